	.target	sm_90a

	.elftype	@"ET_EXEC"


//--------------------- .note.nv.tkinfo           --------------------------
	.section	.note.nv.tkinfo,"",@"SHT_NOTE"
	.sectionflags	@"SHF_NOTE_NV_TKINFO"
	.tkinfo
        /*0018*/ 	.word	0x00000002
        /*0030*/ 	.string	""
        /*0030*/ 	.string	"ptxas"
        /*0030*/ 	.string	"Cuda compilation tools, release 13.0, V13.0.88"
        /*0030*/ 	.string	"Build cuda_13.0.r13.0/compiler.36424714_0"
        /*0030*/ 	.string	"-arch sm_90a -m 64 "



//--------------------- .note.nv.cuinfo           --------------------------
	.section	.note.nv.cuinfo,"",@"SHT_NOTE"
	.sectionflags	@"SHF_NOTE_NV_CUINFO"
        /*0018*/ 	.short	0x0002
        /*001a*/ 	.short	0x005a
        /*001c*/ 	.short	0x0082
	.zero		2


//--------------------- .nv.info                  --------------------------
	.section	.nv.info,"",@"SHT_CUDA_INFO"
	.align	4


	//----- nvinfo : EIATTR_REGCOUNT
	.align		4
        /*0000*/ 	.byte	0x04, 0x2f
        /*0002*/ 	.short	(.L_18 - .L_17)
	.align		4
.L_17:
        /*0004*/ 	.word	index@(_ZN7cutlass13device_kernelINS_4gemm6kernel13GemmUniversalIN4cute5tupleIJiiiiEEENS1_10collective13CollectiveMmaINS1_34MainloopSm90TmaGmmaWarpSpecializedILi4ENS5_IJNS4_1CILi1EEESB_SB_EEENS1_35KernelTmaWarpSpecializedCooperativeEEENS5_IJNSA_ILi256EEENSA_ILi128EEENSA_ILi64EEEEEENS_6half_tENS5_IJlSB_lEEESJ_SK_NS4_8TiledMMAINS4_8MMA_AtomIJNS4_4SM904GMMA26MMA_64x128x16_F32F16F16_SSILNSO_5MajorE0ELSQ_0ELNSO_7ScaleInE1ELSR_1EEEEEENS4_6LayoutINS5_IJNSA_ILi2EEESB_SB_EEENS5_IJSB_NSA_ILi0EEESX_EEEEENS5_IJNS4_10UnderscoreES10_S10_EEEEENS4_13SM90_TMA_LOADENS4_14ComposedLayoutINS4_7SwizzleILi3ELi4ELi3EEENS4_18smem_ptr_flag_bitsILi16EEENSU_INS5_IJNSA_ILi8EEESH_EEENS5_IJSH_SB_EEEEEEEvNS4_8identityES13_S1D_vS1E_EENS_8epilogue10collective18CollectiveEpilogueINS1G_22Sm90TmaWarpSpecializedILi4ELi2ELi16ELb1ELb0EEEJSI_NS5_IJSG_NSA_ILi32EEEEEESJ_SK_SJ_SK_NS1G_6fusion15FusionCallbacksIS1K_NS1N_13LinCombEltActINS1G_6thread4GELUESJ_fSJ_fLNS_15FloatRoundStyleE2EEESI_S1M_JEEES13_NS14_INS15_ILi2ELi4ELi3EEES18_NSU_INS5_IJS19_S1L_EEENS5_IJS1L_SB_EEEEEEENS4_17SM75_U32x4_LDSM_NENS4_14SM90_TMA_STOREES1Z_NS4_17SM90_U32x4_STSM_NENS4_9Copy_AtomIJS22_SJ_EEEvEEEvvEEEEvNT_6ParamsE)
        /*0008*/ 	.word	0x000000a8


	//----- nvinfo : EIATTR_FRAME_SIZE
	.align		4
.L_18:
        /*000c*/ 	.byte	0x04, 0x11
        /*000e*/ 	.short	(.L_20 - .L_19)
	.align		4
.L_19:
        /*0010*/ 	.word	index@(_ZN7cutlass13device_kernelINS_4gemm6kernel13GemmUniversalIN4cute5tupleIJiiiiEEENS1_10collective13CollectiveMmaINS1_34MainloopSm90TmaGmmaWarpSpecializedILi4ENS5_IJNS4_1CILi1EEESB_SB_EEENS1_35KernelTmaWarpSpecializedCooperativeEEENS5_IJNSA_ILi256EEENSA_ILi128EEENSA_ILi64EEEEEENS_6half_tENS5_IJlSB_lEEESJ_SK_NS4_8TiledMMAINS4_8MMA_AtomIJNS4_4SM904GMMA26MMA_64x128x16_F32F16F16_SSILNSO_5MajorE0ELSQ_0ELNSO_7ScaleInE1ELSR_1EEEEEENS4_6LayoutINS5_IJNSA_ILi2EEESB_SB_EEENS5_IJSB_NSA_ILi0EEESX_EEEEENS5_IJNS4_10UnderscoreES10_S10_EEEEENS4_13SM90_TMA_LOADENS4_14ComposedLayoutINS4_7SwizzleILi3ELi4ELi3EEENS4_18smem_ptr_flag_bitsILi16EEENSU_INS5_IJNSA_ILi8EEESH_EEENS5_IJSH_SB_EEEEEEEvNS4_8identityES13_S1D_vS1E_EENS_8epilogue10collective18CollectiveEpilogueINS1G_22Sm90TmaWarpSpecializedILi4ELi2ELi16ELb1ELb0EEEJSI_NS5_IJSG_NSA_ILi32EEEEEESJ_SK_SJ_SK_NS1G_6fusion15FusionCallbacksIS1K_NS1N_13LinCombEltActINS1G_6thread4GELUESJ_fSJ_fLNS_15FloatRoundStyleE2EEESI_S1M_JEEES13_NS14_INS15_ILi2ELi4ELi3EEES18_NSU_INS5_IJS19_S1L_EEENS5_IJS1L_SB_EEEEEEENS4_17SM75_U32x4_LDSM_NENS4_14SM90_TMA_STOREES1Z_NS4_17SM90_U32x4_STSM_NENS4_9Copy_AtomIJS22_SJ_EEEvEEEvvEEEEvNT_6ParamsE)
        /*0014*/ 	.word	0x00000000


	//----- nvinfo : EIATTR_MIN_STACK_SIZE
	.align		4
.L_20:
        /*0018*/ 	.byte	0x04, 0x12
        /*001a*/ 	.short	(.L_22 - .L_21)
	.align		4
.L_21:
        /*001c*/ 	.word	index@(_ZN7cutlass13device_kernelINS_4gemm6kernel13GemmUniversalIN4cute5tupleIJiiiiEEENS1_10collective13CollectiveMmaINS1_34MainloopSm90TmaGmmaWarpSpecializedILi4ENS5_IJNS4_1CILi1EEESB_SB_EEENS1_35KernelTmaWarpSpecializedCooperativeEEENS5_IJNSA_ILi256EEENSA_ILi128EEENSA_ILi64EEEEEENS_6half_tENS5_IJlSB_lEEESJ_SK_NS4_8TiledMMAINS4_8MMA_AtomIJNS4_4SM904GMMA26MMA_64x128x16_F32F16F16_SSILNSO_5MajorE0ELSQ_0ELNSO_7ScaleInE1ELSR_1EEEEEENS4_6LayoutINS5_IJNSA_ILi2EEESB_SB_EEENS5_IJSB_NSA_ILi0EEESX_EEEEENS5_IJNS4_10UnderscoreES10_S10_EEEEENS4_13SM90_TMA_LOADENS4_14ComposedLayoutINS4_7SwizzleILi3ELi4ELi3EEENS4_18smem_ptr_flag_bitsILi16EEENSU_INS5_IJNSA_ILi8EEESH_EEENS5_IJSH_SB_EEEEEEEvNS4_8identityES13_S1D_vS1E_EENS_8epilogue10collective18CollectiveEpilogueINS1G_22Sm90TmaWarpSpecializedILi4ELi2ELi16ELb1ELb0EEEJSI_NS5_IJSG_NSA_ILi32EEEEEESJ_SK_SJ_SK_NS1G_6fusion15FusionCallbacksIS1K_NS1N_13LinCombEltActINS1G_6thread4GELUESJ_fSJ_fLNS_15FloatRoundStyleE2EEESI_S1M_JEEES13_NS14_INS15_ILi2ELi4ELi3EEES18_NSU_INS5_IJS19_S1L_EEENS5_IJS1L_SB_EEEEEEENS4_17SM75_U32x4_LDSM_NENS4_14SM90_TMA_STOREES1Z_NS4_17SM90_U32x4_STSM_NENS4_9Copy_AtomIJS22_SJ_EEEvEEEvvEEEEvNT_6ParamsE)
        /*0020*/ 	.word	0x00000000
.L_22:


//--------------------- .nv.compat                --------------------------
	.section	.nv.compat,"",@"SHT_CUDA_COMPAT_INFO"
	.align	4
        /*0000*/ 	.byte	0x02, 0x09, 0x01, 0x00, 0x02, 0x02, 0x04, 0x00, 0x02, 0x05, 0x05, 0x00, 0x03, 0x07, 0x01, 0x01
        /*0010*/ 	.byte	0x02, 0x03, 0x01, 0x00, 0x02, 0x06, 0x01, 0x00, 0x04, 0x0b, 0x08, 0x00, 0x00, 0x00, 0x00, 0x00
        /*0020*/ 	.byte	0x00, 0x00, 0x00, 0x00


//--------------------- .nv.info._ZN7cutlass13device_kernelINS_4gemm6kernel13GemmUniversalIN4cute5tupleIJiiiiEEENS1_10collective13CollectiveMmaINS1_34MainloopSm90TmaGmmaWarpSpecializedILi4ENS5_IJNS4_1CILi1EEESB_SB_EEENS1_35KernelTmaWarpSpecializedCooperativeEEENS5_IJNSA_ILi256EEENSA_ILi128EEENSA_ILi64EEEEEENS_6half_tENS5_IJlSB_lEEESJ_SK_NS4_8TiledMMAINS4_8MMA_AtomIJNS4_4SM904GMMA26MMA_64x128x16_F32F16F16_SSILNSO_5MajorE0ELSQ_0ELNSO_7ScaleInE1ELSR_1EEEEEENS4_6LayoutINS5_IJNSA_ILi2EEESB_SB_EEENS5_IJSB_NSA_ILi0EEESX_EEEEENS5_IJNS4_10UnderscoreES10_S10_EEEEENS4_13SM90_TMA_LOADENS4_14ComposedLayoutINS4_7SwizzleILi3ELi4ELi3EEENS4_18smem_ptr_flag_bitsILi16EEENSU_INS5_IJNSA_ILi8EEESH_EEENS5_IJSH_SB_EEEEEEEvNS4_8identityES13_S1D_vS1E_EENS_8epilogue10collective18CollectiveEpilogueINS1G_22Sm90TmaWarpSpecializedILi4ELi2ELi16ELb1ELb0EEEJSI_NS5_IJSG_NSA_ILi32EEEEEESJ_SK_SJ_SK_NS1G_6fusion15FusionCallbacksIS1K_NS1N_13LinCombEltActINS1G_6thread4GELUESJ_fSJ_fLNS_15FloatRoundStyleE2EEESI_S1M_JEEES13_NS14_INS15_ILi2ELi4ELi3EEES18_NSU_INS5_IJS19_S1L_EEENS5_IJS1L_SB_EEEEEEENS4_17SM75_U32x4_LDSM_NENS4_14SM90_TMA_STOREES1Z_NS4_17SM90_U32x4_STSM_NENS4_9Copy_AtomIJS22_SJ_EEEvEEEvvEEEEvNT_6ParamsE --------------------------
	.section	.nv.info._ZN7cutlass13device_kernelINS_4gemm6kernel13GemmUniversalIN4cute5tupleIJiiiiEEENS1_10collective13CollectiveMmaINS1_34MainloopSm90TmaGmmaWarpSpecializedILi4ENS5_IJNS4_1CILi1EEESB_SB_EEENS1_35KernelTmaWarpSpecializedCooperativeEEENS5_IJNSA_ILi256EEENSA_ILi128EEENSA_ILi64EEEEEENS_6half_tENS5_IJlSB_lEEESJ_SK_NS4_8TiledMMAINS4_8MMA_AtomIJNS4_4SM904GMMA26MMA_64x128x16_F32F16F16_SSILNSO_5MajorE0ELSQ_0ELNSO_7ScaleInE1ELSR_1EEEEEENS4_6LayoutINS5_IJNSA_ILi2EEESB_SB_EEENS5_IJSB_NSA_ILi0EEESX_EEEEENS5_IJNS4_10UnderscoreES10_S10_EEEEENS4_13SM90_TMA_LOADENS4_14ComposedLayoutINS4_7SwizzleILi3ELi4ELi3EEENS4_18smem_ptr_flag_bitsILi16EEENSU_INS5_IJNSA_ILi8EEESH_EEENS5_IJSH_SB_EEEEEEEvNS4_8identityES13_S1D_vS1E_EENS_8epilogue10collective18CollectiveEpilogueINS1G_22Sm90TmaWarpSpecializedILi4ELi2ELi16ELb1ELb0EEEJSI_NS5_IJSG_NSA_ILi32EEEEEESJ_SK_SJ_SK_NS1G_6fusion15FusionCallbacksIS1K_NS1N_13LinCombEltActINS1G_6thread4GELUESJ_fSJ_fLNS_15FloatRoundStyleE2EEESI_S1M_JEEES13_NS14_INS15_ILi2ELi4ELi3EEES18_NSU_INS5_IJS19_S1L_EEENS5_IJS1L_SB_EEEEEEENS4_17SM75_U32x4_LDSM_NENS4_14SM90_TMA_STOREES1Z_NS4_17SM90_U32x4_STSM_NENS4_9Copy_AtomIJS22_SJ_EEEvEEEvvEEEEvNT_6ParamsE,"",@"SHT_CUDA_INFO"
	.sectionflags	@""
	.align	4


	//----- nvinfo : EIATTR_CUDA_API_VERSION
	.align		4
        /*0000*/ 	.byte	0x04, 0x37
        /*0002*/ 	.short	(.L_24 - .L_23)
.L_23:
        /*0004*/ 	.word	0x00000082


	//----- nvinfo : EIATTR_KPARAM_INFO
	.align		4
.L_24:
        /*0008*/ 	.byte	0x04, 0x17
        /*000a*/ 	.short	(.L_26 - .L_25)
.L_25:
        /*000c*/ 	.word	0x00000000
        /*0010*/ 	.short	0x0000
        /*0012*/ 	.short	0x0070
        /*0014*/ 	.byte	0x00, 0xf0, 0x01, 0x1c


	//----- nvinfo : EIATTR_SPARSE_MMA_MASK
	.align		4
.L_26:
        /*0018*/ 	.byte	0x03, 0x50
        /*001a*/ 	.short	0x0000


	//----- nvinfo : EIATTR_MAXREG_COUNT
	.align		4
        /*001c*/ 	.byte	0x03, 0x1b
        /*001e*/ 	.short	0x00a8


	//----- nvinfo : EIATTR_NUM_BARRIERS
	.align		4
        /*0020*/ 	.byte	0x02, 0x4c
        /*0022*/ 	.byte	0x02
	.zero		1


	//----- nvinfo : EIATTR_EXTERNS
	.align		4
        /*0024*/ 	.byte	0x04, 0x0f
        /*0026*/ 	.short	(.L_28 - .L_27)


	//   ....[0]....
	.align		4
.L_27:
        /*0028*/ 	.word	index@(__assertfail)


	//----- nvinfo : EIATTR_MERCURY_ISA_VERSION
	.align		4
.L_28:
        /*002c*/ 	.byte	0x03, 0x5f
        /*002e*/ 	.short	0x0101


	//----- nvinfo : EIATTR_INT_WARP_WIDE_INSTR_OFFSETS
	.align		4
        /*0030*/ 	.byte	0x04, 0x31
        /*0032*/ 	.short	(.L_30 - .L_29)


	//   ....[0]....
.L_29:
        /*0034*/ 	.word	0x000008c0


	//   ....[1]....
        /*0038*/ 	.word	0x000008d0


	//   ....[2]....
        /*003c*/ 	.word	0x00000950


	//----- nvinfo : EIATTR_COOP_GROUP_MASK_REGIDS
	.align		4
.L_30:
        /*0040*/ 	.byte	0x04, 0x29
        /*0042*/ 	.short	(.L_32 - .L_31)


	//   ....[0]....
.L_31:
        /*0044*/ 	.word	0xffffffff


	//   ....[1]....
        /*0048*/ 	.word	0xffffffff


	//   ....[2]....
        /*004c*/ 	.word	0xffffffff


	//   ....[3]....
        /*0050*/ 	.word	0xffffffff


	//   ....[4]....
        /*0054*/ 	.word	0xffffffff


	//   ....[5]....
        /*0058*/ 	.word	0xffffffff


	//----- nvinfo : EIATTR_COOP_GROUP_INSTR_OFFSETS
	.align		4
.L_32:
        /*005c*/ 	.byte	0x04, 0x28
        /*005e*/ 	.short	(.L_34 - .L_33)


	//   ....[0]....
.L_33:
        /*0060*/ 	.word	0x00000070


	//   ....[1]....
        /*0064*/ 	.word	0x00000080


	//   ....[2]....
        /*0068*/ 	.word	0x00000440


	//   ....[3]....
        /*006c*/ 	.word	0x000005d0


	//   ....[4]....
        /*0070*/ 	.word	0x00000780


	//   ....[5]....
        /*0074*/ 	.word	0x000014a0


	//----- nvinfo : EIATTR_REG_RECONFIG
	.align		4
.L_34:
        /*0078*/ 	.byte	0x01, 0x54
	.zero		2


	//----- nvinfo : EIATTR_SYSCALL_OFFSETS
	.align		4
        /*007c*/ 	.byte	0x04, 0x46
        /*007e*/ 	.short	(.L_36 - .L_35)


	//   ....[0]....
.L_35:
        /*0080*/ 	.word	0x00001670


	//   ....[1]....
        /*0084*/ 	.word	0x000022e0


	//   ....[2]....
        /*0088*/ 	.word	0x000023d0


	//----- nvinfo : EIATTR_MBARRIER_INSTR_OFFSETS
	.align		4
.L_36:
        /*008c*/ 	.byte	0x04, 0x39
        /*008e*/ 	.short	(.L_38 - .L_37)


	//   ....[0]....
.L_37:
        /*0090*/ 	.word	0x00000540
        /*0094*/ 	.word	0x000000ff
        /*0098*/ 	.word	0x00000000
        /*009c*/ 	.short	0x0100
        /*009e*/ 	.byte	0x08
	.zero		1


	//   ....[1]....
        /*00a0*/ 	.word	0x00000550
        /*00a4*/ 	.word	0x000000ff
        /*00a8*/ 	.word	0x00000020
        /*00ac*/ 	.short	0x0100
        /*00ae*/ 	.byte	0x08
	.zero		1


	//   ....[2]....
        /*00b0*/ 	.word	0x00000560
        /*00b4*/ 	.word	0x000000ff
        /*00b8*/ 	.word	0x00000008
        /*00bc*/ 	.short	0x0100
        /*00be*/ 	.byte	0x08
	.zero		1


	//   ....[3]....
        /*00c0*/ 	.word	0x00000570
        /*00c4*/ 	.word	0x000000ff
        /*00c8*/ 	.word	0x00000028
        /*00cc*/ 	.short	0x0100
        /*00ce*/ 	.byte	0x08
	.zero		1


	//   ....[4]....
        /*00d0*/ 	.word	0x00000580
        /*00d4*/ 	.word	0x000000ff
        /*00d8*/ 	.word	0x00000010
        /*00dc*/ 	.short	0x0100
        /*00de*/ 	.byte	0x08
	.zero		1


	//   ....[5]....
        /*00e0*/ 	.word	0x00000590
        /*00e4*/ 	.word	0x000000ff
        /*00e8*/ 	.word	0x00000030
        /*00ec*/ 	.short	0x0100
        /*00ee*/ 	.byte	0x08
	.zero		1


	//   ....[6]....
        /*00f0*/ 	.word	0x000005a0
        /*00f4*/ 	.word	0x000000ff
        /*00f8*/ 	.word	0x00000018
        /*00fc*/ 	.short	0x0100
        /*00fe*/ 	.byte	0x08
	.zero		1


	//   ....[7]....
        /*0100*/ 	.word	0x000005b0
        /*0104*/ 	.word	0x000000ff
        /*0108*/ 	.word	0x00000038
        /*010c*/ 	.short	0x0100
        /*010e*/ 	.byte	0x08
	.zero		1


	//   ....[8]....
        /*0110*/ 	.word	0x000006f0
        /*0114*/ 	.word	0x000000ff
        /*0118*/ 	.word	0x00000040
        /*011c*/ 	.short	0x0100
        /*011e*/ 	.byte	0x08
	.zero		1


	//   ....[9]....
        /*0120*/ 	.word	0x00000700
        /*0124*/ 	.word	0x000000ff
        /*0128*/ 	.word	0x00000060
        /*012c*/ 	.short	0x0100
        /*012e*/ 	.byte	0x08
	.zero		1


	//   ....[10]....
        /*0130*/ 	.word	0x00000710
        /*0134*/ 	.word	0x000000ff
        /*0138*/ 	.word	0x00000048
        /*013c*/ 	.short	0x0100
        /*013e*/ 	.byte	0x08
	.zero		1


	//   ....[11]....
        /*0140*/ 	.word	0x00000720
        /*0144*/ 	.word	0x000000ff
        /*0148*/ 	.word	0x00000068
        /*014c*/ 	.short	0x0100
        /*014e*/ 	.byte	0x08
	.zero		1


	//   ....[12]....
        /*0150*/ 	.word	0x00000730
        /*0154*/ 	.word	0x000000ff
        /*0158*/ 	.word	0x00000050
        /*015c*/ 	.short	0x0100
        /*015e*/ 	.byte	0x08
	.zero		1


	//   ....[13]....
        /*0160*/ 	.word	0x00000740
        /*0164*/ 	.word	0x000000ff
        /*0168*/ 	.word	0x00000070
        /*016c*/ 	.short	0x0100
        /*016e*/ 	.byte	0x08
	.zero		1


	//   ....[14]....
        /*0170*/ 	.word	0x00000750
        /*0174*/ 	.word	0x000000ff
        /*0178*/ 	.word	0x00000058
        /*017c*/ 	.short	0x0100
        /*017e*/ 	.byte	0x08
	.zero		1


	//   ....[15]....
        /*0180*/ 	.word	0x00000760
        /*0184*/ 	.word	0x000000ff
        /*0188*/ 	.word	0x00000078
        /*018c*/ 	.short	0x0100
        /*018e*/ 	.byte	0x08
	.zero		1


	//   ....[16]....
        /*0190*/ 	.word	0x000009e0
        /*0194*/ 	.word	0x000000ff
        /*0198*/ 	.word	0x00000080
        /*019c*/ 	.short	0x0100
        /*019e*/ 	.byte	0x08
	.zero		1


	//   ....[17]....
        /*01a0*/ 	.word	0x00000a50
        /*01a4*/ 	.word	0x000000ff
        /*01a8*/ 	.word	0x00000088
        /*01ac*/ 	.short	0x0100
        /*01ae*/ 	.byte	0x08
	.zero		1


	//   ....[18]....
        /*01b0*/ 	.word	0x000016e0
        /*01b4*/ 	.word	0x00000003
        /*01b8*/ 	.word	0x00000000
        /*01bc*/ 	.short	0x010a
        /*01be*/ 	.byte	0x3f
	.zero		1


	//   ....[19]....
        /*01c0*/ 	.word	0x00001720
        /*01c4*/ 	.word	0x00000003
        /*01c8*/ 	.word	0x00000000
        /*01cc*/ 	.short	0x010a
        /*01ce*/ 	.byte	0x3f
	.zero		1


	//   ....[20]....
        /*01d0*/ 	.word	0x00001bb0
        /*01d4*/ 	.word	0x000000ff
        /*01d8*/ 	.word	0x00000000
        /*01dc*/ 	.short	0x010a
        /*01de*/ 	.byte	0x07
	.zero		1


	//   ....[21]....
        /*01e0*/ 	.word	0x00001bf0
        /*01e4*/ 	.word	0x000000ff
        /*01e8*/ 	.word	0x00000000
        /*01ec*/ 	.short	0x010a
        /*01ee*/ 	.byte	0x07
	.zero		1


	//   ....[22]....
        /*01f0*/ 	.word	0x00001f90
        /*01f4*/ 	.word	0x000000ff
        /*01f8*/ 	.word	0x00000000
        /*01fc*/ 	.short	0x0101
        /*01fe*/ 	.byte	0x07
	.zero		1


	//   ....[23]....
        /*0200*/ 	.word	0x00002140
        /*0204*/ 	.word	0x000000ff
        /*0208*/ 	.word	0x00000000
        /*020c*/ 	.short	0x0101
        /*020e*/ 	.byte	0x04
	.zero		1


	//   ....[24]....
        /*0210*/ 	.word	0x00002890
        /*0214*/ 	.word	0x000000ff
        /*0218*/ 	.word	0x00000040
        /*021c*/ 	.short	0x010a
        /*021e*/ 	.byte	0x33
	.zero		1


	//   ....[25]....
        /*0220*/ 	.word	0x00004ad0
        /*0224*/ 	.word	0x000000ff
        /*0228*/ 	.word	0x00000000
        /*022c*/ 	.short	0x0101
        /*022e*/ 	.byte	0x04
	.zero		1


	//   ....[26]....
        /*0230*/ 	.word	0x00004bb0
        /*0234*/ 	.word	0x00000058
        /*0238*/ 	.word	0x00000040
        /*023c*/ 	.short	0x010a
        /*023e*/ 	.byte	0x3f
	.zero		1


	//   ....[27]....
        /*0240*/ 	.word	0x00006ad0
        /*0244*/ 	.word	0x000000ff
        /*0248*/ 	.word	0x00000000
        /*024c*/ 	.short	0x0101
        /*024e*/ 	.byte	0x04
	.zero		1


	//   ....[28]....
        /*0250*/ 	.word	0x00006bc0
        /*0254*/ 	.word	0x0000000e
        /*0258*/ 	.word	0x00000040
        /*025c*/ 	.short	0x010a
        /*025e*/ 	.byte	0x3f
	.zero		1


	//   ....[29]....
        /*0260*/ 	.word	0x00008b10
        /*0264*/ 	.word	0x000000ff
        /*0268*/ 	.word	0x00000000
        /*026c*/ 	.short	0x0101
        /*026e*/ 	.byte	0x04
	.zero		1


	//   ....[30]....
        /*0270*/ 	.word	0x00008bf0
        /*0274*/ 	.word	0x0000001a
        /*0278*/ 	.word	0x00000040
        /*027c*/ 	.short	0x010a
        /*027e*/ 	.byte	0x3f
	.zero		1


	//   ....[31]....
        /*0280*/ 	.word	0x0000ab50
        /*0284*/ 	.word	0x000000ff
        /*0288*/ 	.word	0x00000000
        /*028c*/ 	.short	0x0101
        /*028e*/ 	.byte	0x04
	.zero		1


	//   ....[32]....
        /*0290*/ 	.word	0x0000ac30
        /*0294*/ 	.word	0x0000001a
        /*0298*/ 	.word	0x00000040
        /*029c*/ 	.short	0x010a
        /*029e*/ 	.byte	0x3f
	.zero		1


	//   ....[33]....
        /*02a0*/ 	.word	0x0000cb70
        /*02a4*/ 	.word	0x000000ff
        /*02a8*/ 	.word	0x00000000
        /*02ac*/ 	.short	0x0101
        /*02ae*/ 	.byte	0x04
	.zero		1


	//   ....[34]....
        /*02b0*/ 	.word	0x0000cc50
        /*02b4*/ 	.word	0x0000000c
        /*02b8*/ 	.word	0x00000040
        /*02bc*/ 	.short	0x010a
        /*02be*/ 	.byte	0x3f
	.zero		1


	//   ....[35]....
        /*02c0*/ 	.word	0x0000eb90
        /*02c4*/ 	.word	0x000000ff
        /*02c8*/ 	.word	0x00000000
        /*02cc*/ 	.short	0x0101
        /*02ce*/ 	.byte	0x04
	.zero		1


	//   ....[36]....
        /*02d0*/ 	.word	0x0000ec70
        /*02d4*/ 	.word	0x0000000c
        /*02d8*/ 	.word	0x00000040
        /*02dc*/ 	.short	0x010a
        /*02de*/ 	.byte	0x3f
	.zero		1


	//   ....[37]....
        /*02e0*/ 	.word	0x00010bb0
        /*02e4*/ 	.word	0x000000ff
        /*02e8*/ 	.word	0x00000000
        /*02ec*/ 	.short	0x0101
        /*02ee*/ 	.byte	0x04
	.zero		1


	//   ....[38]....
        /*02f0*/ 	.word	0x00010c90
        /*02f4*/ 	.word	0x0000000f
        /*02f8*/ 	.word	0x00000040
        /*02fc*/ 	.short	0x010a
        /*02fe*/ 	.byte	0x3f
	.zero		1


	//   ....[39]....
        /*0300*/ 	.word	0x00012b80
        /*0304*/ 	.word	0x000000ff
        /*0308*/ 	.word	0x00000000
        /*030c*/ 	.short	0x0101
        /*030e*/ 	.byte	0x04
	.zero		1


	//   ....[40]....
        /*0310*/ 	.word	0x000134b0
        /*0314*/ 	.word	0x000000ff
        /*0318*/ 	.word	0x00000000
        /*031c*/ 	.short	0x0101
        /*031e*/ 	.byte	0x04
	.zero		1


	//   ....[41]....
        /*0320*/ 	.word	0x00013b90
        /*0324*/ 	.word	0x000000ff
        /*0328*/ 	.word	0x00000088
        /*032c*/ 	.short	0x010a
        /*032e*/ 	.byte	0x04
	.zero		1


	//   ....[42]....
        /*0330*/ 	.word	0x00013f90
        /*0334*/ 	.word	0x000000ff
        /*0338*/ 	.word	0x00000060
        /*033c*/ 	.short	0x010a
        /*033e*/ 	.byte	0x0d
	.zero		1


	//   ....[43]....
        /*0340*/ 	.word	0x00014080
        /*0344*/ 	.word	0x000000ff
        /*0348*/ 	.word	0x00000040
        /*034c*/ 	.short	0x010b
        /*034e*/ 	.byte	0x0d
	.zero		1


	//   ....[44]....
        /*0350*/ 	.word	0x000140e0
        /*0354*/ 	.word	0x000000ff
        /*0358*/ 	.word	0x00000000
        /*035c*/ 	.short	0x0101
        /*035e*/ 	.byte	0x10
	.zero		1


	//   ....[45]....
        /*0360*/ 	.word	0x00014110
        /*0364*/ 	.word	0x000000ff
        /*0368*/ 	.word	0x00000068
        /*036c*/ 	.short	0x010a
        /*036e*/ 	.byte	0x0d
	.zero		1


	//   ....[46]....
        /*0370*/ 	.word	0x00014220
        /*0374*/ 	.word	0x000000ff
        /*0378*/ 	.word	0x00000048
        /*037c*/ 	.short	0x010b
        /*037e*/ 	.byte	0x0d
	.zero		1


	//   ....[47]....
        /*0380*/ 	.word	0x00014290
        /*0384*/ 	.word	0x000000ff
        /*0388*/ 	.word	0x00000000
        /*038c*/ 	.short	0x0101
        /*038e*/ 	.byte	0x14
	.zero		1


	//   ....[48]....
        /*0390*/ 	.word	0x000142c0
        /*0394*/ 	.word	0x000000ff
        /*0398*/ 	.word	0x00000070
        /*039c*/ 	.short	0x010a
        /*039e*/ 	.byte	0x0d
	.zero		1


	//   ....[49]....
        /*03a0*/ 	.word	0x000143c0
        /*03a4*/ 	.word	0x000000ff
        /*03a8*/ 	.word	0x00000050
        /*03ac*/ 	.short	0x010b
        /*03ae*/ 	.byte	0x0d
	.zero		1


	//   ....[50]....
        /*03b0*/ 	.word	0x00014420
        /*03b4*/ 	.word	0x000000ff
        /*03b8*/ 	.word	0x00000000
        /*03bc*/ 	.short	0x0101
        /*03be*/ 	.byte	0x15
	.zero		1


	//   ....[51]....
        /*03c0*/ 	.word	0x00014450
        /*03c4*/ 	.word	0x000000ff
        /*03c8*/ 	.word	0x00000078
        /*03cc*/ 	.short	0x010a
        /*03ce*/ 	.byte	0x0d
	.zero		1


	//   ....[52]....
        /*03d0*/ 	.word	0x00014550
        /*03d4*/ 	.word	0x000000ff
        /*03d8*/ 	.word	0x00000058
        /*03dc*/ 	.short	0x010b
        /*03de*/ 	.byte	0x0d
	.zero		1


	//   ....[53]....
        /*03e0*/ 	.word	0x000145c0
        /*03e4*/ 	.word	0x000000ff
        /*03e8*/ 	.word	0x00000000
        /*03ec*/ 	.short	0x0101
        /*03ee*/ 	.byte	0x1d
	.zero		1


	//   ....[54]....
        /*03f0*/ 	.word	0x00014600
        /*03f4*/ 	.word	0x000000ff
        /*03f8*/ 	.word	0x00000060
        /*03fc*/ 	.short	0x010a
        /*03fe*/ 	.byte	0x0d
	.zero		1


	//   ....[55]....
        /*0400*/ 	.word	0x000146f0
        /*0404*/ 	.word	0x000000ff
        /*0408*/ 	.word	0x00000040
        /*040c*/ 	.short	0x010b
        /*040e*/ 	.byte	0x0d
	.zero		1


	//   ....[56]....
        /*0410*/ 	.word	0x00014730
        /*0414*/ 	.word	0x000000ff
        /*0418*/ 	.word	0x00000000
        /*041c*/ 	.short	0x0101
        /*041e*/ 	.byte	0x10
	.zero		1


	//   ....[57]....
        /*0420*/ 	.word	0x00014760
        /*0424*/ 	.word	0x000000ff
        /*0428*/ 	.word	0x00000068
        /*042c*/ 	.short	0x010a
        /*042e*/ 	.byte	0x0d
	.zero		1


	//   ....[58]....
        /*0430*/ 	.word	0x00014860
        /*0434*/ 	.word	0x000000ff
        /*0438*/ 	.word	0x00000048
        /*043c*/ 	.short	0x010b
        /*043e*/ 	.byte	0x0d
	.zero		1


	//   ....[59]....
        /*0440*/ 	.word	0x000148a0
        /*0444*/ 	.word	0x000000ff
        /*0448*/ 	.word	0x00000000
        /*044c*/ 	.short	0x0101
        /*044e*/ 	.byte	0x14
	.zero		1


	//   ....[60]....
        /*0450*/ 	.word	0x000148e0
        /*0454*/ 	.word	0x000000ff
        /*0458*/ 	.word	0x00000070
        /*045c*/ 	.short	0x010a
        /*045e*/ 	.byte	0x0d
	.zero		1


	//   ....[61]....
        /*0460*/ 	.word	0x000149c0
        /*0464*/ 	.word	0x000000ff
        /*0468*/ 	.word	0x00000050
        /*046c*/ 	.short	0x010b
        /*046e*/ 	.byte	0x0d
	.zero		1


	//   ....[62]....
        /*0470*/ 	.word	0x00014a00
        /*0474*/ 	.word	0x000000ff
        /*0478*/ 	.word	0x00000000
        /*047c*/ 	.short	0x0101
        /*047e*/ 	.byte	0x15
	.zero		1


	//   ....[63]....
        /*0480*/ 	.word	0x00014a30
        /*0484*/ 	.word	0x000000ff
        /*0488*/ 	.word	0x00000078
        /*048c*/ 	.short	0x010a
        /*048e*/ 	.byte	0x0d
	.zero		1


	//   ....[64]....
        /*0490*/ 	.word	0x00014b30
        /*0494*/ 	.word	0x000000ff
        /*0498*/ 	.word	0x00000058
        /*049c*/ 	.short	0x010b
        /*049e*/ 	.byte	0x0d
	.zero		1


	//   ....[65]....
        /*04a0*/ 	.word	0x00014b80
        /*04a4*/ 	.word	0x000000ff
        /*04a8*/ 	.word	0x00000000
        /*04ac*/ 	.short	0x0101
        /*04ae*/ 	.byte	0x1d
	.zero		1


	//   ....[66]....
        /*04b0*/ 	.word	0x00015240
        /*04b4*/ 	.word	0x00000000
        /*04b8*/ 	.word	0x00000060
        /*04bc*/ 	.short	0x010a
        /*04be*/ 	.byte	0x3f
	.zero		1


	//   ....[67]....
        /*04c0*/ 	.word	0x00015280
        /*04c4*/ 	.word	0x00000000
        /*04c8*/ 	.word	0x00000068
        /*04cc*/ 	.short	0x010a
        /*04ce*/ 	.byte	0x3f
	.zero		1


	//   ....[68]....
        /*04d0*/ 	.word	0x000152c0
        /*04d4*/ 	.word	0x00000000
        /*04d8*/ 	.word	0x00000070
        /*04dc*/ 	.short	0x010a
        /*04de*/ 	.byte	0x3f
	.zero		1


	//   ....[69]....
        /*04e0*/ 	.word	0x00015320
        /*04e4*/ 	.word	0x00000000
        /*04e8*/ 	.word	0x00000078
        /*04ec*/ 	.short	0x010a
        /*04ee*/ 	.byte	0x3f
	.zero		1


	//   ....[70]....
        /*04f0*/ 	.word	0x00015650
        /*04f4*/ 	.word	0x0000000f
        /*04f8*/ 	.word	0x00000020
        /*04fc*/ 	.short	0x010a
        /*04fe*/ 	.byte	0x3f
	.zero		1


	//   ....[71]....
        /*0500*/ 	.word	0x00015a10
        /*0504*/ 	.word	0x00000005
        /*0508*/ 	.word	0x00000088
        /*050c*/ 	.short	0x0101
        /*050e*/ 	.byte	0x3f
	.zero		1


	//   ....[72]....
        /*0510*/ 	.word	0x00016120
        /*0514*/ 	.word	0x00000007
        /*0518*/ 	.word	0x00000000
        /*051c*/ 	.short	0x010a
        /*051e*/ 	.byte	0x3f
	.zero		1


	//   ....[73]....
        /*0520*/ 	.word	0x000161a0
        /*0524*/ 	.word	0x00000006
        /*0528*/ 	.word	0x00000000
        /*052c*/ 	.short	0x010a
        /*052e*/ 	.byte	0x3f
	.zero		1


	//   ....[74]....
        /*0530*/ 	.word	0x00016230
        /*0534*/ 	.word	0x00000007
        /*0538*/ 	.word	0x00000000
        /*053c*/ 	.short	0x010a
        /*053e*/ 	.byte	0x3f
	.zero		1


	//   ....[75]....
        /*0540*/ 	.word	0x000162c0
        /*0544*/ 	.word	0x00000005
        /*0548*/ 	.word	0x00000000
        /*054c*/ 	.short	0x010a
        /*054e*/ 	.byte	0x3f
	.zero		1


	//   ....[76]....
        /*0550*/ 	.word	0x00016320
        /*0554*/ 	.word	0x00000003
        /*0558*/ 	.word	0x00000000
        /*055c*/ 	.short	0x010a
        /*055e*/ 	.byte	0x3f
	.zero		1


	//   ....[77]....
        /*0560*/ 	.word	0x00016380
        /*0564*/ 	.word	0x00000004
        /*0568*/ 	.word	0x00000000
        /*056c*/ 	.short	0x010a
        /*056e*/ 	.byte	0x3f
	.zero		1


	//   ....[78]....
        /*0570*/ 	.word	0x000163e0
        /*0574*/ 	.word	0x00000004
        /*0578*/ 	.word	0x00000040
        /*057c*/ 	.short	0x010a
        /*057e*/ 	.byte	0x3f
	.zero		1


	//   ....[79]....
        /*0580*/ 	.word	0x00016430
        /*0584*/ 	.word	0x00000058
        /*0588*/ 	.word	0x00000040
        /*058c*/ 	.short	0x010a
        /*058e*/ 	.byte	0x3f
	.zero		1


	//   ....[80]....
        /*0590*/ 	.word	0x00016480
        /*0594*/ 	.word	0x0000000e
        /*0598*/ 	.word	0x00000040
        /*059c*/ 	.short	0x010a
        /*059e*/ 	.byte	0x3f
	.zero		1


	//   ....[81]....
        /*05a0*/ 	.word	0x000164d0
        /*05a4*/ 	.word	0x0000001a
        /*05a8*/ 	.word	0x00000040
        /*05ac*/ 	.short	0x010a
        /*05ae*/ 	.byte	0x3f
	.zero		1


	//   ....[82]....
        /*05b0*/ 	.word	0x00016520
        /*05b4*/ 	.word	0x0000001a
        /*05b8*/ 	.word	0x00000040
        /*05bc*/ 	.short	0x010a
        /*05be*/ 	.byte	0x3f
	.zero		1


	//   ....[83]....
        /*05c0*/ 	.word	0x00016570
        /*05c4*/ 	.word	0x0000000c
        /*05c8*/ 	.word	0x00000040
        /*05cc*/ 	.short	0x010a
        /*05ce*/ 	.byte	0x3f
	.zero		1


	//   ....[84]....
        /*05d0*/ 	.word	0x000165c0
        /*05d4*/ 	.word	0x0000000c
        /*05d8*/ 	.word	0x00000040
        /*05dc*/ 	.short	0x010a
        /*05de*/ 	.byte	0x3f
	.zero		1


	//   ....[85]....
        /*05e0*/ 	.word	0x00016610
        /*05e4*/ 	.word	0x0000000f
        /*05e8*/ 	.word	0x00000040
        /*05ec*/ 	.short	0x010a
        /*05ee*/ 	.byte	0x3f
	.zero		1


	//   ....[86]....
        /*05f0*/ 	.word	0x00016670
        /*05f4*/ 	.word	0x00000003
        /*05f8*/ 	.word	0x00000088
        /*05fc*/ 	.short	0x010a
        /*05fe*/ 	.byte	0x3f
	.zero		1


	//   ....[87]....
        /*0600*/ 	.word	0x000166d0
        /*0604*/ 	.word	0x00000005
        /*0608*/ 	.word	0x00000060
        /*060c*/ 	.short	0x010a
        /*060e*/ 	.byte	0x3f
	.zero		1


	//   ....[88]....
        /*0610*/ 	.word	0x00016730
        /*0614*/ 	.word	0x00000005
        /*0618*/ 	.word	0x00000068
        /*061c*/ 	.short	0x010a
        /*061e*/ 	.byte	0x3f
	.zero		1


	//   ....[89]....
        /*0620*/ 	.word	0x00016790
        /*0624*/ 	.word	0x00000005
        /*0628*/ 	.word	0x00000070
        /*062c*/ 	.short	0x010a
        /*062e*/ 	.byte	0x3f
	.zero		1


	//   ....[90]....
        /*0630*/ 	.word	0x000167f0
        /*0634*/ 	.word	0x00000005
        /*0638*/ 	.word	0x00000078
        /*063c*/ 	.short	0x010a
        /*063e*/ 	.byte	0x3f
	.zero		1


	//   ....[91]....
        /*0640*/ 	.word	0x00016850
        /*0644*/ 	.word	0x00000005
        /*0648*/ 	.word	0x00000060
        /*064c*/ 	.short	0x010a
        /*064e*/ 	.byte	0x3f
	.zero		1


	//   ....[92]....
        /*0650*/ 	.word	0x000168b0
        /*0654*/ 	.word	0x00000005
        /*0658*/ 	.word	0x00000068
        /*065c*/ 	.short	0x010a
        /*065e*/ 	.byte	0x3f
	.zero		1


	//   ....[93]....
        /*0660*/ 	.word	0x00016910
        /*0664*/ 	.word	0x00000005
        /*0668*/ 	.word	0x00000070
        /*066c*/ 	.short	0x010a
        /*066e*/ 	.byte	0x3f
	.zero		1


	//   ....[94]....
        /*0670*/ 	.word	0x00016970
        /*0674*/ 	.word	0x00000005
        /*0678*/ 	.word	0x00000078
        /*067c*/ 	.short	0x010a
        /*067e*/ 	.byte	0x3f
	.zero		1


	//   ....[95]....
        /*0680*/ 	.word	0x000169c0
        /*0684*/ 	.word	0x00000000
        /*0688*/ 	.word	0x00000060
        /*068c*/ 	.short	0x010a
        /*068e*/ 	.byte	0x3f
	.zero		1


	//   ....[96]....
        /*0690*/ 	.word	0x00016a10
        /*0694*/ 	.word	0x00000000
        /*0698*/ 	.word	0x00000068
        /*069c*/ 	.short	0x010a
        /*069e*/ 	.byte	0x3f
	.zero		1


	//   ....[97]....
        /*06a0*/ 	.word	0x00016a60
        /*06a4*/ 	.word	0x00000000
        /*06a8*/ 	.word	0x00000070
        /*06ac*/ 	.short	0x010a
        /*06ae*/ 	.byte	0x3f
	.zero		1


	//   ....[98]....
        /*06b0*/ 	.word	0x00016b30
        /*06b4*/ 	.word	0x0000000f
        /*06b8*/ 	.word	0x00000020
        /*06bc*/ 	.short	0x010a
        /*06be*/ 	.byte	0x3f
	.zero		1


	//   ....[99]....
        /*06c0*/ 	.word	0x00016c00
        /*06c4*/ 	.word	0x00000007
        /*06c8*/ 	.word	0x00000000
        /*06cc*/ 	.short	0x010a
        /*06ce*/ 	.byte	0x3f
	.zero		1


	//   ....[100]....
        /*06d0*/ 	.word	0x00016c50
        /*06d4*/ 	.word	0x00000006
        /*06d8*/ 	.word	0x00000000
        /*06dc*/ 	.short	0x010a
        /*06de*/ 	.byte	0x3f
	.zero		1


	//   ....[101]....
        /*06e0*/ 	.word	0x00016ca0
        /*06e4*/ 	.word	0x00000007
        /*06e8*/ 	.word	0x00000000
        /*06ec*/ 	.short	0x010a
        /*06ee*/ 	.byte	0x3f
	.zero		1


	//----- nvinfo : EIATTR_NUM_MBARRIERS
	.align		4
.L_38:
        /*06f0*/ 	.byte	0x03, 0x38
        /*06f2*/ 	.short	0x0012


	//----- nvinfo : EIATTR_EXIT_INSTR_OFFSETS
	.align		4
        /*06f4*/ 	.byte	0x04, 0x1c
        /*06f6*/ 	.short	(.L_40 - .L_39)


	//   ....[0]....
.L_39:
        /*06f8*/ 	.word	0x00016310


	//----- nvinfo : EIATTR_MAX_THREADS
	.align		4
.L_40:
        /*06fc*/ 	.byte	0x04, 0x05
        /*06fe*/ 	.short	(.L_42 - .L_41)
.L_41:
        /*0700*/ 	.word	0x00000180
        /*0704*/ 	.word	0x00000001
        /*0708*/ 	.word	0x00000001


	//----- nvinfo : EIATTR_CRS_STACK_SIZE
	.align		4
.L_42:
        /*070c*/ 	.byte	0x04, 0x1e
        /*070e*/ 	.short	(.L_44 - .L_43)
.L_43:
        /*0710*/ 	.word	0x00000000


	//----- nvinfo : EIATTR_CBANK_PARAM_SIZE
	.align		4
.L_44:
        /*0714*/ 	.byte	0x03, 0x19
        /*0716*/ 	.short	0x0770


	//----- nvinfo : EIATTR_PARAM_CBANK
	.align		4
        /*0718*/ 	.byte	0x04, 0x0a
        /*071a*/ 	.short	(.L_46 - .L_45)
	.align		4
.L_45:
        /*071c*/ 	.word	index@(.nv.constant0._ZN7cutlass13device_kernelINS_4gemm6kernel13GemmUniversalIN4cute5tupleIJiiiiEEENS1_10collective13CollectiveMmaINS1_34MainloopSm90TmaGmmaWarpSpecializedILi4ENS5_IJNS4_1CILi1EEESB_SB_EEENS1_35KernelTmaWarpSpecializedCooperativeEEENS5_IJNSA_ILi256EEENSA_ILi128EEENSA_ILi64EEEEEENS_6half_tENS5_IJlSB_lEEESJ_SK_NS4_8TiledMMAINS4_8MMA_AtomIJNS4_4SM904GMMA26MMA_64x128x16_F32F16F16_SSILNSO_5MajorE0ELSQ_0ELNSO_7ScaleInE1ELSR_1EEEEEENS4_6LayoutINS5_IJNSA_ILi2EEESB_SB_EEENS5_IJSB_NSA_ILi0EEESX_EEEEENS5_IJNS4_10UnderscoreES10_S10_EEEEENS4_13SM90_TMA_LOADENS4_14ComposedLayoutINS4_7SwizzleILi3ELi4ELi3EEENS4_18smem_ptr_flag_bitsILi16EEENSU_INS5_IJNSA_ILi8EEESH_EEENS5_IJSH_SB_EEEEEEEvNS4_8identityES13_S1D_vS1E_EENS_8epilogue10collective18CollectiveEpilogueINS1G_22Sm90TmaWarpSpecializedILi4ELi2ELi16ELb1ELb0EEEJSI_NS5_IJSG_NSA_ILi32EEEEEESJ_SK_SJ_SK_NS1G_6fusion15FusionCallbacksIS1K_NS1N_13LinCombEltActINS1G_6thread4GELUESJ_fSJ_fLNS_15FloatRoundStyleE2EEESI_S1M_JEEES13_NS14_INS15_ILi2ELi4ELi3EEES18_NSU_INS5_IJS19_S1L_EEENS5_IJS1L_SB_EEEEEEENS4_17SM75_U32x4_LDSM_NENS4_14SM90_TMA_STOREES1Z_NS4_17SM90_U32x4_STSM_NENS4_9Copy_AtomIJS22_SJ_EEEvEEEvvEEEEvNT_6ParamsE)
        /*0720*/ 	.short	0x0210
        /*0722*/ 	.short	0x0770


	//----- nvinfo : EIATTR_SW_WAR
	.align		4
.L_46:
        /*0724*/ 	.byte	0x04, 0x36
        /*0726*/ 	.short	(.L_48 - .L_47)
.L_47:
        /*0728*/ 	.word	0x00000008
.L_48:


//--------------------- .nv.callgraph             --------------------------
	.section	.nv.callgraph,"",@"SHT_CUDA_CALLGRAPH"
	.align	4
	.sectionentsize	8
	.align		4
        /*0000*/ 	.word	0x00000000
	.align		4
        /*0004*/ 	.word	0xffffffff
	.align		4
        /*0008*/ 	.word	index@(_ZN7cutlass13device_kernelINS_4gemm6kernel13GemmUniversalIN4cute5tupleIJiiiiEEENS1_10collective13CollectiveMmaINS1_34MainloopSm90TmaGmmaWarpSpecializedILi4ENS5_IJNS4_1CILi1EEESB_SB_EEENS1_35KernelTmaWarpSpecializedCooperativeEEENS5_IJNSA_ILi256EEENSA_ILi128EEENSA_ILi64EEEEEENS_6half_tENS5_IJlSB_lEEESJ_SK_NS4_8TiledMMAINS4_8MMA_AtomIJNS4_4SM904GMMA26MMA_64x128x16_F32F16F16_SSILNSO_5MajorE0ELSQ_0ELNSO_7ScaleInE1ELSR_1EEEEEENS4_6LayoutINS5_IJNSA_ILi2EEESB_SB_EEENS5_IJSB_NSA_ILi0EEESX_EEEEENS5_IJNS4_10UnderscoreES10_S10_EEEEENS4_13SM90_TMA_LOADENS4_14ComposedLayoutINS4_7SwizzleILi3ELi4ELi3EEENS4_18smem_ptr_flag_bitsILi16EEENSU_INS5_IJNSA_ILi8EEESH_EEENS5_IJSH_SB_EEEEEEEvNS4_8identityES13_S1D_vS1E_EENS_8epilogue10collective18CollectiveEpilogueINS1G_22Sm90TmaWarpSpecializedILi4ELi2ELi16ELb1ELb0EEEJSI_NS5_IJSG_NSA_ILi32EEEEEESJ_SK_SJ_SK_NS1G_6fusion15FusionCallbacksIS1K_NS1N_13LinCombEltActINS1G_6thread4GELUESJ_fSJ_fLNS_15FloatRoundStyleE2EEESI_S1M_JEEES13_NS14_INS15_ILi2ELi4ELi3EEES18_NSU_INS5_IJS19_S1L_EEENS5_IJS1L_SB_EEEEEEENS4_17SM75_U32x4_LDSM_NENS4_14SM90_TMA_STOREES1Z_NS4_17SM90_U32x4_STSM_NENS4_9Copy_AtomIJS22_SJ_EEEvEEEvvEEEEvNT_6ParamsE)
	.align		4
        /*000c*/ 	.word	index@(__assertfail)
	.align		4
        /*0010*/ 	.word	0x00000000
	.align		4
        /*0014*/ 	.word	0xfffffffe
	.align		4
        /*0018*/ 	.word	0x00000000
	.align		4
        /*001c*/ 	.word	0xfffffffd
	.align		4
        /*0020*/ 	.word	0x00000000
	.align		4
        /*0024*/ 	.word	0xfffffffc


//--------------------- .nv.constant4             --------------------------
	.section	.nv.constant4,"a",@progbits
	.align	8
	.align		8
.nv.constant4:
        /*0000*/ 	.dword	__assertfail
	.align		8
        /*0008*/ 	.dword	__unnamed_1
	.align		8
        /*0010*/ 	.dword	__unnamed_2
	.align		8
        /*0018*/ 	.dword	_ZN39_INTERNAL_65fb187f_4_k_cu_194c2eec_28094cuda3std3__45__cpo5beginE
	.align		8
        /*0020*/ 	.dword	_ZN39_INTERNAL_65fb187f_4_k_cu_194c2eec_28094cuda3std3__45__cpo3endE
	.align		8
        /*0028*/ 	.dword	_ZN39_INTERNAL_65fb187f_4_k_cu_194c2eec_28094cuda3std3__45__cpo6cbeginE
	.align		8
        /*0030*/ 	.dword	_ZN39_INTERNAL_65fb187f_4_k_cu_194c2eec_28094cuda3std3__45__cpo4cendE
	.align		8
        /*0038*/ 	.dword	_ZN39_INTERNAL_65fb187f_4_k_cu_194c2eec_28094cuda3std3__441_GLOBAL__N__65fb187f_4_k_cu_194c2eec_28096ignoreE
	.align		8
        /*0040*/ 	.dword	_ZN39_INTERNAL_65fb187f_4_k_cu_194c2eec_28094cuda3std3__419piecewise_constructE
	.align		8
        /*0048*/ 	.dword	_ZN39_INTERNAL_65fb187f_4_k_cu_194c2eec_28094cuda3std3__48in_placeE
	.align		8
        /*0050*/ 	.dword	_ZN39_INTERNAL_65fb187f_4_k_cu_194c2eec_28094cuda3std6ranges3__45__cpo4swapE
	.align		8
        /*0058*/ 	.dword	_ZN39_INTERNAL_65fb187f_4_k_cu_194c2eec_28094cuda3std6ranges3__45__cpo9iter_moveE
	.align		8
        /*0060*/ 	.dword	_ZN39_INTERNAL_65fb187f_4_k_cu_194c2eec_28094cute7productE
	.align		8
        /*0068*/ 	.dword	_ZN39_INTERNAL_65fb187f_4_k_cu_194c2eec_28094cute1_E
	.align		8
        /*0070*/ 	.dword	$str$22
	.align		8
        /*0078*/ 	.dword	$str$23
	.align		8
        /*0080*/ 	.dword	$str$26
	.align		8
        /*0088*/ 	.dword	$str$27


//--------------------- .text._ZN7cutlass13device_kernelINS_4gemm6kernel13GemmUniversalIN4cute5tupleIJiiiiEEENS1_10collective13CollectiveMmaINS1_34MainloopSm90TmaGmmaWarpSpecializedILi4ENS5_IJNS4_1CILi1EEESB_SB_EEENS1_35KernelTmaWarpSpecializedCooperativeEEENS5_IJNSA_ILi256EEENSA_ILi128EEENSA_ILi64EEEEEENS_6half_tENS5_IJlSB_lEEESJ_SK_NS4_8TiledMMAINS4_8MMA_AtomIJNS4_4SM904GMMA26MMA_64x128x16_F32F16F16_SSILNSO_5MajorE0ELSQ_0ELNSO_7ScaleInE1ELSR_1EEEEEENS4_6LayoutINS5_IJNSA_ILi2EEESB_SB_EEENS5_IJSB_NSA_ILi0EEESX_EEEEENS5_IJNS4_10UnderscoreES10_S10_EEEEENS4_13SM90_TMA_LOADENS4_14ComposedLayoutINS4_7SwizzleILi3ELi4ELi3EEENS4_18smem_ptr_flag_bitsILi16EEENSU_INS5_IJNSA_ILi8EEESH_EEENS5_IJSH_SB_EEEEEEEvNS4_8identityES13_S1D_vS1E_EENS_8epilogue10collective18CollectiveEpilogueINS1G_22Sm90TmaWarpSpecializedILi4ELi2ELi16ELb1ELb0EEEJSI_NS5_IJSG_NSA_ILi32EEEEEESJ_SK_SJ_SK_NS1G_6fusion15FusionCallbacksIS1K_NS1N_13LinCombEltActINS1G_6thread4GELUESJ_fSJ_fLNS_15FloatRoundStyleE2EEESI_S1M_JEEES13_NS14_INS15_ILi2ELi4ELi3EEES18_NSU_INS5_IJS19_S1L_EEENS5_IJS1L_SB_EEEEEEENS4_17SM75_U32x4_LDSM_NENS4_14SM90_TMA_STOREES1Z_NS4_17SM90_U32x4_STSM_NENS4_9Copy_AtomIJS22_SJ_EEEvEEEvvEEEEvNT_6ParamsE --------------------------
	.section	.text._ZN7cutlass13device_kernelINS_4gemm6kernel13GemmUniversalIN4cute5tupleIJiiiiEEENS1_10collective13CollectiveMmaINS1_34MainloopSm90TmaGmmaWarpSpecializedILi4ENS5_IJNS4_1CILi1EEESB_SB_EEENS1_35KernelTmaWarpSpecializedCooperativeEEENS5_IJNSA_ILi256EEENSA_ILi128EEENSA_ILi64EEEEEENS_6half_tENS5_IJlSB_lEEESJ_SK_NS4_8TiledMMAINS4_8MMA_AtomIJNS4_4SM904GMMA26MMA_64x128x16_F32F16F16_SSILNSO_5MajorE0ELSQ_0ELNSO_7ScaleInE1ELSR_1EEEEEENS4_6LayoutINS5_IJNSA_ILi2EEESB_SB_EEENS5_IJSB_NSA_ILi0EEESX_EEEEENS5_IJNS4_10UnderscoreES10_S10_EEEEENS4_13SM90_TMA_LOADENS4_14ComposedLayoutINS4_7SwizzleILi3ELi4ELi3EEENS4_18smem_ptr_flag_bitsILi16EEENSU_INS5_IJNSA_ILi8EEESH_EEENS5_IJSH_SB_EEEEEEEvNS4_8identityES13_S1D_vS1E_EENS_8epilogue10collective18CollectiveEpilogueINS1G_22Sm90TmaWarpSpecializedILi4ELi2ELi16ELb1ELb0EEEJSI_NS5_IJSG_NSA_ILi32EEEEEESJ_SK_SJ_SK_NS1G_6fusion15FusionCallbacksIS1K_NS1N_13LinCombEltActINS1G_6thread4GELUESJ_fSJ_fLNS_15FloatRoundStyleE2EEESI_S1M_JEEES13_NS14_INS15_ILi2ELi4ELi3EEES18_NSU_INS5_IJS19_S1L_EEENS5_IJS1L_SB_EEEEEEENS4_17SM75_U32x4_LDSM_NENS4_14SM90_TMA_STOREES1Z_NS4_17SM90_U32x4_STSM_NENS4_9Copy_AtomIJS22_SJ_EEEvEEEvvEEEEvNT_6ParamsE,"ax",@progbits
	.align	128
.text._ZN7cutlass13device_kernelINS_4gemm6kernel13GemmUniversalIN4cute5tupleIJiiiiEEENS1_10collective13CollectiveMmaINS1_34MainloopSm90TmaGmmaWarpSpecializedILi4ENS5_IJNS4_1CILi1EEESB_SB_EEENS1_35KernelTmaWarpSpecializedCooperativeEEENS5_IJNSA_ILi256EEENSA_ILi128EEENSA_ILi64EEEEEENS_6half_tENS5_IJlSB_lEEESJ_SK_NS4_8TiledMMAINS4_8MMA_AtomIJNS4_4SM904GMMA26MMA_64x128x16_F32F16F16_SSILNSO_5MajorE0ELSQ_0ELNSO_7ScaleInE1ELSR_1EEEEEENS4_6LayoutINS5_IJNSA_ILi2EEESB_SB_EEENS5_IJSB_NSA_ILi0EEESX_EEEEENS5_IJNS4_10UnderscoreES10_S10_EEEEENS4_13SM90_TMA_LOADENS4_14ComposedLayoutINS4_7SwizzleILi3ELi4ELi3EEENS4_18smem_ptr_flag_bitsILi16EEENSU_INS5_IJNSA_ILi8EEESH_EEENS5_IJSH_SB_EEEEEEEvNS4_8identityES13_S1D_vS1E_EENS_8epilogue10collective18CollectiveEpilogueINS1G_22Sm90TmaWarpSpecializedILi4ELi2ELi16ELb1ELb0EEEJSI_NS5_IJSG_NSA_ILi32EEEEEESJ_SK_SJ_SK_NS1G_6fusion15FusionCallbacksIS1K_NS1N_13LinCombEltActINS1G_6thread4GELUESJ_fSJ_fLNS_15FloatRoundStyleE2EEESI_S1M_JEEES13_NS14_INS15_ILi2ELi4ELi3EEES18_NSU_INS5_IJS19_S1L_EEENS5_IJS1L_SB_EEEEEEENS4_17SM75_U32x4_LDSM_NENS4_14SM90_TMA_STOREES1Z_NS4_17SM90_U32x4_STSM_NENS4_9Copy_AtomIJS22_SJ_EEEvEEEvvEEEEvNT_6ParamsE:
        .type           _ZN7cutlass13device_kernelINS_4gemm6kernel13GemmUniversalIN4cute5tupleIJiiiiEEENS1_10collective13CollectiveMmaINS1_34MainloopSm90TmaGmmaWarpSpecializedILi4ENS5_IJNS4_1CILi1EEESB_SB_EEENS1_35KernelTmaWarpSpecializedCooperativeEEENS5_IJNSA_ILi256EEENSA_ILi128EEENSA_ILi64EEEEEENS_6half_tENS5_IJlSB_lEEESJ_SK_NS4_8TiledMMAINS4_8MMA_AtomIJNS4_4SM904GMMA26MMA_64x128x16_F32F16F16_SSILNSO_5MajorE0ELSQ_0ELNSO_7ScaleInE1ELSR_1EEEEEENS4_6LayoutINS5_IJNSA_ILi2EEESB_SB_EEENS5_IJSB_NSA_ILi0EEESX_EEEEENS5_IJNS4_10UnderscoreES10_S10_EEEEENS4_13SM90_TMA_LOADENS4_14ComposedLayoutINS4_7SwizzleILi3ELi4ELi3EEENS4_18smem_ptr_flag_bitsILi16EEENSU_INS5_IJNSA_ILi8EEESH_EEENS5_IJSH_SB_EEEEEEEvNS4_8identityES13_S1D_vS1E_EENS_8epilogue10collective18CollectiveEpilogueINS1G_22Sm90TmaWarpSpecializedILi4ELi2ELi16ELb1ELb0EEEJSI_NS5_IJSG_NSA_ILi32EEEEEESJ_SK_SJ_SK_NS1G_6fusion15FusionCallbacksIS1K_NS1N_13LinCombEltActINS1G_6thread4GELUESJ_fSJ_fLNS_15FloatRoundStyleE2EEESI_S1M_JEEES13_NS14_INS15_ILi2ELi4ELi3EEES18_NSU_INS5_IJS19_S1L_EEENS5_IJS1L_SB_EEEEEEENS4_17SM75_U32x4_LDSM_NENS4_14SM90_TMA_STOREES1Z_NS4_17SM90_U32x4_STSM_NENS4_9Copy_AtomIJS22_SJ_EEEvEEEvvEEEEvNT_6ParamsE,@function
        .size           _ZN7cutlass13device_kernelINS_4gemm6kernel13GemmUniversalIN4cute5tupleIJiiiiEEENS1_10collective13CollectiveMmaINS1_34MainloopSm90TmaGmmaWarpSpecializedILi4ENS5_IJNS4_1CILi1EEESB_SB_EEENS1_35KernelTmaWarpSpecializedCooperativeEEENS5_IJNSA_ILi256EEENSA_ILi128EEENSA_ILi64EEEEEENS_6half_tENS5_IJlSB_lEEESJ_SK_NS4_8TiledMMAINS4_8MMA_AtomIJNS4_4SM904GMMA26MMA_64x128x16_F32F16F16_SSILNSO_5MajorE0ELSQ_0ELNSO_7ScaleInE1ELSR_1EEEEEENS4_6LayoutINS5_IJNSA_ILi2EEESB_SB_EEENS5_IJSB_NSA_ILi0EEESX_EEEEENS5_IJNS4_10UnderscoreES10_S10_EEEEENS4_13SM90_TMA_LOADENS4_14ComposedLayoutINS4_7SwizzleILi3ELi4ELi3EEENS4_18smem_ptr_flag_bitsILi16EEENSU_INS5_IJNSA_ILi8EEESH_EEENS5_IJSH_SB_EEEEEEEvNS4_8identityES13_S1D_vS1E_EENS_8epilogue10collective18CollectiveEpilogueINS1G_22Sm90TmaWarpSpecializedILi4ELi2ELi16ELb1ELb0EEEJSI_NS5_IJSG_NSA_ILi32EEEEEESJ_SK_SJ_SK_NS1G_6fusion15FusionCallbacksIS1K_NS1N_13LinCombEltActINS1G_6thread4GELUESJ_fSJ_fLNS_15FloatRoundStyleE2EEESI_S1M_JEEES13_NS14_INS15_ILi2ELi4ELi3EEES18_NSU_INS5_IJS19_S1L_EEENS5_IJS1L_SB_EEEEEEENS4_17SM75_U32x4_LDSM_NENS4_14SM90_TMA_STOREES1Z_NS4_17SM90_U32x4_STSM_NENS4_9Copy_AtomIJS22_SJ_EEEvEEEvvEEEEvNT_6ParamsE,(.L_x_257 - _ZN7cutlass13device_kernelINS_4gemm6kernel13GemmUniversalIN4cute5tupleIJiiiiEEENS1_10collective13CollectiveMmaINS1_34MainloopSm90TmaGmmaWarpSpecializedILi4ENS5_IJNS4_1CILi1EEESB_SB_EEENS1_35KernelTmaWarpSpecializedCooperativeEEENS5_IJNSA_ILi256EEENSA_ILi128EEENSA_ILi64EEEEEENS_6half_tENS5_IJlSB_lEEESJ_SK_NS4_8TiledMMAINS4_8MMA_AtomIJNS4_4SM904GMMA26MMA_64x128x16_F32F16F16_SSILNSO_5MajorE0ELSQ_0ELNSO_7ScaleInE1ELSR_1EEEEEENS4_6LayoutINS5_IJNSA_ILi2EEESB_SB_EEENS5_IJSB_NSA_ILi0EEESX_EEEEENS5_IJNS4_10UnderscoreES10_S10_EEEEENS4_13SM90_TMA_LOADENS4_14ComposedLayoutINS4_7SwizzleILi3ELi4ELi3EEENS4_18smem_ptr_flag_bitsILi16EEENSU_INS5_IJNSA_ILi8EEESH_EEENS5_IJSH_SB_EEEEEEEvNS4_8identityES13_S1D_vS1E_EENS_8epilogue10collective18CollectiveEpilogueINS1G_22Sm90TmaWarpSpecializedILi4ELi2ELi16ELb1ELb0EEEJSI_NS5_IJSG_NSA_ILi32EEEEEESJ_SK_SJ_SK_NS1G_6fusion15FusionCallbacksIS1K_NS1N_13LinCombEltActINS1G_6thread4GELUESJ_fSJ_fLNS_15FloatRoundStyleE2EEESI_S1M_JEEES13_NS14_INS15_ILi2ELi4ELi3EEES18_NSU_INS5_IJS19_S1L_EEENS5_IJS1L_SB_EEEEEEENS4_17SM75_U32x4_LDSM_NENS4_14SM90_TMA_STOREES1Z_NS4_17SM90_U32x4_STSM_NENS4_9Copy_AtomIJS22_SJ_EEEvEEEvvEEEEvNT_6ParamsE)
        .other          _ZN7cutlass13device_kernelINS_4gemm6kernel13GemmUniversalIN4cute5tupleIJiiiiEEENS1_10collective13CollectiveMmaINS1_34MainloopSm90TmaGmmaWarpSpecializedILi4ENS5_IJNS4_1CILi1EEESB_SB_EEENS1_35KernelTmaWarpSpecializedCooperativeEEENS5_IJNSA_ILi256EEENSA_ILi128EEENSA_ILi64EEEEEENS_6half_tENS5_IJlSB_lEEESJ_SK_NS4_8TiledMMAINS4_8MMA_AtomIJNS4_4SM904GMMA26MMA_64x128x16_F32F16F16_SSILNSO_5MajorE0ELSQ_0ELNSO_7ScaleInE1ELSR_1EEEEEENS4_6LayoutINS5_IJNSA_ILi2EEESB_SB_EEENS5_IJSB_NSA_ILi0EEESX_EEEEENS5_IJNS4_10UnderscoreES10_S10_EEEEENS4_13SM90_TMA_LOADENS4_14ComposedLayoutINS4_7SwizzleILi3ELi4ELi3EEENS4_18smem_ptr_flag_bitsILi16EEENSU_INS5_IJNSA_ILi8EEESH_EEENS5_IJSH_SB_EEEEEEEvNS4_8identityES13_S1D_vS1E_EENS_8epilogue10collective18CollectiveEpilogueINS1G_22Sm90TmaWarpSpecializedILi4ELi2ELi16ELb1ELb0EEEJSI_NS5_IJSG_NSA_ILi32EEEEEESJ_SK_SJ_SK_NS1G_6fusion15FusionCallbacksIS1K_NS1N_13LinCombEltActINS1G_6thread4GELUESJ_fSJ_fLNS_15FloatRoundStyleE2EEESI_S1M_JEEES13_NS14_INS15_ILi2ELi4ELi3EEES18_NSU_INS5_IJS19_S1L_EEENS5_IJS1L_SB_EEEEEEENS4_17SM75_U32x4_LDSM_NENS4_14SM90_TMA_STOREES1Z_NS4_17SM90_U32x4_STSM_NENS4_9Copy_AtomIJS22_SJ_EEEvEEEvvEEEEvNT_6ParamsE,@"STO_CUDA_ENTRY STV_DEFAULT"
_ZN7cutlass13device_kernelINS_4gemm6kernel13GemmUniversalIN4cute5tupleIJiiiiEEENS1_10collective13CollectiveMmaINS1_34MainloopSm90TmaGmmaWarpSpecializedILi4ENS5_IJNS4_1CILi1EEESB_SB_EEENS1_35KernelTmaWarpSpecializedCooperativeEEENS5_IJNSA_ILi256EEENSA_ILi128EEENSA_ILi64EEEEEENS_6half_tENS5_IJlSB_lEEESJ_SK_NS4_8TiledMMAINS4_8MMA_AtomIJNS4_4SM904GMMA26MMA_64x128x16_F32F16F16_SSILNSO_5MajorE0ELSQ_0ELNSO_7ScaleInE1ELSR_1EEEEEENS4_6LayoutINS5_IJNSA_ILi2EEESB_SB_EEENS5_IJSB_NSA_ILi0EEESX_EEEEENS5_IJNS4_10UnderscoreES10_S10_EEEEENS4_13SM90_TMA_LOADENS4_14ComposedLayoutINS4_7SwizzleILi3ELi4ELi3EEENS4_18smem_ptr_flag_bitsILi16EEENSU_INS5_IJNSA_ILi8EEESH_EEENS5_IJSH_SB_EEEEEEEvNS4_8identityES13_S1D_vS1E_EENS_8epilogue10collective18CollectiveEpilogueINS1G_22Sm90TmaWarpSpecializedILi4ELi2ELi16ELb1ELb0EEEJSI_NS5_IJSG_NSA_ILi32EEEEEESJ_SK_SJ_SK_NS1G_6fusion15FusionCallbacksIS1K_NS1N_13LinCombEltActINS1G_6thread4GELUESJ_fSJ_fLNS_15FloatRoundStyleE2EEESI_S1M_JEEES13_NS14_INS15_ILi2ELi4ELi3EEES18_NSU_INS5_IJS19_S1L_EEENS5_IJS1L_SB_EEEEEEENS4_17SM75_U32x4_LDSM_NENS4_14SM90_TMA_STOREES1Z_NS4_17SM90_U32x4_STSM_NENS4_9Copy_AtomIJS22_SJ_EEEvEEEvvEEEEvNT_6ParamsE:
[----:B------:R-:W1:Y:S01]  /*0000*/  LDC R1, c[0x0][0x28] ;  /* 0x00000a00ff017b82 */ /* 0x000e620000000800 */
[----:B------:R-:W2:Y:S07]  /*0010*/  S2R R18, SR_TID.X ;  /* 0x0000000000127919 */ /* 0x000eae0000002100 */
[----:B------:R-:W3:Y:S01]  /*0020*/  LDC.64 R4, c[0x0][0x588] ;  /* 0x00016200ff047b82 */ /* 0x000ee20000000a00 */
[----:B------:R-:W-:Y:S01]  /*0030*/  ELECT P0, URZ, PT ;  /* 0x00000000003f782f */ /* 0x000fe20003800000 */
[----:B------:R-:W-:Y:S01]  /*0040*/  BSSY B0, `(.L_x_0) ;  /* 0x0000016000007945 */ /* 0x000fe20003800000 */
[----:B--2---:R-:W-:-:S02]  /*0050*/  SHF.R.U32.HI R6, RZ, 0x5, R18 ;  /* 0x00000005ff067819 */ /* 0x004fc40000011612 */
[----:B------:R-:W-:-:S03]  /*0060*/  SHF.R.U32.HI R2, RZ, 0x7, R18 ;  /* 0x00000007ff027819 */ /* 0x000fc60000011612 */
[----:B------:R-:W2:Y:S04]  /*0070*/  SHFL.IDX PT, R0, R6, RZ, 0x1f ;  /* 0x00001fff06007589 */ /* 0x000ea800000e0000 */
[----:B------:R4:W1:Y:S01]  /*0080*/  SHFL.IDX PT, R10, R2, RZ, 0x1f ;  /* 0x00001fff020a7589 */ /* 0x00086200000e0000 */
[----:B--2---:R-:W-:Y:S02]  /*0090*/  ISETP.NE.OR P0, PT, R0, RZ, !P0 ;  /* 0x000000ff0000720c */ /* 0x004fe40004705670 */
[----:B------:R-:W-:-:S11]  /*00a0*/  SHF.R.S32.HI R3, RZ, 0x1f, R0 ;  /* 0x0000001fff037819 */ /* 0x000fd60000011400 */
[----:B-1-34-:R-:W-:Y:S05]  /*00b0*/  @P0 BRA `(.L_x_1) ;  /* 0x0000000000380947 */ /* 0x01afea0003800000 */
[----:B------:R-:W-:Y:S02]  /*00c0*/  ULDC.64 UR4, c[0x0][0x198] ;  /* 0x0000660000047ab9 */ /* 0x000fe40000000a00 */
[----:B------:R-:W-:Y:S02]  /*00d0*/  UIADD3 UR6, UP0, UR4, 0xf0, URZ ;  /* 0x000000f004067890 */ /* 0x000fe4000ff1e03f */
[----:B------:R-:W-:Y:S02]  /*00e0*/  UIADD3 UR8, UP1, UR4, 0x1f0, URZ ;  /* 0x000001f004087890 */ /* 0x000fe4000ff3e03f */
[----:B------:R-:W-:Y:S02]  /*00f0*/  UIADD3 UR10, UP2, UR4, 0x3f0, URZ ;  /* 0x000003f0040a7890 */ /* 0x000fe4000ff5e03f */
[----:B------:R-:W-:Y:S02]  /*0100*/  UIADD3 UR4, UP3, UR4, 0x4f0, URZ ;  /* 0x000004f004047890 */ /* 0x000fe4000ff7e03f */
[----:B------:R-:W-:-:S02]  /*0110*/  UIADD3.X UR7, URZ, UR5, URZ, UP0, !UPT ;  /* 0x000000053f077290 */ /* 0x000fc400087fe43f */
[----:B------:R-:W-:Y:S02]  /*0120*/  UIADD3.X UR9, URZ, UR5, URZ, UP1, !UPT ;  /* 0x000000053f097290 */ /* 0x000fe40008ffe43f */
[----:B------:R-:W-:Y:S02]  /*0130*/  UIADD3.X UR11, URZ, UR5, URZ, UP2, !UPT ;  /* 0x000000053f0b7290 */ /* 0x000fe400097fe43f */
[----:B------:R-:W-:-:S03]  /*0140*/  UIADD3.X UR5, URZ, UR5, URZ, UP3, !UPT ;  /* 0x000000053f057290 */ /* 0x000fc60009ffe43f */
[----:B------:R1:W-:Y:S02]  /*0150*/  UTMACCTL.PF [UR6] ;  /* 0x00000000060079b9 */ /* 0x0003e40008040000 */
[----:B------:R1:W-:Y:S02]  /*0160*/  UTMACCTL.PF [UR8] ;  /* 0x00000000080079b9 */ /* 0x0003e40008040000 */
[----:B------:R1:W-:Y:S02]  /*0170*/  UTMACCTL.PF [UR10] ;  /* 0x000000000a0079b9 */ /* 0x0003e40008040000 */
[----:B------:R1:W-:Y:S02]  /*0180*/  UTMACCTL.PF [UR4] ;  /* 0x00000000040079b9 */ /* 0x0003e40008040000 */
[----:B-1----:R-:W-:Y:S01]  /*0190*/  NOP ;  /* 0x0000000000007918 */ /* 0x002fe20000000000 */
.L_x_1:
[----:B------:R-:W-:Y:S05]  /*01a0*/  BSYNC B0 ;  /* 0x0000000000007941 */ /* 0x000fea0003800000 */
.L_x_0:
[----:B------:R-:W-:Y:S01]  /*01b0*/  ULDC.64 UR4, c[0x0][0x590] ;  /* 0x0001640000047ab9 */ /* 0x000fe20000000a00 */
[----:B------:R-:W-:Y:S01]  /*01c0*/  LEA.HI R3, R3, R0, RZ, 0x2 ;  /* 0x0000000003037211 */ /* 0x000fe200078f10ff */
[----:B------:R-:W-:Y:S01]  /*01d0*/  ULDC.64 UR42, c[0x0][0x208] ;  /* 0x00008200002a7ab9 */ /* 0x000fe20000000a00 */
[----:B------:R-:W-:Y:S02]  /*01e0*/  ISETP.NE.U32.AND P2, PT, RZ, UR4, PT ;  /* 0x00000004ff007c0c */ /* 0x000fe4000bf45070 */
[----:B------:R-:W-:Y:S02]  /*01f0*/  LOP3.LUT R3, R3, 0xfffffffc, RZ, 0xc0, !PT ;  /* 0xfffffffc03037812 */ /* 0x000fe400078ec0ff */
[----:B------:R-:W-:Y:S02]  /*0200*/  ISETP.NE.AND.EX P3, PT, RZ, UR5, PT, P2 ;  /* 0x00000005ff007c0c */ /* 0x000fe4000bf65320 */
[----:B------:R-:W-:Y:S02]  /*0210*/  IADD3 R0, R0, -R3, RZ ;  /* 0x8000000300007210 */ /* 0x000fe40007ffe0ff */
[----:B------:R-:W-:-:S02]  /*0220*/  PRMT R7, RZ, 0x7610, R7 ;  /* 0x00007610ff077816 */ /* 0x000fc40000000007 */
[----:B------:R-:W-:Y:S02]  /*0230*/  MOV R2, R4 ;  /* 0x0000000400027202 */ /* 0x000fe40000000f00 */
[----:B------:R-:W-:-:S05]  /*0240*/  MOV R3, R5 ;  /* 0x0000000500037202 */ /* 0x000fca0000000f00 */
[----:B------:R-:W-:Y:S05]  /*0250*/  @P3 BRA `(.L_x_2) ;  /* 0x0000000000303947 */ /* 0x000fea0003800000 */
[----:B------:R-:W-:Y:S02]  /*0260*/  ULDC.64 UR6, c[0x0][0x588] ;  /* 0x0001620000067ab9 */ /* 0x000fe40000000a00 */
[----:B------:R-:W-:-:S04]  /*0270*/  ISETP.NE.U32.AND P0, PT, RZ, UR6, PT ;  /* 0x00000006ff007c0c */ /* 0x000fc8000bf05070 */
[----:B------:R-:W-:-:S13]  /*0280*/  ISETP.NE.AND.EX P0, PT, RZ, UR7, PT, P0 ;  /* 0x00000007ff007c0c */ /* 0x000fda000bf05300 */
[----:B------:R-:W-:Y:S05]  /*0290*/  @!P0 BRA `(.L_x_3) ;  /* 0x0000000000108947 */ /* 0x000fea0003800000 */
[----:B------:R-:W2:Y:S02]  /*02a0*/  LDG.E R7, desc[UR42][R2.64] ;  /* 0x0000002a02077981 */ /* 0x000ea4000c1e1900 */
[----:B--2---:R-:W-:Y:S02]  /*02b0*/  FSETP.NEU.AND P1, PT, R7, RZ, PT ;  /* 0x000000ff0700720b */ /* 0x004fe40003f2d000 */
[----:B------:R-:W-:Y:S01]  /*02c0*/  MOV R7, 0x1 ;  /* 0x0000000100077802 */ /* 0x000fe20000000f00 */
[----:B------:R-:W-:Y:S10]  /*02d0*/  BRA `(.L_x_2) ;  /* 0x0000000000107947 */ /* 0x000ff40003800000 */
.L_x_3:
[----:B------:R-:W-:Y:S01]  /*02e0*/  ULDC UR6, c[0x0][0x580] ;  /* 0x0001600000067ab9 */ /* 0x000fe20000000800 */
[----:B------:R-:W-:Y:S02]  /*02f0*/  MOV R7, 0x1 ;  /* 0x0000000100077802 */ /* 0x000fe40000000f00 */
[----:B------:R-:W-:Y:S02]  /*0300*/  CS2R R2, SRZ ;  /* 0x0000000000027805 */ /* 0x000fe4000001ff00 */
[----:B------:R-:W-:-:S13]  /*0310*/  FSETP.NEU.AND P1, PT, RZ, UR6, PT ;  /* 0x00000006ff007c0b */ /* 0x000fda000bf2d000 */
.L_x_2:
[----:B------:R-:W-:Y:S02]  /*0320*/  ISETP.NE.U32.AND P4, PT, R2, RZ, PT ;  /* 0x000000ff0200720c */ /* 0x000fe40003f85070 */
[----:B------:R-:W-:Y:S02]  /*0330*/  ISETP.NE.AND.EX P5, PT, RZ, UR5, PT, P2 ;  /* 0x00000005ff007c0c */ /* 0x000fe4000bfa5320 */
[----:B------:R-:W-:Y:S02]  /*0340*/  ISETP.NE.AND.EX P2, PT, R3, RZ, PT, P4 ;  /* 0x000000ff0300720c */ /* 0x000fe40003f45340 */
[----:B------:R-:W-:-:S11]  /*0350*/  PLOP3.LUT P0, PT, PT, PT, PT, 0x8, 0x0 ;  /* 0x000000000000781c */ /* 0x000fd60003f0e170 */
[----:B------:R-:W-:Y:S05]  /*0360*/  @P2 BRA P5, `(.L_x_4) ;  /* 0x0000000000342947 */ /* 0x000fea0002800000 */
[----:B------:R-:W-:-:S04]  /*0370*/  ISETP.NE.U32.AND P0, PT, RZ, UR4, PT ;  /* 0x00000004ff007c0c */ /* 0x000fc8000bf05070 */
[----:B------:R-:W-:-:S13]  /*0380*/  ISETP.NE.AND.EX P0, PT, RZ, UR5, PT, P0 ;  /* 0x00000005ff007c0c */ /* 0x000fda000bf05300 */
[----:B------:R-:W-:Y:S05]  /*0390*/  @!P0 BRA `(.L_x_5) ;  /* 0x0000000000248947 */ /* 0x000fea0003800000 */
[----:B------:R-:W-:Y:S02]  /*03a0*/  PRMT R7, R7, 0x9910, RZ ;  /* 0x0000991007077816 */ /* 0x000fe400000000ff */
[----:B------:R-:W-:Y:S02]  /*03b0*/  ISETP.NE.U32.AND P0, PT, R2, RZ, PT ;  /* 0x000000ff0200720c */ /* 0x000fe40003f05070 */
[----:B------:R-:W-:Y:S02]  /*03c0*/  ISETP.NE.AND P2, PT, R7, RZ, PT ;  /* 0x000000ff0700720c */ /* 0x000fe40003f45270 */
[----:B------:R-:W-:Y:S02]  /*03d0*/  ISETP.NE.AND.EX P0, PT, R3, RZ, PT, P0 ;  /* 0x000000ff0300720c */ /* 0x000fe40003f05300 */
[----:B------:R-:W-:-:S09]  /*03e0*/  SEL R2, RZ, 0xffffffff, P1 ;  /* 0xffffffffff027807 */ /* 0x000fd20000800000 */
[----:B------:R-:W-:-:S04]  /*03f0*/  @!P2 SEL R2, RZ, 0xffffffff, P0 ;  /* 0xffffffffff02a807 */ /* 0x000fc80000000000 */
[----:B------:R-:W-:-:S04]  /*0400*/  LOP3.LUT R2, R2, 0x1, RZ, 0xc0, !PT ;  /* 0x0000000102027812 */ /* 0x000fc800078ec0ff */
[----:B------:R-:W-:Y:S01]  /*0410*/  ISETP.EQ.U32.AND P0, PT, R2, 0x1, PT ;  /* 0x000000010200780c */ /* 0x000fe20003f02070 */
[----:B------:R-:W-:-:S12]  /*0420*/  BRA `(.L_x_4) ;  /* 0x0000000000047947 */ /* 0x000fd80003800000 */
.L_x_5:
[----:B------:R-:W-:-:S13]  /*0430*/  PLOP3.LUT P0, PT, P1, PT, PT, 0x8, 0x0 ;  /* 0x000000000000781c */ /* 0x000fda0000f0e170 */
.L_x_4:
[----:B------:R-:W1:Y:S02]  /*0440*/  SHFL.IDX PT, R2, R6, RZ, 0x1f ;  /* 0x00001fff06027589 */ /* 0x000e6400000e0000 */
[----:B-1----:R-:W-:-:S13]  /*0450*/  ISETP.NE.AND P1, PT, R2, RZ, PT ;  /* 0x000000ff0200720c */ /* 0x002fda0003f25270 */
[----:B------:R-:W-:Y:S05]  /*0460*/  @P1 BRA `(.L_x_6) ;  /* 0x0000000000581947 */ /* 0x000fea0003800000 */
[----:B------:R-:W1:Y:S01]  /*0470*/  S2UR UR8, SR_CgaCtaId ;  /* 0x00000000000879c3 */ /* 0x000e620000008800 */
[----:B------:R-:W-:Y:S01]  /*0480*/  UMOV UR4, 0x400 ;  /* 0x0000040000047882 */ /* 0x000fe20000000000 */
[----:B------:R-:W-:Y:S01]  /*0490*/  UMOV UR5, 0x1 ;  /* 0x0000000100057882 */ /* 0x000fe20000000000 */
[----:B------:R-:W-:Y:S01]  /*04a0*/  UMOV UR6, 0x100 ;  /* 0x0000010000067882 */ /* 0x000fe20000000000 */
[----:B------:R-:W-:Y:S01]  /*04b0*/  ELECT P1, URZ, PT ;  /* 0x00000000003f782f */ /* 0x000fe20003820000 */
[----:B------:R-:W-:-:S04]  /*04c0*/  UIADD3 UR6, -UR6, 0x100000, URZ ;  /* 0x0010000006067890 */ /* 0x000fc8000fffe13f */
[----:B------:R-:W-:Y:S02]  /*04d0*/  USHF.L.U32 UR7, UR6, 0xb, URZ ;  /* 0x0000000b06077899 */ /* 0x000fe4000800063f */
[----:B------:R-:W-:Y:S02]  /*04e0*/  USHF.L.U32 UR6, UR6, 0x1, URZ ;  /* 0x0000000106067899 */ /* 0x000fe4000800063f */
[----:B-1----:R-:W-:Y:S02]  /*04f0*/  ULEA UR8, UR8, UR4, 0x18 ;  /* 0x0000000408087291 */ /* 0x002fe4000f8ec03f */
[----:B------:R-:W-:-:S04]  /*0500*/  UIADD3 UR4, -UR5, 0x100000, URZ ;  /* 0x0010000005047890 */ /* 0x000fc8000fffe13f */
[----:B------:R-:W-:Y:S02]  /*0510*/  USHF.L.U32 UR5, UR4, 0xb, URZ ;  /* 0x0000000b04057899 */ /* 0x000fe4000800063f */
[----:B------:R-:W-:Y:S01]  /*0520*/  USHF.L.U32 UR4, UR4, 0x1, URZ ;  /* 0x0000000104047899 */ /* 0x000fe2000800063f */
[----:B------:R-:W1:Y:S11]  /*0530*/  FENCE.VIEW.ASYNC.S ;  /* 0x00000000000073c6 */ /* 0x000e760000000000 */
[----:B-1----:R1:W2:Y:S01]  /*0540*/  SYNCS.EXCH.64 URZ, [UR8], UR4 ;  /* 0x00000004083f75b2 */ /* 0x0022a20008000100 */
[----:B------:R1:W3:Y:S01]  /*0550*/  SYNCS.EXCH.64 URZ, [UR8+0x20], UR6 ;  /* 0x00002006083f75b2 */ /* 0x0002e20008000100 */
[----:B------:R1:W4:Y:S01]  /*0560*/  SYNCS.EXCH.64 URZ, [UR8+0x8], UR4 ;  /* 0x00000804083f75b2 */ /* 0x0003220008000100 */
[----:B------:R1:W1:Y:S01]  /*0570*/  SYNCS.EXCH.64 URZ, [UR8+0x28], UR6 ;  /* 0x00002806083f75b2 */ /* 0x0002620008000100 */
[----:B------:R1:W1:Y:S01]  /*0580*/  SYNCS.EXCH.64 URZ, [UR8+0x10], UR4 ;  /* 0x00001004083f75b2 */ /* 0x0002620008000100 */
[----:B------:R1:W1:Y:S01]  /*0590*/  SYNCS.EXCH.64 URZ, [UR8+0x30], UR6 ;  /* 0x00003006083f75b2 */ /* 0x0002620008000100 */
[----:B------:R1:W1:Y:S01]  /*05a0*/  SYNCS.EXCH.64 URZ, [UR8+0x18], UR4 ;  /* 0x00001804083f75b2 */ /* 0x0002620008000100 */
[----:B------:R1:W1:Y:S01]  /*05b0*/  SYNCS.EXCH.64 URZ, [UR8+0x38], UR6 ;  /* 0x00003806083f75b2 */ /* 0x0002620008000100 */
[----:B------:R-:W-:Y:S01]  /*05c0*/  NOP ;  /* 0x0000000000007918 */ /* 0x000fe20000000000 */
.L_x_6:
[----:B------:R-:W5:Y:S01]  /*05d0*/  SHFL.IDX PT, R3, R6, RZ, 0x1f ;  /* 0x00001fff06037589 */ /* 0x000f6200000e0000 */
[----:B------:R-:W1:Y:S01]  /*05e0*/  LDC R2, c[0x0][0x904] ;  /* 0x00024100ff027b82 */ /* 0x000e620000000800 */
[----:B------:R-:W-:Y:S01]  /*05f0*/  NOP ;  /* 0x0000000000007918 */ /* 0x000fe20000000000 */
[----:B-----5:R-:W-:-:S13]  /*0600*/  ISETP.NE.AND P1, PT, R3, RZ, PT ;  /* 0x000000ff0300720c */ /* 0x020fda0003f25270 */
[----:B------:R-:W-:Y:S05]  /*0610*/  @P1 BRA `(.L_x_7) ;  /* 0x0000000000581947 */ /* 0x000fea0003800000 */
[----:B-1----:R-:W1:Y:S01]  /*0620*/  S2UR UR5, SR_CgaCtaId ;  /* 0x00000000000579c3 */ /* 0x002e620000008800 */
[----:B------:R-:W-:Y:S01]  /*0630*/  UMOV UR4, 0x400 ;  /* 0x0000040000047882 */ /* 0x000fe20000000000 */
[----:B------:R-:W-:Y:S01]  /*0640*/  UMOV UR6, 0x20 ;  /* 0x0000002000067882 */ /* 0x000fe20000000000 */
[----:B------:R-:W-:Y:S01]  /*0650*/  UMOV UR7, 0x100 ;  /* 0x0000010000077882 */ /* 0x000fe20000000000 */
[----:B------:R-:W-:Y:S01]  /*0660*/  ELECT P1, URZ, PT ;  /* 0x00000000003f782f */ /* 0x000fe20003820000 */
[----:B-1----:R-:W-:Y:S02]  /*0670*/  ULEA UR8, UR5, UR4, 0x18 ;  /* 0x0000000405087291 */ /* 0x002fe4000f8ec03f */
[----:B------:R-:W-:-:S04]  /*0680*/  UIADD3 UR4, -UR6, 0x100000, URZ ;  /* 0x0010000006047890 */ /* 0x000fc8000fffe13f */
[----:B------:R-:W-:Y:S02]  /*0690*/  USHF.L.U32 UR5, UR4, 0xb, URZ ;  /* 0x0000000b04057899 */ /* 0x000fe4000800063f */
[----:B------:R-:W-:Y:S02]  /*06a0*/  USHF.L.U32 UR4, UR4, 0x1, URZ ;  /* 0x0000000104047899 */ /* 0x000fe4000800063f */
[----:B------:R-:W-:-:S04]  /*06b0*/  UIADD3 UR6, -UR7, 0x100000, URZ ;  /* 0x0010000007067890 */ /* 0x000fc8000fffe13f */
[----:B------:R-:W-:Y:S02]  /*06c0*/  USHF.L.U32 UR7, UR6, 0xb, URZ ;  /* 0x0000000b06077899 */ /* 0x000fe4000800063f */
[----:B------:R-:W-:Y:S01]  /*06d0*/  USHF.L.U32 UR6, UR6, 0x1, URZ ;  /* 0x0000000106067899 */ /* 0x000fe2000800063f */
[----:B------:R-:W1:Y:S03]  /*06e0*/  FENCE.VIEW.ASYNC.S ;  /* 0x00000000000073c6 */ /* 0x000e660000000000 */
[----:B-1----:R1:W1:Y:S08]  /*06f0*/  SYNCS.EXCH.64 URZ, [UR8+0x40], UR4 ;  /* 0x00004004083f75b2 */ /* 0x0022700008000100 */
[----:B------:R1:W1:Y:S01]  /*0700*/  SYNCS.EXCH.64 URZ, [UR8+0x60], UR6 ;  /* 0x00006006083f75b2 */ /* 0x0002620008000100 */
[----:B------:R1:W1:Y:S01]  /*0710*/  SYNCS.EXCH.64 URZ, [UR8+0x48], UR4 ;  /* 0x00004804083f75b2 */ /* 0x0002620008000100 */
[----:B------:R1:W1:Y:S01]  /*0720*/  SYNCS.EXCH.64 URZ, [UR8+0x68], UR6 ;  /* 0x00006806083f75b2 */ /* 0x0002620008000100 */
[----:B------:R1:W1:Y:S01]  /*0730*/  SYNCS.EXCH.64 URZ, [UR8+0x50], UR4 ;  /* 0x00005004083f75b2 */ /* 0x0002620008000100 */
[----:B------:R1:W1:Y:S01]  /*0740*/  SYNCS.EXCH.64 URZ, [UR8+0x70], UR6 ;  /* 0x00007006083f75b2 */ /* 0x0002620008000100 */
[----:B------:R1:W1:Y:S01]  /*0750*/  SYNCS.EXCH.64 URZ, [UR8+0x58], UR4 ;  /* 0x00005804083f75b2 */ /* 0x0002620008000100 */
[----:B------:R1:W1:Y:S01]  /*0760*/  SYNCS.EXCH.64 URZ, [UR8+0x78], UR6 ;  /* 0x00007806083f75b2 */ /* 0x0002620008000100 */
[----:B------:R-:W-:Y:S01]  /*0770*/  NOP ;  /* 0x0000000000007918 */ /* 0x000fe20000000000 */
.L_x_7:
[----:B------:R-:W5:Y:S01]  /*0780*/  SHFL.IDX PT, R6, R6, RZ, 0x1f ;  /* 0x00001fff06067589 */ /* 0x000f6200000e0000 */
[----:B-1----:R-:W-:Y:S02]  /*0790*/  ISETP.NE.AND P6, PT, R2, 0x1, PT ;  /* 0x000000010200780c */ /* 0x002fe40003fc5270 */
[----:B------:R-:W-:Y:S01]  /*07a0*/  ELECT P1, URZ, PT ;  /* 0x00000000003f782f */ /* 0x000fe20003820000 */
[----:B------:R-:W1:Y:S01]  /*07b0*/  S2UR UR37, SR_CgaCtaId ;  /* 0x00000000002579c3 */ /* 0x000e620000008800 */
[----:B------:R-:W2:Y:S01]  /*07c0*/  S2R R3, SR_CTAID.Y ;  /* 0x0000000000037919 */ /* 0x000ea20000002600 */
[----:B------:R-:W-:Y:S01]  /*07d0*/  UMOV UR4, 0x20 ;  /* 0x0000002000047882 */ /* 0x000fe20000000000 */
[----:B------:R-:W-:Y:S01]  /*07e0*/  P2R R7, PR, RZ, 0x40 ;  /* 0x00000040ff077803 */ /* 0x000fe20000000000 */
[----:B------:R-:W-:Y:S01]  /*07f0*/  NOP ;  /* 0x0000000000007918 */ /* 0x000fe20000000000 */
[----:B------:R-:W3:Y:S01]  /*0800*/  S2R R8, SR_CTAID.X ;  /* 0x0000000000087919 */ /* 0x000ee20000002500 */
[----:B------:R-:W-:Y:S01]  /*0810*/  ISETP.NE.AND P4, PT, R0, RZ, PT ;  /* 0x000000ff0000720c */ /* 0x000fe20003f85270 */
[----:B------:R-:W-:Y:S01]  /*0820*/  BSSY B6, `(.L_x_8) ;  /* 0x00015ae000067945 */ /* 0x000fe20003800000 */
[----:B------:R-:W-:-:S02]  /*0830*/  MOV R9, RZ ;  /* 0x000000ff00097202 */ /* 0x000fc40000000f00 */
[----:B------:R-:W3:Y:S01]  /*0840*/  @P6 LDC R17, c[0x0][0x10] ;  /* 0x00000400ff116b82 */ /* 0x000ee20000000800 */
[----:B------:R-:W-:-:S07]  /*0850*/  @P6 MOV R7, RZ ;  /* 0x000000ff00076202 */ /* 0x000fce0000000f00 */
[----:B------:R-:W4:Y:S01]  /*0860*/  @!P6 LDC R11, c[0x0][0xc] ;  /* 0x00000300ff0beb82 */ /* 0x000f220000000800 */
[----:B-----5:R-:W-:Y:S02]  /*0870*/  ISETP.NE.OR P2, PT, R6, RZ, !P1 ;  /* 0x000000ff0600720c */ /* 0x020fe40004f45670 */
[----:B------:R-:W-:-:S04]  /*0880*/  ISETP.EQ.OR P1, PT, R0, 0x3, !P4 ;  /* 0x000000030000780c */ /* 0x000fc80006722670 */
[----:B------:R-:W-:-:S04]  /*0890*/  ISETP.EQ.AND P1, PT, R10, RZ, P1 ;  /* 0x000000ff0a00720c */ /* 0x000fc80000f22270 */
[----:B------:R-:W-:Y:S02]  /*08a0*/  SEL R22, RZ, 0x1, !P1 ;  /* 0x00000001ff167807 */ /* 0x000fe40004800000 */
[----:B--2---:R-:W-:Y:S01]  /*08b0*/  @P6 MOV R6, R3 ;  /* 0x0000000300066202 */ /* 0x004fe20000000f00 */
[----:B------:R-:W-:Y:S01]  /*08c0*/  VOTEU.ALL UP0, P2 ;  /* 0x00000000003f7886 */ /* 0x000fe20001000000 */
[----:B------:R-:W-:-:S03]  /*08d0*/  VOTEU.ALL UP1, P2 ;  /* 0x00000000003f7886 */ /* 0x000fc60001020000 */
[----:B---3--:R-:W-:Y:S01]  /*08e0*/  @P6 IMAD.WIDE.U32 R16, R8, R17, R6 ;  /* 0x0000001108106225 */ /* 0x008fe200078e0006 */
[----:B------:R-:W-:Y:S01]  /*08f0*/  @!UP0 UMOV UR6, 0x400 ;  /* 0x0000040000068882 */ /* 0x000fe20000000000 */
[----:B------:R-:W-:-:S04]  /*0900*/  @!UP0 UIADD3 UR4, -UR4, 0x100000, URZ ;  /* 0x0010000004048890 */ /* 0x000fc8000fffe13f */
[----:B------:R-:W-:Y:S02]  /*0910*/  @!UP0 USHF.L.U32 UR5, UR4, 0xb, URZ ;  /* 0x0000000b04058899 */ /* 0x000fe4000800063f */
[----:B------:R-:W-:Y:S02]  /*0920*/  @!UP0 USHF.L.U32 UR4, UR4, 0x1, URZ ;  /* 0x0000000104048899 */ /* 0x000fe4000800063f */
[----:B-1----:R-:W-:Y:S01]  /*0930*/  @!UP0 ULEA UR8, UR37, UR6, 0x18 ;  /* 0x0000000625088291 */ /* 0x002fe2000f8ec03f */
[----:B------:R-:W-:Y:S01]  /*0940*/  @P6 IMAD.MOV.U32 R7, RZ, RZ, RZ ;  /* 0x000000ffff076224 */ /* 0x000fe200078e00ff */
[----:B------:R-:W-:Y:S01]  /*0950*/  VOTEU.ALL UP0, P2 ;  /* 0x00000000003f7886 */ /* 0x000fe20001000000 */
[C---:B------:R-:W-:Y:S01]  /*0960*/  ISETP.NE.AND P2, PT, R10.reuse, RZ, PT ;  /* 0x000000ff0a00720c */ /* 0x040fe20003f45270 */
[----:B------:R-:W-:Y:S01]  /*0970*/  ULDC UR6, c[0x0][0xc] ;  /* 0x0000030000067ab9 */ /* 0x000fe20000000800 */
[----:B------:R-:W-:Y:S01]  /*0980*/  ULDC UR7, c[0x0][0x10] ;  /* 0x0000040000077ab9 */ /* 0x000fe20000000800 */
[----:B------:R-:W-:-:S02]  /*0990*/  IADD3 R10, R10, -0x1, RZ ;  /* 0xffffffff0a0a7810 */ /* 0x000fc40007ffe0ff */
[----:B------:R-:W-:Y:S02]  /*09a0*/  ISETP.EQ.AND P5, PT, R0, 0x2, !P2 ;  /* 0x000000020000780c */ /* 0x000fe400057a2270 */
[----:B------:R-:W-:Y:S01]  /*09b0*/  @P6 IADD3 R17, R17, R7, RZ ;  /* 0x0000000711116210 */ /* 0x000fe20007ffe0ff */
[----:B----4-:R-:W-:Y:S01]  /*09c0*/  @!P6 IMAD.WIDE.U32 R6, R11, R3, R8 ;  /* 0x000000030b06e225 */ /* 0x010fe200078e0008 */
[----:B------:R-:W1:Y:S02]  /*09d0*/  FENCE.VIEW.ASYNC.S ;  /* 0x00000000000073c6 */ /* 0x000e640000000000 */
[----:B-1----:R-:W1:Y:S01]  /*09e0*/  @!UP0 SYNCS.EXCH.64 URZ, [UR8+0x80], UR4 ;  /* 0x00008004083f85b2 */ /* 0x002e620008000100 */
[----:B------:R-:W-:Y:S02]  /*09f0*/  ISETP.GE.U32.AND P1, PT, R10, 0x2, PT ;  /* 0x000000020a00780c */ /* 0x000fe40003f26070 */
[----:B------:R-:W-:Y:S02]  /*0a00*/  SEL R19, RZ, 0x1, !P5 ;  /* 0x00000001ff137807 */ /* 0x000fe40006800000 */
[----:B------:R-:W-:-:S02]  /*0a10*/  @!P6 MOV R16, R6 ;  /* 0x000000060010e202 */ /* 0x000fc40000000f00 */
[----:B------:R-:W-:Y:S02]  /*0a20*/  @!P6 MOV R17, R7 ;  /* 0x000000070011e202 */ /* 0x000fe40000000f00 */
[----:B------:R-:W-:Y:S02]  /*0a30*/  SEL R19, R19, 0x2, P1 ;  /* 0x0000000213137807 */ /* 0x000fe40000800000 */
[----:B------:R-:W-:Y:S01]  /*0a40*/  SEL R22, R22, 0x2, P1 ;  /* 0x0000000216167807 */ /* 0x000fe20000800000 */
[----:B------:R2:W1:Y:S01]  /*0a50*/  @!UP1 SYNCS.EXCH.64 URZ, [UR8+0x88], UR4 ;  /* 0x00008804083f95b2 */ /* 0x0004620008000100 */
[----:B------:R-:W-:Y:S01]  /*0a60*/  NOP ;  /* 0x0000000000007918 */ /* 0x000fe20000000000 */
[----:B--2---:R-:W-:-:S03]  /*0a70*/  UIMAD.WIDE.U32 UR4, UR6, UR7, URZ ;  /* 0x00000007060472a5 */ /* 0x004fc6000f8e003f */
[----:B------:R-:W-:Y:S02]  /*0a80*/  ULDC UR6, c[0x0][0x14] ;  /* 0x0000050000067ab9 */ /* 0x000fe40000000800 */
[----:B------:R-:W-:Y:S02]  /*0a90*/  UIMAD.WIDE.U32 UR40, UR4, UR6, URZ ;  /* 0x00000006042872a5 */ /* 0x000fe4000f8e003f */
[----:B------:R-:W-:-:S04]  /*0aa0*/  UIMAD UR38, UR5, UR6, URZ ;  /* 0x00000006052672a4 */ /* 0x000fc8000f8e023f */
[----:B------:R-:W-:Y:S01]  /*0ab0*/  UIADD3 UR38, UR41, UR38, URZ ;  /* 0x0000002629267290 */ /* 0x000fe2000fffe03f */
[----:B-1----:R-:W-:Y:S06]  /*0ac0*/  BAR.SYNC.DEFER_BLOCKING 0x0 ;  /* 0x0000000000007b1d */ /* 0x002fec0000010000 */
[----:B------:R-:W-:Y:S05]  /*0ad0*/  @!P2 BRA `(.L_x_9) ;  /* 0x00000128007ca947 */ /* 0x000fea0003800000 */
[----:B------:R-:W-:-:S13]  /*0ae0*/  ISETP.GT.U32.AND P0, PT, R10, 0x1, PT ;  /* 0x000000010a00780c */ /* 0x000fda0003f04070 */
[----:B------:R-:W-:Y:S05]  /*0af0*/  @P0 BRA `(.L_x_10) ;  /* 0x0000015800000947 */ /* 0x000fea0003800000 */
[----:B------:R-:W-:Y:S01]  /*0b00*/  ULDC.64 UR4, c[0x0][0x8f8] ;  /* 0x00023e0000047ab9 */ /* 0x000fe20000000a00 */
[----:B------:R-:W-:Y:S01]  /*0b10*/  UMOV UR47, 0xffffffff ;  /* 0xffffffff002f7882 */ /* 0x000fe20000000000 */
[----:B------:R-:W-:Y:S02]  /*0b20*/  ISETP.GE.U32.AND P0, PT, R16, UR4, PT ;  /* 0x0000000410007c0c */ /* 0x000fe4000bf06070 */
[----:B------:R-:W-:Y:S02]  /*0b30*/  PRMT R152, RZ, 0x7610, R152 ;  /* 0x00007610ff987816 */ /* 0x000fe40000000098 */
[----:B------:R-:W-:Y:S02]  /*0b40*/  ISETP.GE.U32.AND.EX P0, PT, R17, UR5, PT, P0 ;  /* 0x0000000511007c0c */ /* 0x000fe4000bf06100 */
[----:B------:R-:W-:Y:S02]  /*0b50*/  MOV R23, 0xffffffff ;  /* 0xffffffff00177802 */ /* 0x000fe40000000f00 */
[----:B------:R-:W-:-:S02]  /*0b60*/  MOV R157, 0xffffffff ;  /* 0xffffffff009d7802 */ /* 0x000fc40000000f00 */
[----:B------:R-:W-:-:S07]  /*0b70*/  PRMT R0, RZ, 0x7610, R0 ;  /* 0x00007610ff007816 */ /* 0x000fce0000000000 */
[----:B------:R-:W-:Y:S05]  /*0b80*/  @P0 BRA `(.L_x_11) ;  /* 0x0000000400600947 */ /* 0x000fea0003800000 */
[----:B------:R-:W1:Y:S01]  /*0b90*/  LDC.64 R14, c[0x0][0x8d0] ;  /* 0x00023400ff0e7b82 */ /* 0x000e620000000a00 */
[----:B------:R-:W-:Y:S01]  /*0ba0*/  IMAD.MOV.U32 R4, RZ, RZ, R16 ;  /* 0x000000ffff047224 */ /* 0x000fe200078e0010 */
[----:B------:R-:W-:-:S06]  /*0bb0*/  MOV R5, R17 ;  /* 0x0000001100057202 */ /* 0x000fcc0000000f00 */
[----:B------:R-:W2:Y:S08]  /*0bc0*/  LDC R0, c[0x0][0x8d8] ;  /* 0x00023600ff007b82 */ /* 0x000eb00000000800 */
[----:B------:R-:W3:Y:S01]  /*0bd0*/  LDC.64 R20, c[0x0][0x8c8] ;  /* 0x00023200ff147b82 */ /* 0x000ee20000000a00 */
[----:B-1----:R-:W-:-:S04]  /*0be0*/  ISETP.NE.U32.AND P0, PT, R14, RZ, PT ;  /* 0x000000ff0e00720c */ /* 0x002fc80003f05070 */
[----:B------:R-:W-:-:S13]  /*0bf0*/  ISETP.NE.AND.EX P0, PT, R15, RZ, PT, P0 ;  /* 0x000000ff0f00720c */ /* 0x000fda0003f05300 */
[----:B--23--:R-:W-:Y:S05]  /*0c00*/  @!P0 BRA `(.L_x_12) ;  /* 0x0000000000288947 */ /* 0x00cfea0003800000 */
[----:B------:R-:W1:Y:S02]  /*0c10*/  LDC R11, c[0x0][0x8dc] ;  /* 0x00023700ff0b7b82 */ /* 0x000e640000000800 */
[----:B-1----:R-:W-:-:S04]  /*0c20*/  IADD3 R11, P0, R16, R11, RZ ;  /* 0x0000000b100b7210 */ /* 0x002fc80007f1e0ff */
[----:B------:R-:W-:-:S05]  /*0c30*/  IADD3.X R13, RZ, R17, RZ, P0, !PT ;  /* 0x00000011ff0d7210 */ /* 0x000fca00007fe4ff */
[----:B------:R-:W-:-:S04]  /*0c40*/  IMAD.WIDE.U32 R4, R13, R14, RZ ;  /* 0x0000000e0d047225 */ /* 0x000fc800078e00ff */
[----:B------:R-:W-:-:S04]  /*0c50*/  IMAD.WIDE.U32 R6, P0, R11, R15, R4 ;  /* 0x0000000f0b067225 */ /* 0x000fc80007800004 */
[----:B------:R-:W-:Y:S01]  /*0c60*/  IMAD.WIDE.U32 R4, R11, R14, RZ ;  /* 0x0000000e0b047225 */ /* 0x000fe200078e00ff */
[----:B------:R-:W-:Y:S02]  /*0c70*/  IADD3.X R11, RZ, RZ, RZ, P0, !PT ;  /* 0x000000ffff0b7210 */ /* 0x000fe400007fe4ff */
[----:B------:R-:W-:Y:S02]  /*0c80*/  MOV R10, R7 ;  /* 0x00000007000a7202 */ /* 0x000fe40000000f00 */
[----:B------:R-:W-:-:S05]  /*0c90*/  IADD3 RZ, P0, R5, R6, RZ ;  /* 0x0000000605ff7210 */ /* 0x000fca0007f1e0ff */
[----:B------:R-:W-:-:S08]  /*0ca0*/  IMAD.WIDE.U32.X R4, R13, R15, R10, P0 ;  /* 0x0000000f0d047225 */ /* 0x000fd000000e040a */
.L_x_12:
[-CC-:B------:R-:W-:Y:S01]  /*0cb0*/  SHF.R.U64 R25, R4, R0.reuse, R5.reuse ;  /* 0x0000000004197219 */ /* 0x180fe20000001205 */
[----:B------:R-:W1:Y:S01]  /*0cc0*/  LDC.64 R26, c[0x0][0x8e8] ;  /* 0x00023a00ff1a7b82 */ /* 0x000e620000000a00 */
[----:B------:R-:W-:Y:S01]  /*0cd0*/  SHF.R.U32.HI R4, RZ, R0, R5 ;  /* 0x00000000ff047219 */ /* 0x000fe20000011605 */
[----:B------:R-:W-:Y:S01]  /*0ce0*/  ULDC UR4, c[0x0][0x150] ;  /* 0x0000540000047ab9 */ /* 0x000fe20000000800 */
[----:B------:R-:W-:Y:S02]  /*0cf0*/  I2FP.F32.U32 R0, R8 ;  /* 0x0000000800007245 */ /* 0x000fe40000201000 */
[----:B------:R-:W-:-:S03]  /*0d00*/  IADD3 R9, P0, RZ, -R25, RZ ;  /* 0x80000019ff097210 */ /* 0x000fc60007f1e0ff */
[----:B------:R-:W2:Y:S01]  /*0d10*/  LDC R10, c[0x0][0x8c0] ;  /* 0x00023000ff0a7b82 */ /* 0x000ea20000000800 */
[----:B------:R-:W-:Y:S01]  /*0d20*/  FMUL R0, R0, UR4 ;  /* 0x0000000400007c20 */ /* 0x000fe20008400000 */
[----:B------:R-:W-:Y:S01]  /*0d30*/  IADD3.X R11, RZ, ~R4, RZ, P0, !PT ;  /* 0x80000004ff0b7210 */ /* 0x000fe200007fe4ff */
[----:B------:R-:W-:Y:S01]  /*0d40*/  IMAD.WIDE.U32 R4, R9, R20, R16 ;  /* 0x0000001409047225 */ /* 0x000fe200078e0010 */
[----:B------:R-:W-:-:S03]  /*0d50*/  ULDC UR4, c[0x0][0x154] ;  /* 0x0000550000047ab9 */ /* 0x000fc60000000800 */
[----:B------:R-:W3:Y:S01]  /*0d60*/  F2I.U32.TRUNC.NTZ R0, R0 ;  /* 0x0000000000007305 */ /* 0x000ee2000020f000 */
[----:B------:R-:W4:Y:S01]  /*0d70*/  LDC R7, c[0x0][0x144] ;  /* 0x00005100ff077b82 */ /* 0x000f220000000800 */
[----:B------:R-:W-:-:S04]  /*0d80*/  IMAD R6, R11, R20, RZ ;  /* 0x000000140b067224 */ /* 0x000fc800078e02ff */
[----:B------:R-:W-:-:S03]  /*0d90*/  IMAD R9, R9, R21, R6 ;  /* 0x0000001509097224 */ /* 0x000fc600078e0206 */
[----:B------:R-:W5:Y:S01]  /*0da0*/  LDC R12, c[0x0][0x8b0] ;  /* 0x00022c00ff0c7b82 */ /* 0x000f620000000800 */
[----:B-1----:R-:W-:Y:S02]  /*0db0*/  ISETP.NE.U32.AND P0, PT, R26, RZ, PT ;  /* 0x000000ff1a00720c */ /* 0x002fe40003f05070 */
[----:B------:R-:W-:Y:S02]  /*0dc0*/  IADD3 R9, R5, R9, RZ ;  /* 0x0000000905097210 */ /* 0x000fe40007ffe0ff */
[----:B------:R-:W-:Y:S02]  /*0dd0*/  ISETP.NE.AND.EX P0, PT, R27, RZ, PT, P0 ;  /* 0x000000ff1b00720c */ /* 0x000fe40003f05300 */
[----:B---3--:R-:W-:Y:S01]  /*0de0*/  IADD3 R5, -R0, RZ, RZ ;  /* 0x000000ff00057210 */ /* 0x008fe20007ffe1ff */
[----:B------:R-:W1:Y:S01]  /*0df0*/  LDC R11, c[0x0][0x900] ;  /* 0x00024000ff0b7b82 */ /* 0x000e620000000800 */
[----:B--2---:R-:W-:Y:S02]  /*0e00*/  SHF.R.U64 R20, R4, R10, R9 ;  /* 0x0000000a04147219 */ /* 0x004fe40000001209 */
[----:B------:R-:W-:-:S02]  /*0e10*/  I2FP.F32.U32 R4, R3 ;  /* 0x0000000300047245 */ /* 0x000fc40000201000 */
[----:B------:R-:W-:Y:S02]  /*0e20*/  SHF.R.U32.HI R9, RZ, R10, R9 ;  /* 0x0000000aff097219 */ /* 0x000fe40000011609 */
[----:B------:R-:W-:Y:S01]  /*0e30*/  MOV R10, 0x1 ;  /* 0x00000001000a7802 */ /* 0x000fe20000000f00 */
[----:B------:R-:W2:Y:S01]  /*0e40*/  LDC R14, c[0x0][0x148] ;  /* 0x00005200ff0e7b82 */ /* 0x000ea20000000800 */
[----:B----4-:R-:W-:Y:S02]  /*0e50*/  IMAD R0, R7, R5, R8 ;  /* 0x0000000507007224 */ /* 0x010fe400078e0208 */
[----:B------:R-:W-:Y:S01]  /*0e60*/  FMUL R5, R4, UR4 ;  /* 0x0000000404057c20 */ /* 0x000fe20008400000 */
[----:B------:R-:W-:-:S04]  /*0e70*/  IMAD.MOV.U32 R4, RZ, RZ, -0x1 ;  /* 0xffffffffff047424 */ /* 0x000fc800078e00ff */
[----:B------:R-:W3:Y:S01]  /*0e80*/  LDC R24, c[0x0][0x8a8] ;  /* 0x00022a00ff187b82 */ /* 0x000ee20000000800 */
[-CC-:B-----5:R-:W-:Y:S02]  /*0e90*/  SHF.R.U64 R28, R20, R12.reuse, R9.reuse ;  /* 0x0000000c141c7219 */ /* 0x1a0fe40000001209 */
[----:B------:R-:W-:Y:S02]  /*0ea0*/  SHF.R.U32.HI R6, RZ, R12, R9 ;  /* 0x0000000cff067219 */ /* 0x000fe40000011609 */
[----:B------:R4:W1:Y:S03]  /*0eb0*/  F2I.U32.TRUNC.NTZ R12, R5 ;  /* 0x00000005000c7305 */ /* 0x000866000020f000 */
[----:B------:R-:W2:Y:S01]  /*0ec0*/  LDC R15, c[0x0][0x8f0] ;  /* 0x00023c00ff0f7b82 */ /* 0x000ea20000000800 */
[-C--:B-1----:R-:W-:Y:S02]  /*0ed0*/  SHF.L.U32 R4, R4, R11.reuse, RZ ;  /* 0x0000000b04047219 */ /* 0x082fe400000006ff */
[----:B------:R-:W-:-:S02]  /*0ee0*/  SHF.R.U64 R30, R28, R11, R6 ;  /* 0x0000000b1c1e7219 */ /* 0x000fc40000001206 */
[-C--:B------:R-:W-:Y:S02]  /*0ef0*/  SHF.R.U32.HI R6, RZ, R11.reuse, R6 ;  /* 0x0000000bff067219 */ /* 0x080fe40000011606 */
[----:B------:R-:W-:Y:S01]  /*0f00*/  SHF.L.U32 R10, R10, R11, RZ ;  /* 0x0000000b0a0a7219 */ /* 0x000fe200000006ff */
[----:B------:R-:W1:Y:S01]  /*0f10*/  LDC R21, c[0x0][0x8e0] ;  /* 0x00023800ff157b82 */ /* 0x000e620000000800 */
[----:B------:R-:W-:Y:S02]  /*0f20*/  LOP3.LUT R11, RZ, R4, RZ, 0x33, !PT ;  /* 0x00000004ff0b7212 */ /* 0x000fe400078e33ff */
[----:B------:R-:W-:Y:S02]  /*0f30*/  MOV R4, R30 ;  /* 0x0000001e00047202 */ /* 0x000fe40000000f00 */
[----:B----4-:R-:W-:-:S03]  /*0f40*/  MOV R5, R6 ;  /* 0x0000000600057202 */ /* 0x010fc60000000f00 */
[----:B------:R-:W4:Y:S01]  /*0f50*/  LDC R23, c[0x0][0x8b8] ;  /* 0x00022e00ff177b82 */ /* 0x000f220000000800 */
[----:B---3--:R-:W-:Y:S05]  /*0f60*/  @!P0 BRA `(.L_x_13) ;  /* 0x0000000000288947 */ /* 0x008fea0003800000 */
[----:B------:R-:W3:Y:S02]  /*0f70*/  LDC R9, c[0x0][0x8f4] ;  /* 0x00023d00ff097b82 */ /* 0x000ee40000000800 */
[----:B---3--:R-:W-:-:S04]  /*0f80*/  IADD3 R9, P0, R30, R9, RZ ;  /* 0x000000091e097210 */ /* 0x008fc80007f1e0ff */
        /* <DEDUP_REMOVED lines=8> */
.L_x_13:
[----:B--2---:R-:W-:Y:S01]  /*1010*/  SHF.R.U64 R4, R4, R15, R5 ;  /* 0x0000000f04047219 */ /* 0x004fe20000001205 */
[----:B------:R-:W-:Y:S01]  /*1020*/  VIADD R5, R24, 0xffffffff ;  /* 0xffffffff18057836 */ /* 0x000fe20000000000 */
[----:B------:R-:W-:Y:S02]  /*1030*/  IADD3 R12, -R12, RZ, RZ ;  /* 0x000000ff0c0c7210 */ /* 0x000fe40007ffe1ff */
[----:B------:R-:W-:Y:S02]  /*1040*/  LOP3.LUT R11, R28, R11, RZ, 0xc0, !PT ;  /* 0x0000000b1c0b7212 */ /* 0x000fe400078ec0ff */
[----:B------:R-:W-:Y:S01]  /*1050*/  IADD3 R6, -R4, RZ, RZ ;  /* 0x000000ff04067210 */ /* 0x000fe20007ffe1ff */
[----:B------:R-:W-:Y:S01]  /*1060*/  @P6 IMAD R0, R14, R12, R3 ;  /* 0x0000000c0e006224 */ /* 0x000fe200078e0203 */
[----:B------:R-:W-:Y:S01]  /*1070*/  LOP3.LUT R5, R20, R5, RZ, 0xc0, !PT ;  /* 0x0000000514057212 */ /* 0x000fe200078ec0ff */
[----:B------:R-:W-:Y:S01]  /*1080*/  IMAD R11, R10, R4, R11 ;  /* 0x000000040a0b7224 */ /* 0x000fe200078e020b */
[----:B------:R-:W-:Y:S01]  /*1090*/  R2UR UR47, R25 ;  /* 0x00000000192f72ca */ /* 0x000fe200000e0000 */
[----:B-1----:R-:W-:Y:S01]  /*10a0*/  IMAD R3, R6, R21, R30 ;  /* 0x0000001506037224 */ /* 0x002fe200078e021e */
[----:B------:R-:W-:Y:S01]  /*10b0*/  MOV R4, 0x1 ;  /* 0x0000000100047802 */ /* 0x000fe20000000f00 */
[----:B----4-:R-:W-:-:S02]  /*10c0*/  IMAD R0, R11, R23, R0 ;  /* 0x000000170b007224 */ /* 0x010fc400078e0200 */
[----:B------:R-:W-:-:S05]  /*10d0*/  IMAD R3, R3, R24, R5 ;  /* 0x0000001803037224 */ /* 0x000fca00078e0205 */
[----:B------:R-:W-:Y:S02]  /*10e0*/  SEL R157, R3, R0, !P6 ;  /* 0x00000000039d7207 */ /* 0x000fe40007000000 */
[----:B------:R-:W-:Y:S02]  /*10f0*/  SEL R23, R0, R3, !P6 ;  /* 0x0000000300177207 */ /* 0x000fe40007000000 */
[----:B------:R-:W-:-:S07]  /*1100*/  PRMT R0, R4, 0x7610, R0 ;  /* 0x0000761004007816 */ /* 0x000fce0000000000 */
.L_x_11:
[----:B------:R-:W-:-:S08]  /*1110*/  NOP ;  /* 0x0000000000007918 */ /* 0x000fd00000000000 */
[----:B------:R-:W1:Y:S02]  /*1120*/  USETMAXREG.TRY_ALLOC.CTAPOOL UP0, 0xe8 ;  /* 0x000000e8000079c8 */ /* 0x000e640008000600 */
[----:B-1----:R-:W-:-:S13]  /*1130*/  PLOP3.LUT P0, PT, PT, PT, UP0, 0x80, 0x0 ;  /* 0x000000000000781c */ /* 0x002fda0003f0f008 */
[----:B------:R-:W-:Y:S05]  /*1140*/  @!P0 BRA `(.L_x_11) ;  /* 0xfffffffc00f08947 */ /* 0x000fea000383ffff */
[----:B------:R-:W-:Y:S02]  /*1150*/  ULDC.64 UR4, c[0x0][0x590] ;  /* 0x0001640000047ab9 */ /* 0x000fe40000000a00 */
[----:B------:R-:W-:Y:S02]  /*1160*/  MOV R176, UR4 ;  /* 0x0000000400b07c02 */ /* 0x000fe40008000f00 */
[----:B------:R-:W-:Y:S02]  /*1170*/  MOV R177, UR5 ;  /* 0x0000000500b17c02 */ /* 0x000fe40008000f00 */
[----:B------:R-:W-:-:S04]  /*1180*/  ISETP.NE.U32.AND P1, PT, R176, RZ, PT ;  /* 0x000000ffb000720c */ /* 0x000fc80003f25070 */
[----:B------:R-:W-:-:S13]  /*1190*/  ISETP.NE.AND.EX P0, PT, R177, RZ, PT, P1 ;  /* 0x000000ffb100720c */ /* 0x000fda0003f05310 */
[----:B------:R-:W-:Y:S05]  /*11a0*/  @P0 BRA `(.L_x_14) ;  /* 0x00000000002c0947 */ /* 0x000fea0003800000 */
[----:B------:R-:W-:Y:S02]  /*11b0*/  ULDC.64 UR4, c[0x0][0x588] ;  /* 0x0001620000047ab9 */ /* 0x000fe40000000a00 */
[----:B------:R-:W-:-:S04]  /*11c0*/  ISETP.NE.U32.AND P0, PT, RZ, UR4, PT ;  /* 0x00000004ff007c0c */ /* 0x000fc8000bf05070 */
[----:B------:R-:W-:-:S13]  /*11d0*/  ISETP.NE.AND.EX P0, PT, RZ, UR5, PT, P0 ;  /* 0x00000005ff007c0c */ /* 0x000fda000bf05300 */
[----:B------:R-:W-:Y:S05]  /*11e0*/  @!P0 BRA `(.L_x_15) ;  /* 0x0000000000108947 */ /* 0x000fea0003800000 */
[----:B------:R-:W1:Y:S02]  /*11f0*/  LDC.64 R154, c[0x0][0x588] ;  /* 0x00016200ff9a7b82 */ /* 0x000e640000000a00 */
[----:B-1----:R1:W5:Y:S01]  /*1200*/  LDG.E R154, desc[UR42][R154.64] ;  /* 0x0000002a9a9a7981 */ /* 0x002362000c1e1900 */
[----:B------:R-:W-:Y:S01]  /*1210*/  MOV R152, 0x1 ;  /* 0x0000000100987802 */ /* 0x000fe20000000f00 */
[----:B------:R-:W-:Y:S06]  /*1220*/  BRA `(.L_x_14) ;  /* 0x00000000000c7947 */ /* 0x000fec0003800000 */
.L_x_15:
[----:B------:R-:W-:Y:S01]  /*1230*/  ULDC UR4, c[0x0][0x580] ;  /* 0x0001600000047ab9 */ /* 0x000fe20000000800 */
[----:B------:R-:W-:Y:S02]  /*1240*/  MOV R152, 0x1 ;  /* 0x0000000100987802 */ /* 0x000fe40000000f00 */
[----:B------:R-:W-:-:S07]  /*1250*/  MOV R154, UR4 ;  /* 0x00000004009a7c02 */ /* 0x000fce0008000f00 */
.L_x_14:
[----:B------:R-:W-:Y:S02]  /*1260*/  ULDC.64 UR4, c[0x0][0x5b0] ;  /* 0x00016c0000047ab9 */ /* 0x000fe40000000a00 */
[----:B------:R-:W-:-:S04]  /*1270*/  ISETP.NE.U32.AND P0, PT, RZ, UR4, PT ;  /* 0x00000004ff007c0c */ /* 0x000fc8000bf05070 */
[----:B------:R-:W-:-:S13]  /*1280*/  ISETP.NE.AND.EX P0, PT, RZ, UR5, PT, P0 ;  /* 0x00000005ff007c0c */ /* 0x000fda000bf05300 */
[----:B------:R-:W-:Y:S05]  /*1290*/  @P0 BRA `(.L_x_16) ;  /* 0x0000000000240947 */ /* 0x000fea0003800000 */
[----:B------:R-:W-:Y:S02]  /*12a0*/  ULDC.64 UR4, c[0x0][0x5a8] ;  /* 0x00016a0000047ab9 */ /* 0x000fe40000000a00 */
[----:B------:R-:W-:-:S04]  /*12b0*/  ISETP.NE.U32.AND P0, PT, RZ, UR4, PT ;  /* 0x00000004ff007c0c */ /* 0x000fc8000bf05070 */
[----:B------:R-:W-:-:S13]  /*12c0*/  ISETP.NE.AND.EX P0, PT, RZ, UR5, PT, P0 ;  /* 0x00000005ff007c0c */ /* 0x000fda000bf05300 */
[----:B------:R-:W-:Y:S05]  /*12d0*/  @!P0 BRA `(.L_x_17) ;  /* 0x00000000000c8947 */ /* 0x000fea0003800000 */
[----:B------:R-:W1:Y:S02]  /*12e0*/  LDC.64 R4, c[0x0][0x5a8] ;  /* 0x00016a00ff047b82 */ /* 0x000e640000000a00 */
[----:B-1----:R2:W5:Y:S01]  /*12f0*/  LDG.E R155, desc[UR42][R4.64] ;  /* 0x0000002a049b7981 */ /* 0x002562000c1e1900 */
[----:B------:R-:W-:Y:S05]  /*1300*/  BRA `(.L_x_16) ;  /* 0x0000000000087947 */ /* 0x000fea0003800000 */
.L_x_17:
[----:B------:R-:W-:Y:S02]  /*1310*/  ULDC UR4, c[0x0][0x5a0] ;  /* 0x0001680000047ab9 */ /* 0x000fe40000000800 */
[----:B-1----:R-:W-:-:S07]  /*1320*/  IMAD.U32 R155, RZ, RZ, UR4 ;  /* 0x00000004ff9b7e24 */ /* 0x002fce000f8e00ff */
.L_x_16:
[----:B------:R-:W-:Y:S01]  /*1330*/  LOP3.LUT P2, RZ, R0, 0xff, RZ, 0xc0, !PT ;  /* 0x000000ff00ff7812 */ /* 0x000fe2000784c0ff */
[----:B------:R-:W-:Y:S01]  /*1340*/  UMOV UR36, URZ ;  /* 0x0000003f00247c82 */ /* 0x000fe20008000000 */
[----:B------:R-:W-:-:S11]  /*1350*/  PLOP3.LUT P0, PT, PT, PT, PT, 0x80, 0x0 ;  /* 0x000000000000781c */ /* 0x000fd60003f0f070 */
[----:B------:R-:W-:Y:S05]  /*1360*/  @!P2 BRA `(.L_x_18) ;  /* 0x0000011c00c0a947 */ /* 0x000fea0003800000 */
[----:B------:R-:W-:Y:S01]  /*1370*/  ULDC UR4, c[0x0][0x28c] ;  /* 0x0000a30000047ab9 */ /* 0x000fe20000000800 */
[----:B------:R-:W-:Y:S01]  /*1380*/  LOP3.LUT P0, RZ, R18, 0x4, RZ, 0xc0, !PT ;  /* 0x0000000412ff7812 */ /* 0x000fe2000780c0ff */
[----:B------:R-:W-:Y:S01]  /*1390*/  UIADD3 UR4, UR4, 0x3f, URZ ;  /* 0x0000003f04047890 */ /* 0x000fe2000fffe03f */
[----:B------:R-:W-:Y:S01]  /*13a0*/  MOV R156, 0x10 ;  /* 0x00000010009c7802 */ /* 0x000fe20000000f00 */
[----:B------:R-:W-:Y:S01]  /*13b0*/  ULDC.64 UR52, c[0x0][0x198] ;  /* 0x0000660000347ab9 */ /* 0x000fe20000000a00 */
[----:B------:R-:W-:Y:S01]  /*13c0*/  LOP3.LUT R170, R22, 0x1, RZ, 0xfc, !PT ;  /* 0x0000000116aa7812 */ /* 0x000fe200078efcff */
[----:B------:R-:W-:Y:S01]  /*13d0*/  USHF.R.S32.HI UR5, URZ, 0x1f, UR4 ;  /* 0x0000001f3f057899 */ /* 0x000fe20008011404 */
[----:B------:R-:W-:Y:S01]  /*13e0*/  LOP3.LUT R171, R19, 0x1, RZ, 0xfc, !PT ;  /* 0x0000000113ab7812 */ /* 0x000fe200078efcff */
[----:B------:R-:W-:Y:S01]  /*13f0*/  UMOV UR39, URZ ;  /* 0x0000003f00277c82 */ /* 0x000fe20008000000 */
[----:B------:R-:W-:Y:S01]  /*1400*/  MOV R153, RZ ;  /* 0x000000ff00997202 */ /* 0x000fe20000000f00 */
[----:B------:R-:W-:Y:S01]  /*1410*/  ULEA.HI UR5, UR5, UR4, URZ, 0x6 ;  /* 0x0000000405057291 */ /* 0x000fe2000f8f303f */
[----:B------:R-:W-:Y:S01]  /*1420*/  SEL R156, R156, 0xfffffff0, !P0 ;  /* 0xfffffff09c9c7807 */ /* 0x000fe20004000000 */
[----:B------:R-:W-:Y:S01]  /*1430*/  UMOV UR48, URZ ;  /* 0x0000003f00307c82 */ /* 0x000fe20008000000 */
[----:B------:R-:W-:Y:S01]  /*1440*/  UMOV UR36, URZ ;  /* 0x0000003f00247c82 */ /* 0x000fe20008000000 */
[----:B------:R-:W-:-:S12]  /*1450*/  USHF.R.S32.HI UR49, URZ, 0x6, UR5 ;  /* 0x000000063f317899 */ /* 0x000fd80008011405 */
.L_x_129:
[----:B------:R-:W-:Y:S01]  /*1460*/  LOP3.LUT R0, R18, 0x80, RZ, 0xc0, !PT ;  /* 0x0000008012007812 */ /* 0x000fe200078ec0ff */
[----:B------:R-:W3:Y:S01]  /*1470*/  S2UR UR50, SR_CgaCtaId ;  /* 0x00000000003279c3 */ /* 0x000ee20000008800 */
[----:B------:R-:W-:Y:S02]  /*1480*/  UMOV UR51, 0x400 ;  /* 0x0000040000337882 */ /* 0x000fe40000000000 */
[----:B------:R-:W-:-:S06]  /*1490*/  SHF.R.U32.HI R0, RZ, 0x7, R0 ;  /* 0x00000007ff007819 */ /* 0x000fcc0000011600 */
[----:B------:R-:W4:Y:S01]  /*14a0*/  SHFL.IDX PT, R0, R0, RZ, 0x1f ;  /* 0x00001fff00007589 */ /* 0x000f2200000e0000 */
[----:B---3--:R-:W-:Y:S01]  /*14b0*/  ULEA UR51, UR50, UR51, 0x18 ;  /* 0x0000003332337291 */ /* 0x008fe2000f8ec03f */
[----:B----4-:R-:W-:-:S13]  /*14c0*/  R2UR UR4, R0 ;  /* 0x00000000000472ca */ /* 0x010fda00000e0000 */
[----:B------:R-:W-:-:S04]  /*14d0*/  ULEA.HI UR5, UR4, UR4, URZ, 0x1 ;  /* 0x0000000404057291 */ /* 0x000fc8000f8f083f */
[----:B------:R-:W-:-:S04]  /*14e0*/  ULOP3.LUT UR5, UR5, 0x7fffe, URZ, 0xc0, !UPT ;  /* 0x0007fffe05057892 */ /* 0x000fc8000f8ec03f */
[----:B------:R-:W-:-:S03]  /*14f0*/  UIADD3 UR5, UR4, -UR5, URZ ;  /* 0x8000000504057290 */ /* 0x000fc6000fffe03f */
[----:B------:R-:W-:Y:S01]  /*1500*/  ULDC UR4, c[0x0][0x28c] ;  /* 0x0000a30000047ab9 */ /* 0x000fe20000000800 */
[----:B------:R-:W-:Y:S01]  /*1510*/  ULEA UR5, UR5, UR51, 0xd ;  /* 0x0000003305057291 */ /* 0x000fe2000f8e683f */
[----:B------:R-:W-:-:S03]  /*1520*/  ISETP.LT.AND P0, PT, RZ, UR4, PT ;  /* 0x00000004ff007c0c */ /* 0x000fc6000bf01270 */
[----:B------:R-:W-:-:S04]  /*1530*/  UIADD3 UR5, UR5, 0x8400, URZ ;  /* 0x0000840005057890 */ /* 0x000fc8000fffe03f */
[----:B------:R-:W-:-:S04]  /*1540*/  USHF.R.U32.HI UR5, URZ, 0x4, UR5 ;  /* 0x000000043f057899 */ /* 0x000fc80008011605 */
[----:B------:R-:W-:-:S04]  /*1550*/  ULOP3.LUT UR5, UR5, 0x3fff, URZ, 0xc0, !UPT ;  /* 0x00003fff05057892 */ /* 0x000fc8000f8ec03f */
[----:B------:R-:W-:Y:S01]  /*1560*/  ULOP3.LUT UR44, UR5, 0x10000, URZ, 0xfc, !UPT ;  /* 0x00010000052c7892 */ /* 0x000fe2000f8efc3f */
[----:B-1----:R-:W-:Y:S11]  /*1570*/  @P0 BRA `(.L_x_19) ;  /* 0x0000000000400947 */ /* 0x002ff60003800000 */
[----:B------:R-:W-:Y:S01]  /*1580*/  MOV R0, 0x0 ;  /* 0x0000000000007802 */ /* 0x000fe20000000f00 */
[----:B------:R-:W-:Y:S01]  /*1590*/  ULDC.64 UR4, c[0x4][0x70] ;  /* 0x01001c0000047ab9 */ /* 0x000fe20000000a00 */
[----:B------:R-:W-:Y:S01]  /*15a0*/  ULDC.64 UR6, c[0x4][0x8] ;  /* 0x0100020000067ab9 */ /* 0x000fe20000000a00 */
[----:B--2---:R-:W-:Y:S01]  /*15b0*/  MOV R4, UR4 ;  /* 0x0000000400047c02 */ /* 0x004fe20008000f00 */
[----:B------:R2:W3:Y:S01]  /*15c0*/  LDC.64 R14, c[0x4][R0] ;  /* 0x01000000000e7b82 */ /* 0x0004e20000000a00 */
[----:B------:R-:W-:Y:S01]  /*15d0*/  MOV R5, UR5 ;  /* 0x0000000500057c02 */ /* 0x000fe20008000f00 */
[----:B------:R-:W-:Y:S01]  /*15e0*/  ULDC.64 UR4, c[0x4][0x78] ;  /* 0x01001e0000047ab9 */ /* 0x000fe20000000a00 */
[----:B------:R-:W-:Y:S01]  /*15f0*/  MOV R10, UR6 ;  /* 0x00000006000a7c02 */ /* 0x000fe20008000f00 */
[----:B------:R-:W-:Y:S01]  /*1600*/  IMAD.U32 R11, RZ, RZ, UR7 ;  /* 0x00000007ff0b7e24 */ /* 0x000fe2000f8e00ff */
[----:B------:R-:W-:Y:S02]  /*1610*/  MOV R6, UR4 ;  /* 0x0000000400067c02 */ /* 0x000fe40008000f00 */
[----:B------:R-:W-:-:S02]  /*1620*/  MOV R7, UR5 ;  /* 0x0000000500077c02 */ /* 0x000fc40008000f00 */
[----:B------:R-:W-:Y:S02]  /*1630*/  MOV R8, 0x1e1 ;  /* 0x000001e100087802 */ /* 0x000fe40000000f00 */
[----:B------:R-:W-:Y:S02]  /*1640*/  MOV R12, 0x1 ;  /* 0x00000001000c7802 */ /* 0x000fe40000000f00 */
[----:B--2---:R-:W-:-:S07]  /*1650*/  MOV R13, RZ ;  /* 0x000000ff000d7202 */ /* 0x004fce0000000f00 */
[----:B------:R-:W-:-:S07]  /*1660*/  LEPC R20, `(.L_x_19) ;  /* 0x000000001014794e */ /* 0x000fce0000000000 */
[----:B-1-3-5:R-:W-:Y:S05]  /*1670*/  CALL.ABS.NOINC R14 ;  /* 0x000000000e007343 */ /* 0x02afea0003c00000 */
.L_x_19:
[----:B------:R-:W-:-:S13]  /*1680*/  ISETP.NE.AND P0, PT, R170, 0x3, PT ;  /* 0x00000003aa00780c */ /* 0x000fda0003f05270 */
[----:B------:R-:W-:Y:S05]  /*1690*/  @!P0 BRA `(.L_x_20) ;  /* 0x0000000000048947 */ /* 0x000fea0003800000 */
[----:B------:R-:W-:Y:S01]  /*16a0*/  BPT.TRAP 0x1 ;  /* 0x000000040000795c */ /* 0x000fe20000300000 */
.L_x_20:
[----:B------:R-:W-:Y:S02]  /*16b0*/  MOV R3, UR48 ;  /* 0x0000003000037c02 */ /* 0x000fe40008000f00 */
[----:B------:R-:W-:Y:S02]  /*16c0*/  SHF.L.U32 R0, R153, 0x1f, RZ ;  /* 0x0000001f99007819 */ /* 0x000fe400000006ff */
[----:B------:R-:W-:-:S04]  /*16d0*/  LEA R3, R3, UR51, 0x3 ;  /* 0x0000003303037c11 */ /* 0x000fc8000f8e18ff */
[----:B------:R3:W4:Y:S01]  /*16e0*/  SYNCS.PHASECHK.TRANS64.TRYWAIT P1, [R3+URZ], R0 ;  /* 0x00000000030075a7 */ /* 0x000722000802017f */
[----:B------:R-:W-:Y:S05]  /*16f0*/  @!P0 BRA `(.L_x_21) ;  /* 0x0000000000048947 */ /* 0x000fea0003800000 */
[----:B------:R-:W-:Y:S01]  /*1700*/  BPT.TRAP 0x1 ;  /* 0x000000040000795c */ /* 0x000fe20000300000 */
.L_x_21:
[----:B----4-:R-:W-:Y:S05]  /*1710*/  @P1 BRA `(.L_x_22) ;  /* 0x0000000000081947 */ /* 0x010fea0003800000 */
[----:B------:R-:W4:Y:S02]  /*1720*/  SYNCS.PHASECHK.TRANS64.TRYWAIT P1, [R3+URZ], R0 ;  /* 0x00000000030075a7 */ /* 0x000f24000802017f */
[----:B----4-:R-:W-:Y:S05]  /*1730*/  @!P1 BRA `(.L_x_23) ;  /* 0x0000014800f89947 */ /* 0x010fea0003800000 */
.L_x_22:
[----:B------:R-:W-:-:S04]  /*1740*/  UISETP.LT.AND UP0, UPT, UR49, 0x1, UPT ;  /* 0x000000013100788c */ /* 0x000fc8000bf01270 */
[----:B------:R-:W-:-:S06]  /*1750*/  USEL UR4, UR49, 0x1, UP0 ;  /* 0x0000000131047887 */ /* 0x000fcc0008000000 */
[----:B---34-:R-:W-:Y:S01]  /*1760*/  MOV R0, UR4 ;  /* 0x0000000400007c02 */ /* 0x018fe20008000f00 */
[----:B------:R-:W-:Y:S05]  /*1770*/  WARPSYNC.ALL ;  /* 0x0000000000007948 */ /* 0x000fea0003800000 */
[----:B------:R-:W-:-:S04]  /*1780*/  IADD3 R0, -R0, UR49, RZ ;  /* 0x0000003100007c10 */ /* 0x000fc8000fffe1ff */
[----:B------:R-:W-:Y:S01]  /*1790*/  ISETP.GE.AND P1, PT, R0, 0x1, PT ;  /* 0x000000010000780c */ /* 0x000fe20003f26270 */
[----:B------:R-:W-:Y:S01]  /*17a0*/  UIADD3 UR4, UR51, 0x28400, URZ ;  /* 0x0002840033047890 */ /* 0x000fe2000fffe03f */
[----:B------:R-:W-:Y:S01]  /*17b0*/  WARPGROUP.ARRIVE ;  /* 0x00000000000079c5 */ /* 0x000fe20000000000 */
[----:B------:R-:W-:Y:S02]  /*17c0*/  ULEA UR5, UR48, UR44, 0xb ;  /* 0x0000002c30057291 */ /* 0x000fe4000f8e583f */
[----:B------:R-:W-:Y:S01]  /*17d0*/  USHF.R.U32.HI UR4, URZ, 0x4, UR4 ;  /* 0x000000043f047899 */ /* 0x000fe20008011604 */
[----:B------:R-:W-:Y:S01]  /*17e0*/  UMOV UR9, 0x40000040 ;  /* 0x4000004000097882 */ /* 0x000fe20000000000 */
[----:B------:R-:W-:Y:S02]  /*17f0*/  UMOV UR11, 0x40000040 ;  /* 0x40000040000b7882 */ /* 0x000fe40000000000 */
[----:B------:R-:W-:Y:S01]  /*1800*/  ULOP3.LUT UR4, UR4, 0x3fff, URZ, 0xc0, !UPT ;  /* 0x00003fff04047892 */ /* 0x000fe2000f8ec03f */
[----:B------:R-:W-:-:S03]  /*1810*/  UMOV UR8, UR5 ;  /* 0x0000000500087c82 */ /* 0x000fc60008000000 */
[----:B------:R-:W-:-:S04]  /*1820*/  ULOP3.LUT UR4, UR4, 0x10000, URZ, 0xfc, !UPT ;  /* 0x0001000004047892 */ /* 0x000fc8000f8efc3f */
[----:B------:R-:W-:-:S07]  /*1830*/  ULEA UR6, UR48, UR4, 0xa ;  /* 0x0000000430067291 */ /* 0x000fce000f8e503f */
[----:B------:R-:W-:Y:S02]  /*1840*/  UMOV UR10, UR6 ;  /* 0x00000006000a7c82 */ /* 0x000fe40008000000 */
[----:B------:R-:W-:Y:S01]  /*1850*/  HGMMA.64x128x16.F32 R88, gdesc[UR8], RZ, !UPT, gsb0 ;  /* 0x01e00000085879f0 */ /* 0x000fe2000c0008ff */
[----:B------:R-:W-:Y:S01]  /*1860*/  UIADD3 UR8, UR5, 0x400, URZ ;  /* 0x0000040005087890 */ /* 0x000fe2000fffe03f */
[----:B------:R-:W-:Y:S01]  /*1870*/  UMOV UR9, 0x40000040 ;  /* 0x4000004000097882 */ /* 0x000fe20000000000 */
[----:B------:R-:W-:Y:S02]  /*1880*/  WARPGROUP.DEPBAR.LE gsb0, 0x0 ;  /* 0x00008000000079c5 */ /* 0x000fe40000010000 */
[----:B------:R-:W-:-:S07]  /*1890*/  WARPGROUP.ARRIVE ;  /* 0x00000000000079c5 */ /* 0x000fce0000000000 */
[----:B------:R-:W-:Y:S01]  /*18a0*/  HGMMA.64x128x16.F32 R24, gdesc[UR8], RZ, !UPT, gsb0 ;  /* 0x01e00000081879f0 */ /* 0x000fe2000c0008ff */
[----:B------:R-:W-:Y:S02]  /*18b0*/  UIADD3 UR8, UR5, 0x2, URZ ;  /* 0x0000000205087890 */ /* 0x000fe4000fffe03f */
[----:B------:R-:W-:Y:S01]  /*18c0*/  UIADD3 UR10, UR6, 0x2, URZ ;  /* 0x00000002060a7890 */ /* 0x000fe2000fffe03f */
[----:B------:R-:W-:Y:S01]  /*18d0*/  UMOV UR9, 0x40000040 ;  /* 0x4000004000097882 */ /* 0x000fe20000000000 */
[----:B------:R-:W-:Y:S01]  /*18e0*/  UMOV UR11, 0x40000040 ;  /* 0x40000040000b7882 */ /* 0x000fe20000000000 */
[----:B------:R-:W-:Y:S02]  /*18f0*/  WARPGROUP.DEPBAR.LE gsb0, 0x0 ;  /* 0x00008000000079c5 */ /* 0x000fe40000010000 */
[----:B------:R-:W-:-:S06]  /*1900*/  WARPGROUP.ARRIVE ;  /* 0x00000000000079c5 */ /* 0x000fcc0000000000 */
[----:B------:R-:W-:Y:S01]  /*1910*/  HGMMA.64x128x16.F32 R88, gdesc[UR8], R88, gsb0 ;  /* 0x01e00000085879f0 */ /* 0x000fe20008000858 */
[----:B------:R-:W-:Y:S01]  /*1920*/  UIADD3 UR8, UR5, 0x402, URZ ;  /* 0x0000040205087890 */ /* 0x000fe2000fffe03f */
[----:B------:R-:W-:Y:S01]  /*1930*/  UMOV UR9, 0x40000040 ;  /* 0x4000004000097882 */ /* 0x000fe20000000000 */
[----:B------:R-:W-:Y:S02]  /*1940*/  WARPGROUP.DEPBAR.LE gsb0, 0x0 ;  /* 0x00008000000079c5 */ /* 0x000fe40000010000 */
[----:B------:R-:W-:-:S07]  /*1950*/  WARPGROUP.ARRIVE ;  /* 0x00000000000079c5 */ /* 0x000fce0000000000 */
[----:B------:R-:W-:Y:S01]  /*1960*/  HGMMA.64x128x16.F32 R24, gdesc[UR8], R24, gsb0 ;  /* 0x01e00000081879f0 */ /* 0x000fe20008000818 */
        /* <DEDUP_REMOVED lines=23> */
[----:B------:R-:W-:Y:S03]  /*1ae0*/  HGMMA.64x128x16.F32 R24, gdesc[UR8], R24, gsb0 ;  /* 0x01e00000081879f0 */ /* 0x000fe60008000818 */
[----:B------:R-:W-:Y:S02]  /*1af0*/  WARPGROUP.DEPBAR.LE gsb0, 0x0 ;  /* 0x00008000000079c5 */ /* 0x000fe40000010000 */
[----:B------:R-:W-:Y:S05]  /*1b00*/  @!P1 BRA `(.L_x_24) ;  /* 0x0000000400589947 */ /* 0x000fea0003800000 */
[----:B------:R-:W-:-:S04]  /*1b10*/  UIADD3 UR5, UR48, 0x1, URZ ;  /* 0x0000000130057890 */ /* 0x000fc8000fffe03f */
[----:B------:R-:W-:-:S04]  /*1b20*/  UISETP.NE.AND UP0, UPT, UR5, 0x4, UPT ;  /* 0x000000040500788c */ /* 0x000fc8000bf05270 */
[----:B------:R-:W-:Y:S02]  /*1b30*/  USEL UR6, URZ, 0x1, UP0 ;  /* 0x000000013f067887 */ /* 0x000fe40008000000 */
[----:B------:R-:W-:-:S04]  /*1b40*/  USEL UR5, UR5, URZ, UP0 ;  /* 0x0000003f05057287 */ /* 0x000fc80008000000 */
[----:B--2---:R-:W-:Y:S01]  /*1b50*/  LOP3.LUT R5, R153, UR6, RZ, 0x3c, !PT ;  /* 0x0000000699057c12 */ /* 0x004fe2000f8e3cff */
[----:B------:R-:W-:-:S07]  /*1b60*/  UMOV UR6, UR48 ;  /* 0x0000003000067c82 */ /* 0x000fce0008000000 */
.L_x_31:
[----:B--23--:R-:W-:Y:S05]  /*1b70*/  @!P0 BRA `(.L_x_25) ;  /* 0x0000000000048947 */ /* 0x00cfea0003800000 */
[----:B------:R-:W-:Y:S01]  /*1b80*/  BPT.TRAP 0x1 ;  /* 0x000000040000795c */ /* 0x000fe20000300000 */
.L_x_25:
[----:B------:R-:W-:Y:S01]  /*1b90*/  ULEA UR7, UR5, UR51, 0x3 ;  /* 0x0000003305077291 */ /* 0x000fe2000f8e183f */
[----:B------:R-:W-:-:S08]  /*1ba0*/  SHF.L.U32 R3, R5, 0x1f, RZ ;  /* 0x0000001f05037819 */ /* 0x000fd000000006ff */
[----:B------:R2:W3:Y:S01]  /*1bb0*/  SYNCS.PHASECHK.TRANS64.TRYWAIT P1, [UR7], R3 ;  /* 0x00000003ff0075a7 */ /* 0x0004e20008020147 */
[----:B------:R-:W-:Y:S05]  /*1bc0*/  @!P0 BRA `(.L_x_26) ;  /* 0x0000000000048947 */ /* 0x000fea0003800000 */
[----:B------:R-:W-:Y:S01]  /*1bd0*/  BPT.TRAP 0x1 ;  /* 0x000000040000795c */ /* 0x000fe20000300000 */
.L_x_26:
[----:B---3--:R-:W-:Y:S05]  /*1be0*/  @P1 BRA `(.L_x_27) ;  /* 0x0000000000081947 */ /* 0x008fea0003800000 */
[----:B------:R-:W3:Y:S02]  /*1bf0*/  SYNCS.PHASECHK.TRANS64.TRYWAIT P1, [UR7], R3 ;  /* 0x00000003ff0075a7 */ /* 0x000ee40008020147 */
[----:B---3--:R-:W-:Y:S05]  /*1c00*/  @!P1 BRA `(.L_x_28) ;  /* 0x0000014400d89947 */ /* 0x008fea0003800000 */
.L_x_27:
[----:B------:R-:W-:Y:S01]  /*1c10*/  ULEA UR7, UR5, UR44, 0xb ;  /* 0x0000002c05077291 */ /* 0x000fe2000f8e583f */
[----:B------:R-:W-:Y:S01]  /*1c20*/  WARPGROUP.ARRIVE ;  /* 0x00000000000079c5 */ /* 0x000fe20000000000 */
[----:B------:R-:W-:Y:S01]  /*1c30*/  ULEA UR12, UR5, UR4, 0xa ;  /* 0x00000004050c7291 */ /* 0x000fe2000f8e503f */
[----:B------:R-:W-:Y:S01]  /*1c40*/  UMOV UR9, 0x40000040 ;  /* 0x4000004000097882 */ /* 0x000fe20000000000 */
[----:B------:R-:W-:-:S03]  /*1c50*/  UMOV UR11, 0x40000040 ;  /* 0x40000040000b7882 */ /* 0x000fc60000000000 */
[----:B------:R-:W-:Y:S02]  /*1c60*/  UMOV UR8, UR7 ;  /* 0x0000000700087c82 */ /* 0x000fe40008000000 */
[----:B------:R-:W-:Y:S02]  /*1c70*/  UMOV UR10, UR12 ;  /* 0x0000000c000a7c82 */ /* 0x000fe40008000000 */
        /* <DEDUP_REMOVED lines=44> */
[----:B------:R-:W-:Y:S01]  /*1f40*/  BPT.TRAP 0x1 ;  /* 0x000000040000795c */ /* 0x000fe20000300000 */
.L_x_29:
[----:B------:R-:W-:Y:S01]  /*1f50*/  ULEA UR7, UR6, UR51, 0x3 ;  /* 0x0000003306077291 */ /* 0x000fe2000f8e183f */
[----:B------:R-:W-:-:S03]  /*1f60*/  ISETP.GT.U32.AND P1, PT, R22, 0x1, PT ;  /* 0x000000011600780c */ /* 0x000fc60003f24070 */
[----:B------:R-:W-:-:S04]  /*1f70*/  UIADD3 UR7, UR7, 0x20, URZ ;  /* 0x0000002007077890 */ /* 0x000fc8000fffe03f */
[----:B------:R-:W-:-:S09]  /*1f80*/  UPRMT UR7, URZ, 0x654, UR7 ;  /* 0x000006543f077896 */ /* 0x000fd20008000007 */
[----:B------:R-:W-:Y:S01]  /*1f90*/  SYNCS.ARRIVE.TRANS64.RED.A1T0 RZ, [UR7], RZ ;  /* 0x000000ffffff79a7 */ /* 0x000fe20008100407 */
[----:B------:R-:W-:Y:S05]  /*1fa0*/  @P1 BRA `(.L_x_30) ;  /* 0x0000000000041947 */ /* 0x000fea0003800000 */
[----:B------:R-:W-:Y:S01]  /*1fb0*/  BPT.TRAP 0x1 ;  /* 0x000000040000795c */ /* 0x000fe20000300000 */
.L_x_30:
[----:B------:R-:W-:Y:S01]  /*1fc0*/  UIADD3 UR5, UR5, 0x1, URZ ;  /* 0x0000000105057890 */ /* 0x000fe2000fffe03f */
[C---:B------:R-:W-:Y:S01]  /*1fd0*/  ISETP.GT.AND P1, PT, R0.reuse, 0x1, PT ;  /* 0x000000010000780c */ /* 0x040fe20003f24270 */
[----:B------:R-:W-:Y:S01]  /*1fe0*/  UIADD3 UR6, UR6, 0x1, URZ ;  /* 0x0000000106067890 */ /* 0x000fe2000fffe03f */
[----:B------:R-:W-:Y:S01]  /*1ff0*/  IADD3 R0, R0, -0x1, RZ ;  /* 0xffffffff00007810 */ /* 0x000fe20007ffe0ff */
[----:B------:R-:W-:Y:S02]  /*2000*/  UISETP.NE.AND UP0, UPT, UR5, 0x4, UPT ;  /* 0x000000040500788c */ /* 0x000fe4000bf05270 */
[----:B------:R-:W-:Y:S02]  /*2010*/  UISETP.NE.AND UP1, UPT, UR6, 0x4, UPT ;  /* 0x000000040600788c */ /* 0x000fe4000bf25270 */
[----:B------:R-:W-:Y:S02]  /*2020*/  USEL UR7, URZ, 0x1, UP0 ;  /* 0x000000013f077887 */ /* 0x000fe40008000000 */
[----:B------:R-:W-:-:S02]  /*2030*/  USEL UR5, UR5, URZ, UP0 ;  /* 0x0000003f05057287 */ /* 0x000fc40008000000 */
[----:B------:R-:W-:Y:S02]  /*2040*/  USEL UR6, UR6, URZ, UP1 ;  /* 0x0000003f06067287 */ /* 0x000fe40008800000 */
[----:B------:R-:W-:Y:S01]  /*2050*/  LOP3.LUT R5, R5, UR7, RZ, 0x3c, !PT ;  /* 0x0000000705057c12 */ /* 0x000fe2000f8e3cff */
[----:B------:R-:W-:Y:S09]  /*2060*/  @P1 BRA `(.L_x_31) ;  /* 0xfffffff800c01947 */ /* 0x000ff2000383ffff */
.L_x_24:
[----:B------:R-:W4:Y:S02]  /*2070*/  LDC R0, c[0x0][0x28c] ;  /* 0x0000a300ff007b82 */ /* 0x000f240000000800 */
[----:B----4-:R-:W-:-:S13]  /*2080*/  ISETP.GE.AND P1, PT, R0, 0x1, PT ;  /* 0x000000010000780c */ /* 0x010fda0003f26270 */
[----:B------:R-:W-:Y:S05]  /*2090*/  @!P1 BRA `(.L_x_32) ;  /* 0x0000000000349947 */ /* 0x000fea0003800000 */
[----:B------:R-:W-:Y:S05]  /*20a0*/  @!P0 BRA `(.L_x_33) ;  /* 0x0000000000048947 */ /* 0x000fea0003800000 */
[----:B------:R-:W-:Y:S01]  /*20b0*/  BPT.TRAP 0x1 ;  /* 0x000000040000795c */ /* 0x000fe20000300000 */
.L_x_33:
[----:B------:R-:W-:Y:S01]  /*20c0*/  UISETP.LT.AND UP0, UPT, UR49, 0x1, UPT ;  /* 0x000000013100788c */ /* 0x000fe2000bf01270 */
[----:B------:R-:W-:-:S03]  /*20d0*/  ISETP.GT.U32.AND P0, PT, R22, 0x1, PT ;  /* 0x000000011600780c */ /* 0x000fc60003f04070 */
[----:B------:R-:W-:-:S04]  /*20e0*/  USEL UR4, UR49, 0x1, UP0 ;  /* 0x0000000131047887 */ /* 0x000fc80008000000 */
[----:B------:R-:W-:-:S04]  /*20f0*/  UIADD3 UR4, UR48, UR49, -UR4 ;  /* 0x0000003130047290 */ /* 0x000fc8000fffe804 */
[----:B------:R-:W-:-:S04]  /*2100*/  USHF.L.U32 UR4, UR4, 0x3, URZ ;  /* 0x0000000304047899 */ /* 0x000fc8000800063f */
[----:B------:R-:W-:-:S04]  /*2110*/  ULOP3.LUT UR4, UR4, 0x18, URZ, 0xc0, !UPT ;  /* 0x0000001804047892 */ /* 0x000fc8000f8ec03f */
[----:B------:R-:W-:-:S04]  /*2120*/  UIADD3 UR4, UR51, 0x20, UR4 ;  /* 0x0000002033047890 */ /* 0x000fc8000fffe004 */
[----:B------:R-:W-:-:S09]  /*2130*/  UPRMT UR4, URZ, 0x654, UR4 ;  /* 0x000006543f047896 */ /* 0x000fd20008000004 */
[----:B------:R-:W-:Y:S01]  /*2140*/  SYNCS.ARRIVE.TRANS64.RED.A1T0 RZ, [UR4], RZ ;  /* 0x000000ffffff79a7 */ /* 0x000fe20008100404 */
[----:B------:R-:W-:Y:S05]  /*2150*/  @P0 BRA `(.L_x_32) ;  /* 0x0000000000040947 */ /* 0x000fea0003800000 */
[----:B------:R-:W-:Y:S01]  /*2160*/  BPT.TRAP 0x1 ;  /* 0x000000040000795c */ /* 0x000fe20000300000 */
.L_x_32:
[----:B------:R-:W-:Y:S01]  /*2170*/  UIADD3 UR4, UR51, 0x200, URZ ;  /* 0x0000020033047890 */ /* 0x000fe2000fffe03f */
[----:B------:R-:W-:Y:S02]  /*2180*/  R2UR UR46, R23 ;  /* 0x00000000172e72ca */ /* 0x000fe400000e0000 */
[----:B------:R-:W-:Y:S01]  /*2190*/  R2UR UR45, R157 ;  /* 0x000000009d2d72ca */ /* 0x000fe200000e0000 */
[----:B------:R-:W-:-:S06]  /*21a0*/  ULOP3.LUT UP0, URZ, UR4, 0x1bf, URZ, 0xc0, !UPT ;  /* 0x000001bf043f7892 */ /* 0x000fcc000f80c03f */
[----:B------:R-:W-:-:S04]  /*21b0*/  PLOP3.LUT P0, PT, PT, PT, UP0, 0x80, 0x0 ;  /* 0x000000000000781c */ /* 0x000fc80003f0f008 */
[----:B------:R-:W-:Y:S02]  /*21c0*/  USHF.L.U32 UR46, UR46, 0x8, URZ ;  /* 0x000000082e2e7899 */ /* 0x000fe4000800063f */
[----:B------:R-:W-:-:S07]  /*21d0*/  USHF.L.U32 UR45, UR45, 0x7, URZ ;  /* 0x000000072d2d7899 */ /* 0x000fce000800063f */
[----:B------:R-:W-:Y:S05]  /*21e0*/  @!P0 BRA `(.L_x_34) ;  /* 0x00000000007c8947 */ /* 0x000fea0003800000 */
[----:B------:R-:W-:Y:S01]  /*21f0*/  MOV R23, 0x0 ;  /* 0x0000000000177802 */ /* 0x000fe20000000f00 */
[----:B------:R-:W-:Y:S01]  /*2200*/  ULDC.64 UR4, c[0x4][0x80] ;  /* 0x0100200000047ab9 */ /* 0x000fe20000000a00 */
[----:B------:R-:W-:Y:S01]  /*2210*/  ULDC.64 UR6, c[0x4][0x10] ;  /* 0x0100040000067ab9 */ /* 0x000fe20000000a00 */
[----:B--23--:R-:W-:Y:S01]  /*2220*/  MOV R4, UR4 ;  /* 0x0000000400047c02 */ /* 0x00cfe20008000f00 */
[----:B------:R2:W3:Y:S01]  /*2230*/  LDC.64 R14, c[0x4][R23] ;  /* 0x01000000170e7b82 */ /* 0x0004e20000000a00 */
[----:B------:R-:W-:Y:S01]  /*2240*/  IMAD.U32 R5, RZ, RZ, UR5 ;  /* 0x00000005ff057e24 */ /* 0x000fe2000f8e00ff */
[----:B------:R-:W-:Y:S01]  /*2250*/  ULDC.64 UR4, c[0x4][0x88] ;  /* 0x0100220000047ab9 */ /* 0x000fe20000000a00 */
[----:B------:R-:W-:Y:S02]  /*2260*/  MOV R10, UR6 ;  /* 0x00000006000a7c02 */ /* 0x000fe40008000f00 */
[----:B------:R-:W-:Y:S02]  /*2270*/  MOV R6, UR4 ;  /* 0x0000000400067c02 */ /* 0x000fe40008000f00 */
[----:B------:R-:W-:-:S02]  /*2280*/  MOV R7, UR5 ;  /* 0x0000000500077c02 */ /* 0x000fc40008000f00 */
[----:B------:R-:W-:Y:S02]  /*2290*/  MOV R11, UR7 ;  /* 0x00000007000b7c02 */ /* 0x000fe40008000f00 */
[----:B------:R-:W-:Y:S02]  /*22a0*/  MOV R8, 0x70 ;  /* 0x0000007000087802 */ /* 0x000fe40000000f00 */
[----:B------:R-:W-:Y:S02]  /*22b0*/  MOV R12, 0x1 ;  /* 0x00000001000c7802 */ /* 0x000fe40000000f00 */
[----:B--2---:R-:W-:-:S07]  /*22c0*/  MOV R13, RZ ;  /* 0x000000ff000d7202 */ /* 0x004fce0000000f00 */
[----:B------:R-:W-:-:S07]  /*22d0*/  LEPC R20, `(.L_x_35) ;  /* 0x000000001014794e */ /* 0x000fce0000000000 */
[----:B-1-3-5:R-:W-:Y:S05]  /*22e0*/  CALL.ABS.NOINC R14 ;  /* 0x000000000e007343 */ /* 0x02afea0003c00000 */
.L_x_35:
[----:B------:R1:W2:Y:S01]  /*22f0*/  LDC.64 R14, c[0x4][R23] ;  /* 0x01000000170e7b82 */ /* 0x0002a20000000a00 */
[----:B------:R-:W-:Y:S01]  /*2300*/  ULDC.64 UR4, c[0x4][0x80] ;  /* 0x0100200000047ab9 */ /* 0x000fe20000000a00 */
[----:B------:R-:W-:Y:S01]  /*2310*/  ULDC.64 UR6, c[0x4][0x10] ;  /* 0x0100040000067ab9 */ /* 0x000fe20000000a00 */
[----:B------:R-:W-:Y:S01]  /*2320*/  IMAD.U32 R4, RZ, RZ, UR4 ;  /* 0x00000004ff047e24 */ /* 0x000fe2000f8e00ff */
[----:B------:R-:W-:Y:S01]  /*2330*/  MOV R5, UR5 ;  /* 0x0000000500057c02 */ /* 0x000fe20008000f00 */
[----:B------:R-:W-:Y:S01]  /*2340*/  ULDC.64 UR4, c[0x4][0x88] ;  /* 0x0100220000047ab9 */ /* 0x000fe20000000a00 */
[----:B------:R-:W-:Y:S01]  /*2350*/  MOV R10, UR6 ;  /* 0x00000006000a7c02 */ /* 0x000fe20008000f00 */
[----:B------:R-:W-:Y:S01]  /*2360*/  IMAD.MOV.U32 R13, RZ, RZ, RZ ;  /* 0x000000ffff0d7224 */ /* 0x000fe200078e00ff */
[----:B------:R-:W-:Y:S02]  /*2370*/  MOV R6, UR4 ;  /* 0x0000000400067c02 */ /* 0x000fe40008000f00 */
[----:B------:R-:W-:-:S02]  /*2380*/  MOV R7, UR5 ;  /* 0x0000000500077c02 */ /* 0x000fc40008000f00 */
[----:B------:R-:W-:Y:S02]  /*2390*/  MOV R11, UR7 ;  /* 0x00000007000b7c02 */ /* 0x000fe40008000f00 */
[----:B------:R-:W-:Y:S02]  /*23a0*/  MOV R8, 0x70 ;  /* 0x0000007000087802 */ /* 0x000fe40000000f00 */
[----:B-1----:R-:W-:-:S07]  /*23b0*/  MOV R12, 0x1 ;  /* 0x00000001000c7802 */ /* 0x002fce0000000f00 */
[----:B------:R-:W-:-:S07]  /*23c0*/  LEPC R20, `(.L_x_34) ;  /* 0x000000001014794e */ /* 0x000fce0000000000 */
[----:B--2---:R-:W-:Y:S05]  /*23d0*/  CALL.ABS.NOINC R14 ;  /* 0x000000000e007343 */ /* 0x004fea0003c00000 */
.L_x_34:
[----:B------:R-:W-:Y:S02]  /*23e0*/  ULDC.64 UR4, c[0x0][0x590] ;  /* 0x0001640000047ab9 */ /* 0x000fe40000000a00 */
[----:B------:R-:W-:Y:S02]  /*23f0*/  MOV R176, UR4 ;  /* 0x0000000400b07c02 */ /* 0x000fe40008000f00 */
[----:B------:R-:W-:Y:S02]  /*2400*/  MOV R177, UR5 ;  /* 0x0000000500b17c02 */ /* 0x000fe40008000f00 */
[----:B------:R-:W-:-:S04]  /*2410*/  ISETP.NE.U32.AND P2, PT, R176, RZ, PT ;  /* 0x000000ffb000720c */ /* 0x000fc80003f45070 */
[----:B------:R-:W-:-:S13]  /*2420*/  ISETP.NE.AND.EX P2, PT, R177, RZ, PT, P2 ;  /* 0x000000ffb100720c */ /* 0x000fda0003f45320 */
[----:B------:R-:W-:Y:S05]  /*2430*/  @!P2 BRA `(.L_x_36) ;  /* 0x000000000034a947 */ /* 0x000fea0003800000 */
[----:B------:R-:W-:Y:S02]  /*2440*/  ULDC.64 UR4, c[0x0][0x588] ;  /* 0x0001620000047ab9 */ /* 0x000fe40000000a00 */
[----:B------:R-:W-:-:S04]  /*2450*/  ISETP.NE.U32.AND P0, PT, RZ, UR4, PT ;  /* 0x00000004ff007c0c */ /* 0x000fc8000bf05070 */
[----:B------:R-:W-:-:S13]  /*2460*/  ISETP.NE.AND.EX P0, PT, RZ, UR5, PT, P0 ;  /* 0x00000005ff007c0c */ /* 0x000fda000bf05300 */
[----:B------:R-:W-:Y:S05]  /*2470*/  @!P0 BRA `(.L_x_37) ;  /* 0x0000000000188947 */ /* 0x000fea0003800000 */
[----:B--23--:R-:W2:Y:S01]  /*2480*/  LDC.64 R4, c[0x0][0x588] ;  /* 0x00016200ff047b82 */ /* 0x00cea20000000a00 */
[----:B------:R-:W-:-:S04]  /*2490*/  IMAD R3, R176, UR47, RZ ;  /* 0x0000002fb0037c24 */ /* 0x000fc8000f8e02ff */
[----:B--2---:R-:W-:-:S05]  /*24a0*/  IMAD.WIDE R4, R3, 0x4, R4 ;  /* 0x0000000403047825 */ /* 0x004fca00078e0204 */
[----:B-----5:R4:W5:Y:S01]  /*24b0*/  LDG.E R154, desc[UR42][R4.64] ;  /* 0x0000002a049a7981 */ /* 0x020962000c1e1900 */
[----:B------:R-:W-:Y:S01]  /*24c0*/  MOV R152, 0x1 ;  /* 0x0000000100987802 */ /* 0x000fe20000000f00 */
[----:B------:R-:W-:Y:S06]  /*24d0*/  BRA `(.L_x_36) ;  /* 0x00000000000c7947 */ /* 0x000fec0003800000 */
.L_x_37:
[----:B------:R-:W-:Y:S01]  /*24e0*/  ULDC UR4, c[0x0][0x580] ;  /* 0x0001600000047ab9 */ /* 0x000fe20000000800 */
[----:B------:R-:W-:Y:S02]  /*24f0*/  MOV R152, 0x1 ;  /* 0x0000000100987802 */ /* 0x000fe40000000f00 */
[----:B-----5:R-:W-:-:S07]  /*2500*/  MOV R154, UR4 ;  /* 0x00000004009a7c02 */ /* 0x020fce0008000f00 */
.L_x_36:
[----:B------:R-:W1:Y:S02]  /*2510*/  LDC.64 R6, c[0x0][0x5b0] ;  /* 0x00016c00ff067b82 */ /* 0x000e640000000a00 */
[----:B-1----:R-:W-:-:S04]  /*2520*/  ISETP.NE.U32.AND P0, PT, R6, RZ, PT ;  /* 0x000000ff0600720c */ /* 0x002fc80003f05070 */
[----:B------:R-:W-:-:S13]  /*2530*/  ISETP.NE.AND.EX P0, PT, R7, RZ, PT, P0 ;  /* 0x000000ff0700720c */ /* 0x000fda0003f05300 */
[----:B------:R-:W-:Y:S05]  /*2540*/  @!P0 BRA `(.L_x_38) ;  /* 0x00000000002c8947 */ /* 0x000fea0003800000 */
[----:B------:R-:W-:Y:S02]  /*2550*/  ULDC.64 UR4, c[0x0][0x5a8] ;  /* 0x00016a0000047ab9 */ /* 0x000fe40000000a00 */
[----:B------:R-:W-:-:S04]  /*2560*/  ISETP.NE.U32.AND P0, PT, RZ, UR4, PT ;  /* 0x00000004ff007c0c */ /* 0x000fc8000bf05070 */
[----:B------:R-:W-:-:S13]  /*2570*/  ISETP.NE.AND.EX P0, PT, RZ, UR5, PT, P0 ;  /* 0x00000005ff007c0c */ /* 0x000fda000bf05300 */
[----:B------:R-:W-:Y:S05]  /*2580*/  @!P0 BRA `(.L_x_39) ;  /* 0x0000000000148947 */ /* 0x000fea0003800000 */
[----:B--234-:R-:W1:Y:S01]  /*2590*/  LDC.64 R4, c[0x0][0x5a8] ;  /* 0x00016a00ff047b82 */ /* 0x01ce620000000a00 */
[----:B------:R-:W-:-:S04]  /*25a0*/  IMAD R3, R6, UR47, RZ ;  /* 0x0000002f06037c24 */ /* 0x000fc8000f8e02ff */
[----:B-1----:R-:W-:-:S05]  /*25b0*/  IMAD.WIDE R4, R3, 0x4, R4 ;  /* 0x0000000403047825 */ /* 0x002fca00078e0204 */
[----:B-----5:R1:W5:Y:S01]  /*25c0*/  LDG.E R155, desc[UR42][R4.64] ;  /* 0x0000002a049b7981 */ /* 0x020362000c1e1900 */
[----:B------:R-:W-:Y:S05]  /*25d0*/  BRA `(.L_x_38) ;  /* 0x0000000000087947 */ /* 0x000fea0003800000 */
.L_x_39:
[----:B------:R-:W-:Y:S02]  /*25e0*/  ULDC UR4, c[0x0][0x5a0] ;  /* 0x0001680000047ab9 */ /* 0x000fe40000000800 */
[----:B-----5:R-:W-:-:S07]  /*25f0*/  MOV R155, UR4 ;  /* 0x00000004009b7c02 */ /* 0x020fce0008000f00 */
.L_x_38:
[----:B------:R-:W-:Y:S01]  /*2600*/  ULDC.64 UR4, c[0x0][0x588] ;  /* 0x0001620000047ab9 */ /* 0x000fe20000000a00 */
[----:B------:R-:W-:Y:S01]  /*2610*/  ISETP.NE.U32.AND P1, PT, R176, RZ, PT ;  /* 0x000000ffb000720c */ /* 0x000fe20003f25070 */
[----:B------:R-:W-:Y:S02]  /*2620*/  UISETP.NE.U32.AND UP0, UPT, UR4, URZ, UPT ;  /* 0x0000003f0400728c */ /* 0x000fe4000bf05070 */
[----:B------:R-:W-:Y:S02]  /*2630*/  ISETP.NE.U32.AND P3, PT, RZ, UR4, PT ;  /* 0x00000004ff007c0c */ /* 0x000fe4000bf65070 */
[----:B------:R-:W-:Y:S01]  /*2640*/  ISETP.NE.AND.EX P5, PT, R177, RZ, PT, P1 ;  /* 0x000000ffb100720c */ /* 0x000fe20003fa5310 */
[----:B------:R-:W-:Y:S02]  /*2650*/  UISETP.NE.AND.EX UP0, UPT, UR5, URZ, UPT, UP0 ;  /* 0x0000003f0500728c */ /* 0x000fe4000bf05300 */
[----:B------:R-:W-:Y:S02]  /*2660*/  ISETP.NE.AND.EX P3, PT, RZ, UR5, PT, P3 ;  /* 0x00000005ff007c0c */ /* 0x000fe4000bf65330 */
[----:B------:R-:W-:-:S02]  /*2670*/  PLOP3.LUT P0, PT, PT, PT, PT, 0x8, 0x0 ;  /* 0x000000000000781c */ /* 0x000fc40003f0e170 */
[----:B------:R-:W-:-:S04]  /*2680*/  PLOP3.LUT P4, PT, PT, PT, UP0, 0x80, 0x0 ;  /* 0x000000000000781c */ /* 0x000fc80003f8f008 */
[----:B------:R-:W-:-:S05]  /*2690*/  PLOP3.LUT P4, PT, P4, PT, PT, 0x8, 0x0 ;  /* 0x000000000000781c */ /* 0x000fca000278e170 */
[----:B------:R-:W-:Y:S08]  /*26a0*/  @P3 BRA P5, `(.L_x_40) ;  /* 0x0000000000243947 */ /* 0x000ff00002800000 */
[----:B------:R-:W-:Y:S04]  /*26b0*/  BSSY B0, `(.L_x_40) ;  /* 0x0000008000007945 */ /* 0x000fe80003800000 */
[----:B------:R-:W-:Y:S05]  /*26c0*/  @!P2 BRA `(.L_x_41) ;  /* 0x000000000014a947 */ /* 0x000fea0003800000 */
[----:B------:R-:W-:Y:S02]  /*26d0*/  LOP3.LUT P3, RZ, R152, 0xff, RZ, 0xc0, !PT ;  /* 0x000000ff98ff7812 */ /* 0x000fe4000786c0ff */
[----:B------:R-:W-:-:S11]  /*26e0*/  PLOP3.LUT P0, PT, P4, PT, PT, 0x80, 0x0 ;  /* 0x000000000000781c */ /* 0x000fd6000270f070 */
[----:B------:R-:W-:Y:S05]  /*26f0*/  @!P3 BRA `(.L_x_42) ;  /* 0x00000000000cb947 */ /* 0x000fea0003800000 */
[----:B-----5:R-:W-:Y:S01]  /*2700*/  FSETP.EQ.AND P0, PT, R154, RZ, PT ;  /* 0x000000ff9a00720b */ /* 0x020fe20003f02000 */
[----:B------:R-:W-:-:S12]  /*2710*/  BRA `(.L_x_42) ;  /* 0x0000000000047947 */ /* 0x000fd80003800000 */
.L_x_41:
[----:B-----5:R-:W-:-:S13]  /*2720*/  FSETP.EQ.AND P0, PT, R154, RZ, PT ;  /* 0x000000ff9a00720b */ /* 0x020fda0003f02000 */
.L_x_42:
[----:B------:R-:W-:Y:S05]  /*2730*/  BSYNC B0 ;  /* 0x0000000000007941 */ /* 0x000fea0003800000 */
.L_x_40:
[----:B------:R-:W-:Y:S04]  /*2740*/  BSSY B0, `(.L_x_43) ;  /* 0x0000007000007945 */ /* 0x000fe80003800000 */
[----:B------:R-:W-:Y:S05]  /*2750*/  @!P2 BRA `(.L_x_44) ;  /* 0x000000000010a947 */ /* 0x000fea0003800000 */
[----:B------:R-:W-:-:S13]  /*2760*/  LOP3.LUT P2, RZ, R152, 0xff, RZ, 0xc0, !PT ;  /* 0x000000ff98ff7812 */ /* 0x000fda000784c0ff */
[----:B------:R-:W-:Y:S05]  /*2770*/  @!P2 BRA `(.L_x_45) ;  /* 0x00000000000ca947 */ /* 0x000fea0003800000 */
[----:B-----5:R-:W-:Y:S01]  /*2780*/  FSETP.EQ.AND P4, PT, R154, RZ, PT ;  /* 0x000000ff9a00720b */ /* 0x020fe20003f82000 */
[----:B------:R-:W-:-:S12]  /*2790*/  BRA `(.L_x_45) ;  /* 0x0000000000047947 */ /* 0x000fd80003800000 */
.L_x_44:
[----:B-----5:R-:W-:-:S13]  /*27a0*/  FSETP.EQ.AND P4, PT, R154, RZ, PT ;  /* 0x000000ff9a00720b */ /* 0x020fda0003f82000 */
.L_x_45:
[----:B------:R-:W-:Y:S05]  /*27b0*/  BSYNC B0 ;  /* 0x0000000000007941 */ /* 0x000fea0003800000 */
.L_x_43:
[----:B------:R-:W-:Y:S01]  /*27c0*/  BSSY B0, `(.L_x_46) ;  /* 0x0000024000007945 */ /* 0x000fe20003800000 */
[----:B------:R-:W-:Y:S02]  /*27d0*/  MOV R0, RZ ;  /* 0x000000ff00007202 */ /* 0x000fe40000000f00 */
[----:B------:R-:W-:Y:S02]  /*27e0*/  CS2R R10, SRZ ;  /* 0x00000000000a7805 */ /* 0x000fe4000001ff00 */
[----:B------:R-:W-:Y:S02]  /*27f0*/  CS2R R8, SRZ ;  /* 0x0000000000087805 */ /* 0x000fe4000001ff00 */
[----:B------:R-:W-:Y:S02]  /*2800*/  CS2R R6, SRZ ;  /* 0x0000000000067805 */ /* 0x000fe4000001ff00 */
[----:B-1234-:R-:W-:Y:S01]  /*2810*/  CS2R R4, SRZ ;  /* 0x0000000000047805 */ /* 0x01efe2000001ff00 */
[----:B------:R-:W-:Y:S06]  /*2820*/  @P0 BRA `(.L_x_47) ;  /* 0x0000000000740947 */ /* 0x000fec0003800000 */
[----:B------:R-:W-:-:S13]  /*2830*/  ISETP.NE.AND P2, PT, R171, 0x3, PT ;  /* 0x00000003ab00780c */ /* 0x000fda0003f45270 */
[----:B------:R-:W-:Y:S05]  /*2840*/  @!P2 BRA `(.L_x_48) ;  /* 0x000000000004a947 */ /* 0x000fea0003800000 */
[----:B------:R-:W-:Y:S01]  /*2850*/  BPT.TRAP 0x1 ;  /* 0x000000040000795c */ /* 0x000fe20000300000 */
.L_x_48:
[----:B------:R-:W-:Y:S01]  /*2860*/  SHF.L.U32 R3, RZ, 0x1f, RZ ;  /* 0x0000001fff037819 */ /* 0x000fe200000006ff */
[----:B------:R-:W-:Y:S01]  /*2870*/  IMAD.MOV.U32 R0, RZ, RZ, 0x1 ;  /* 0x00000001ff007424 */ /* 0x000fe200078e00ff */
[----:B------:R-:W-:Y:S02]  /*2880*/  MOV R11, RZ ;  /* 0x000000ff000b7202 */ /* 0x000fe40000000f00 */
[----:B------:R-:W1:Y:S02]  /*2890*/  SYNCS.PHASECHK.TRANS64.TRYWAIT P2, [UR51+0x40], R3 ;  /* 0x00004003ff0075a7 */ /* 0x000e640008040173 */
[----:B-1----:R-:W-:Y:S05]  /*28a0*/  @!P2 BRA `(.L_x_49) ;  /* 0x0000013800c8a947 */ /* 0x002fea0003800000 */
.L_x_227:
[----:B------:R-:W-:Y:S02]  /*28b0*/  MOV R10, RZ ;  /* 0x000000ff000a7202 */ /* 0x000fe40000000f00 */
[----:B------:R-:W-:Y:S02]  /*28c0*/  CS2R R8, SRZ ;  /* 0x0000000000087805 */ /* 0x000fe4000001ff00 */
[----:B------:R-:W-:Y:S02]  /*28d0*/  CS2R R6, SRZ ;  /* 0x0000000000067805 */ /* 0x000fe4000001ff00 */
[----:B-1----:R-:W-:Y:S01]  /*28e0*/  CS2R R4, SRZ ;  /* 0x0000000000047805 */ /* 0x002fe2000001ff00 */
[----:B------:R-:W-:Y:S06]  /*28f0*/  @P4 BRA `(.L_x_47) ;  /* 0x0000000000404947 */ /* 0x000fec0003800000 */
[C---:B------:R-:W-:Y:S01]  /*2900*/  SHF.L.U32 R3, R18.reuse, 0x4, RZ ;  /* 0x0000000412037819 */ /* 0x040fe200000006ff */
[----:B------:R-:W-:Y:S05]  /*2910*/  WARPSYNC.ALL ;  /* 0x0000000000007948 */ /* 0x000fea0003800000 */
[----:B------:R-:W-:Y:S02]  /*2920*/  SHF.L.U32 R4, R18, 0x5, RZ ;  /* 0x0000000512047819 */ /* 0x000fe400000006ff */
[----:B------:R-:W-:Y:S02]  /*2930*/  SHF.R.U32.HI R6, RZ, 0x1, R18 ;  /* 0x00000001ff067819 */ /* 0x000fe40000011612 */
[----:B------:R-:W-:-:S02]  /*2940*/  LOP3.LUT R3, R3, 0xe00, RZ, 0xc0, !PT ;  /* 0x00000e0003037812 */ /* 0x000fc400078ec0ff */
[----:B------:R-:W-:Y:S02]  /*2950*/  LOP3.LUT R5, R4, 0xc0, RZ, 0xc0, !PT ;  /* 0x000000c004057812 */ /* 0x000fe400078ec0ff */
[----:B------:R-:W-:Y:S02]  /*2960*/  SHF.L.U32 R8, R18, 0x2, RZ ;  /* 0x0000000212087819 */ /* 0x000fe400000006ff */
[----:B------:R-:W-:Y:S02]  /*2970*/  LOP3.LUT R3, R3, 0x20, R4, 0xf8, !PT ;  /* 0x0000002003037812 */ /* 0x000fe400078ef804 */
[----:B------:R-:W-:Y:S02]  /*2980*/  LOP3.LUT R5, R5, 0x8, R6, 0xf8, !PT ;  /* 0x0000000805057812 */ /* 0x000fe400078ef806 */
[----:B------:R-:W-:Y:S02]  /*2990*/  LOP3.LUT R3, R3, 0x100, R4, 0xf8, !PT ;  /* 0x0000010003037812 */ /* 0x000fe400078ef804 */
[----:B------:R-:W-:-:S04]  /*29a0*/  LOP3.LUT R8, R5, 0x18, R8, 0x78, !PT ;  /* 0x0000001805087812 */ /* 0x000fc800078e7808 */
[----:B------:R-:W-:-:S04]  /*29b0*/  LOP3.LUT R3, R3, R8, RZ, 0xfc, !PT ;  /* 0x0000000803037212 */ /* 0x000fc800078efcff */
[----:B------:R-:W-:-:S04]  /*29c0*/  LEA R3, R3, UR51, 0x1 ;  /* 0x0000003303037c11 */ /* 0x000fc8000f8e08ff */
[----:B------:R-:W-:Y:S01]  /*29d0*/  LEA R8, R156, R3, 0x1 ;  /* 0x000000039c087211 */ /* 0x000fe200078e08ff */
[----:B------:R1:W2:Y:S05]  /*29e0*/  LDSM.16.M88.4 R4, [R3+0x200] ;  /* 0x000200000304783b */ /* 0x0002aa0000000200 */
[----:B------:R-:W3:Y:S02]  /*29f0*/  LDSM.16.M88.4 R8, [R8+0x200] ;  /* 0x000200000808783b */ /* 0x000ee40000000200 */
.L_x_47:
[----:B------:R-:W-:Y:S05]  /*2a00*/  BSYNC B0 ;  /* 0x0000000000007941 */ /* 0x000fea0003800000 */
.L_x_46:
[----:B-12---:R-:W-:Y:S02]  /*2a10*/  HADD2.F32 R3, -RZ, R5.H0_H0 ;  /* 0x20000005ff037230 */ /* 0x006fe40000004100 */
[C---:B-----5:R-:W-:Y:S01]  /*2a20*/  FMUL R13, R155.reuse, R90 ;  /* 0x0000005a9b0d7220 */ /* 0x060fe20000400000 */
[----:B------:R-:W-:Y:S01]  /*2a30*/  IMAD.MOV.U32 R20, RZ, RZ, 0x3aae005b ;  /* 0x3aae005bff147424 */ /* 0x000fe200078e00ff */
[----:B------:R-:W-:Y:S01]  /*2a40*/  MOV R21, 0x3c09919f ;  /* 0x3c09919f00157802 */ /* 0x000fe20000000f00 */
[C---:B------:R-:W-:Y:S01]  /*2a50*/  FMUL R163, R155.reuse, R91 ;  /* 0x0000005b9ba37220 */ /* 0x040fe20000400000 */
[----:B------:R-:W-:Y:S01]  /*2a60*/  FFMA R12, R154, R3, R13 ;  /* 0x000000039a0c7223 */ /* 0x000fe2000000000d */
[----:B------:R-:W-:Y:S01]  /*2a70*/  MOV R3, 0x38eb4c3a ;  /* 0x38eb4c3a00037802 */ /* 0x000fe20000000f00 */
[----:B------:R-:W-:Y:S01]  /*2a80*/  HADD2.F32 R91, -RZ, R6.H0_H0 ;  /* 0x20000006ff5b7230 */ /* 0x000fe20000004100 */
[----:B------:R-:W-:Y:S01]  /*2a90*/  MOV R23, 0x3d24d99a ;  /* 0x3d24d99a00177802 */ /* 0x000fe20000000f00 */
[----:B------:R-:W-:Y:S01]  /*2aa0*/  FMUL R164, R12, 0.70710676908493041992 ;  /* 0x3f3504f30ca47820 */ /* 0x000fe20000400000 */
[----:B------:R-:W-:Y:S01]  /*2ab0*/  MOV R157, 0x3e235519 ;  /* 0x3e235519009d7802 */ /* 0x000fe20000000f00 */
[C---:B------:R-:W-:Y:S01]  /*2ac0*/  FMUL R92, R155.reuse, R92 ;  /* 0x0000005c9b5c7220 */ /* 0x040fe20000400000 */
[----:B------:R-:W-:Y:S01]  /*2ad0*/  MOV R158, 0x3f69b4f9 ;  /* 0x3f69b4f9009e7802 */ /* 0x000fe20000000f00 */
[C---:B------:R-:W-:Y:S01]  /*2ae0*/  FMUL R13, R164.reuse, R164 ;  /* 0x000000a4a40d7220 */ /* 0x040fe20000400000 */
[C---:B------:R-:W-:Y:S01]  /*2af0*/  FSETP.GE.AND P2, PT, |R164|.reuse, 1.0029599666595458984, PT ;  /* 0x3f8060fea400780b */ /* 0x040fe20003f46200 */
[C---:B------:R-:W-:Y:S01]  /*2b00*/  FMUL R167, R155.reuse, R94 ;  /* 0x0000005e9ba77220 */ /* 0x040fe20000400000 */
[C---:B------:R-:W-:Y:S01]  /*2b10*/  FMUL R96, R155.reuse, R96 ;  /* 0x000000609b607220 */ /* 0x040fe20000400000 */
[C---:B------:R-:W-:Y:S01]  /*2b20*/  FMUL R98, R155.reuse, R98 ;  /* 0x000000629b627220 */ /* 0x040fe20000400000 */
[----:B------:R-:W-:Y:S01]  /*2b30*/  FSEL R13, |R164|, R13, P2 ;  /* 0x0000000da40d7208 */ /* 0x000fe20001000200 */
[----:B------:R-:W-:Y:S01]  /*2b40*/  FMUL R102, R155, R102 ;  /* 0x000000669b667220 */ /* 0x000fe20000400000 */
[----:B------:R-:W-:Y:S01]  /*2b50*/  FSEL R14, R3, 8.4834944573231041431e-05, P2 ;  /* 0x38b1e96a030e7808 */ /* 0x000fe20001000000 */
[----:B------:R-:W-:Y:S01]  /*2b60*/  FMUL R12, R12, 0.5 ;  /* 0x3f0000000c0c7820 */ /* 0x000fe20000400000 */
[----:B------:R-:W-:-:S02]  /*2b70*/  FSEL R90, -R20, -0.00082130916416645050049, P2 ;  /* 0xba574d20145a7808 */ /* 0x000fc40001000100 */
[----:B------:R-:W-:Y:S02]  /*2b80*/  FSEL R15, R21, 0.0052134888246655464172, P2 ;  /* 0x3baad5ea150f7808 */ /* 0x000fe40001000000 */
[----:B------:R-:W-:Y:S01]  /*2b90*/  FSEL R159, -R23, -0.026868773624300956726, P2 ;  /* 0xbcdc1be7179f7808 */ /* 0x000fe20001000100 */
[C---:B------:R-:W-:Y:S01]  /*2ba0*/  FFMA R14, R13.reuse, R14, R90 ;  /* 0x0000000e0d0e7223 */ /* 0x040fe2000000005a */
[----:B------:R-:W-:Y:S02]  /*2bb0*/  FSEL R161, R158, -0.37612664699554443359, P2 ;  /* 0xbec093ac9ea17808 */ /* 0x000fe40001000000 */
[----:B------:R-:W-:Y:S01]  /*2bc0*/  FSEL R90, -|R164|, R164, P2 ;  /* 0x000000a4a45a7208 */ /* 0x000fe20001000300 */
[----:B------:R-:W-:Y:S01]  /*2bd0*/  FFMA R14, R13, R14, R15 ;  /* 0x0000000e0d0e7223 */ /* 0x000fe2000000000f */
[----:B------:R-:W-:-:S03]  /*2be0*/  FSEL R15, R157, 0.11284004896879196167, P2 ;  /* 0x3de718af9d0f7808 */ /* 0x000fc60001000000 */
[----:B------:R-:W-:Y:S01]  /*2bf0*/  FFMA R14, R13, R14, R159 ;  /* 0x0000000e0d0e7223 */ /* 0x000fe2000000009f */
[----:B------:R-:W-:-:S03]  /*2c00*/  MOV R159, 0x3f210a14 ;  /* 0x3f210a14009f7802 */ /* 0x000fc60000000f00 */
[----:B------:R-:W-:Y:S01]  /*2c10*/  FFMA R14, R13, R14, R15 ;  /* 0x0000000e0d0e7223 */ /* 0x000fe2000000000f */
[----:B------:R-:W-:-:S03]  /*2c20*/  FSEL R15, R159, 0.12837915122509002686, P2 ;  /* 0x3e0375d39f0f7808 */ /* 0x000fc60001000000 */
[----:B------:R-:W-:Y:S01]  /*2c30*/  FFMA R14, R13, R14, R161 ;  /* 0x0000000e0d0e7223 */ /* 0x000fe200000000a1 */
[----:B------:R-:W-:-:S03]  /*2c40*/  HADD2.F32 R161, -RZ, R6.H1_H1 ;  /* 0x30000006ffa17230 */ /* 0x000fc60000004100 */
[----:B------:R-:W-:Y:S01]  /*2c50*/  FFMA R13, R13, R14, R15 ;  /* 0x0000000e0d0d7223 */ /* 0x000fe2000000000f */
[----:B------:R-:W-:-:S03]  /*2c60*/  HADD2.F32 R15, -RZ, R5.H1_H1 ;  /* 0x30000005ff0f7230 */ /* 0x000fc60000004100 */
[----:B------:R-:W-:Y:S01]  /*2c70*/  FFMA R13, R13, R90, R90 ;  /* 0x0000005a0d0d7223 */ /* 0x000fe2000000005a */
[----:B------:R-:W-:Y:S01]  /*2c80*/  FMUL R90, R155, R93 ;  /* 0x0000005d9b5a7220 */ /* 0x000fe20000400000 */
[C---:B------:R-:W-:Y:S01]  /*2c90*/  FFMA R14, R154.reuse, R15, R163 ;  /* 0x0000000f9a0e7223 */ /* 0x040fe200000000a3 */
[C---:B------:R-:W-:Y:S01]  /*2ca0*/  FFMA R15, R154.reuse, R91, R92 ;  /* 0x0000005b9a0f7223 */ /* 0x040fe2000000005c */
[----:B------:R-:W1:Y:S01]  /*2cb0*/  @P2 MUFU.EX2 R160, R13 ;  /* 0x0000000d00a02308 */ /* 0x000e620000000800 */
[----:B------:R-:W-:Y:S01]  /*2cc0*/  FFMA R90, R154, R161, R90 ;  /* 0x000000a19a5a7223 */ /* 0x000fe2000000005a */
[----:B------:R-:W-:Y:S01]  /*2cd0*/  FMUL R162, R14, 0.70710676908493041992 ;  /* 0x3f3504f30ea27820 */ /* 0x000fe20000400000 */
[----:B------:R-:W-:Y:S02]  /*2ce0*/  FMUL R161, R15, 0.70710676908493041992 ;  /* 0x3f3504f30fa17820 */ /* 0x000fe40000400000 */
[----:B------:R-:W-:Y:S01]  /*2cf0*/  FMUL R92, R90, 0.70710676908493041992 ;  /* 0x3f3504f35a5c7820 */ /* 0x000fe20000400000 */
[----:B------:R-:W-:Y:S01]  /*2d00*/  FMUL R91, R162, R162 ;  /* 0x000000a2a25b7220 */ /* 0x000fe20000400000 */
[C---:B------:R-:W-:Y:S01]  /*2d10*/  FMUL R166, R161.reuse, R161 ;  /* 0x000000a1a1a67220 */ /* 0x040fe20000400000 */
[C---:B------:R-:W-:Y:S01]  /*2d20*/  FSETP.GE.AND P3, PT, |R161|.reuse, 1.0029599666595458984, PT ;  /* 0x3f8060fea100780b */ /* 0x040fe20003f66200 */
[C---:B------:R-:W-:Y:S01]  /*2d30*/  FMUL R93, R92.reuse, R92 ;  /* 0x0000005c5c5d7220 */ /* 0x040fe20000400000 */
[----:B------:R-:W-:Y:S01]  /*2d40*/  FSETP.GE.AND P5, PT, |R92|, 1.0029599666595458984, PT ;  /* 0x3f8060fe5c00780b */ /* 0x000fe20003fa6200 */
[----:B------:R-:W-:Y:S01]  /*2d50*/  FMUL R90, R90, 0.5 ;  /* 0x3f0000005a5a7820 */ /* 0x000fe20000400000 */
[----:B------:R-:W-:-:S02]  /*2d60*/  FSEL R163, |R161|, R166, P3 ;  /* 0x000000a6a1a37208 */ /* 0x000fc40001800200 */
[C---:B------:R-:W-:Y:S02]  /*2d70*/  FSEL R166, R3.reuse, 8.4834944573231041431e-05, P3 ;  /* 0x38b1e96a03a67808 */ /* 0x040fe40001800000 */
[----:B------:R-:W-:Y:S01]  /*2d80*/  FSEL R168, -R20, -0.00082130916416645050049, P3 ;  /* 0xba574d2014a87808 */ /* 0x000fe20001800100 */
[----:B-1----:R-:W-:Y:S01]  /*2d90*/  @P2 FADD R160, -R160, 1 ;  /* 0x3f800000a0a02421 */ /* 0x002fe20000000100 */
[----:B------:R-:W-:Y:S02]  /*2da0*/  FSEL R165, |R92|, R93, P5 ;  /* 0x0000005d5ca57208 */ /* 0x000fe40002800200 */
[----:B------:R-:W-:Y:S01]  /*2db0*/  FSEL R174, R3, 8.4834944573231041431e-05, P5 ;  /* 0x38b1e96a03ae7808 */ /* 0x000fe20002800000 */
[----:B------:R-:W-:Y:S01]  /*2dc0*/  FFMA R168, R163, R166, R168 ;  /* 0x000000a6a3a87223 */ /* 0x000fe200000000a8 */
[----:B------:R-:W-:Y:S02]  /*2dd0*/  @P2 LOP3.LUT R13, R160, 0x80000000, R164, 0xb8, !PT ;  /* 0x80000000a00d2812 */ /* 0x000fe400078eb8a4 */
[----:B------:R-:W-:-:S02]  /*2de0*/  FSETP.GE.AND P2, PT, |R162|, 1.0029599666595458984, PT ;  /* 0x3f8060fea200780b */ /* 0x000fc40003f46200 */
[----:B------:R-:W-:Y:S01]  /*2df0*/  FSEL R178, -R20, -0.00082130916416645050049, P5 ;  /* 0xba574d2014b27808 */ /* 0x000fe20002800100 */
[----:B------:R-:W-:Y:S01]  /*2e00*/  FADD R13, R13, 1 ;  /* 0x3f8000000d0d7421 */ /* 0x000fe20000000000 */
[----:B------:R-:W-:Y:S02]  /*2e10*/  FSEL R91, |R162|, R91, P2 ;  /* 0x0000005ba25b7208 */ /* 0x000fe40001000200 */
[----:B------:R-:W-:Y:S01]  /*2e20*/  FSEL R160, R3, 8.4834944573231041431e-05, P2 ;  /* 0x38b1e96a03a07808 */ /* 0x000fe20001000000 */
[----:B------:R-:W-:Y:S01]  /*2e30*/  FFMA R174, R165, R174, R178 ;  /* 0x000000aea5ae7223 */ /* 0x000fe200000000b2 */
[----:B------:R-:W-:Y:S02]  /*2e40*/  FSEL R164, -R20, -0.00082130916416645050049, P2 ;  /* 0xba574d2014a47808 */ /* 0x000fe40001000100 */
[----:B------:R-:W-:Y:S02]  /*2e50*/  FSEL R172, R21, 0.0052134888246655464172, P3 ;  /* 0x3baad5ea15ac7808 */ /* 0x000fe40001800000 */
[----:B------:R-:W-:Y:S01]  /*2e60*/  FSEL R166, -R23, -0.026868773624300956726, P2 ;  /* 0xbcdc1be717a67808 */ /* 0x000fe20001000100 */
[----:B------:R-:W-:Y:S01]  /*2e70*/  FFMA R160, R91, R160, R164 ;  /* 0x000000a05ba07223 */ /* 0x000fe200000000a4 */
[----:B------:R-:W-:Y:S01]  /*2e80*/  FSEL R164, R21, 0.0052134888246655464172, P2 ;  /* 0x3baad5ea15a47808 */ /* 0x000fe20001000000 */
[----:B------:R-:W-:Y:S01]  /*2e90*/  FFMA R168, R163, R168, R172 ;  /* 0x000000a8a3a87223 */ /* 0x000fe200000000ac */
[----:B------:R-:W-:-:S02]  /*2ea0*/  FSEL R180, R21, 0.0052134888246655464172, P5 ;  /* 0x3baad5ea15b47808 */ /* 0x000fc40002800000 */
[----:B------:R-:W-:Y:S01]  /*2eb0*/  FSEL R172, -R23, -0.026868773624300956726, P3 ;  /* 0xbcdc1be717ac7808 */ /* 0x000fe20001800100 */
[----:B------:R-:W-:Y:S01]  /*2ec0*/  FFMA R160, R91, R160, R164 ;  /* 0x000000a05ba07223 */ /* 0x000fe200000000a4 */
[----:B------:R-:W-:Y:S01]  /*2ed0*/  FSEL R164, R157, 0.11284004896879196167, P2 ;  /* 0x3de718af9da47808 */ /* 0x000fe20001000000 */
[----:B------:R-:W-:Y:S01]  /*2ee0*/  FFMA R180, R165, R174, R180 ;  /* 0x000000aea5b47223 */ /* 0x000fe200000000b4 */
[----:B------:R-:W-:Y:S01]  /*2ef0*/  FSEL R174, R157, 0.11284004896879196167, P3 ;  /* 0x3de718af9dae7808 */ /* 0x000fe20001800000 */
[----:B------:R-:W-:Y:S01]  /*2f00*/  FFMA R160, R91, R160, R166 ;  /* 0x000000a05ba07223 */ /* 0x000fe200000000a6 */
[C---:B------:R-:W-:Y:S01]  /*2f10*/  FSEL R166, R158.reuse, -0.37612664699554443359, P2 ;  /* 0xbec093ac9ea67808 */ /* 0x040fe20001000000 */
[----:B------:R-:W-:Y:S01]  /*2f20*/  FFMA R168, R163, R168, R172 ;  /* 0x000000a8a3a87223 */ /* 0x000fe200000000ac */
[----:B------:R-:W-:Y:S01]  /*2f30*/  FSEL R178, -R23, -0.026868773624300956726, P5 ;  /* 0xbcdc1be717b27808 */ /* 0x000fe20002800100 */
[----:B------:R-:W-:Y:S01]  /*2f40*/  FFMA R160, R91, R160, R164 ;  /* 0x000000a05ba07223 */ /* 0x000fe200000000a4 */
[----:B------:R-:W-:Y:S01]  /*2f50*/  FSEL R164, R159, 0.12837915122509002686, P2 ;  /* 0x3e0375d39fa47808 */ /* 0x000fe20001000000 */
[----:B------:R-:W-:Y:S01]  /*2f60*/  FFMA R168, R163, R168, R174 ;  /* 0x000000a8a3a87223 */ /* 0x000fe200000000ae */
[----:B------:R-:W-:Y:S01]  /*2f70*/  FSEL R172, R157, 0.11284004896879196167, P5 ;  /* 0x3de718af9dac7808 */ /* 0x000fe20002800000 */
[----:B------:R-:W-:Y:S01]  /*2f80*/  FFMA R160, R91, R160, R166 ;  /* 0x000000a05ba07223 */ /* 0x000fe200000000a6 */
[----:B------:R-:W-:Y:S01]  /*2f90*/  FSEL R166, R158, -0.37612664699554443359, P3 ;  /* 0xbec093ac9ea67808 */ /* 0x000fe20001800000 */
[----:B------:R-:W-:Y:S01]  /*2fa0*/  FFMA R178, R165, R180, R178 ;  /* 0x000000b4a5b27223 */ /* 0x000fe200000000b2 */
[----:B------:R-:W-:Y:S01]  /*2fb0*/  FSEL R93, -|R162|, R162, P2 ;  /* 0x000000a2a25d7208 */ /* 0x000fe20001000300 */
[----:B------:R-:W-:Y:S01]  /*2fc0*/  FFMA R160, R91, R160, R164 ;  /* 0x000000a05ba07223 */ /* 0x000fe200000000a4 */
[----:B------:R-:W-:Y:S01]  /*2fd0*/  FSEL R164, R159, 0.12837915122509002686, P3 ;  /* 0x3e0375d39fa47808 */ /* 0x000fe20001800000 */
[----:B------:R-:W-:Y:S01]  /*2fe0*/  FFMA R166, R163, R168, R166 ;  /* 0x000000a8a3a67223 */ /* 0x000fe200000000a6 */
[----:B------:R-:W-:Y:S01]  /*2ff0*/  FSEL R168, R158, -0.37612664699554443359, P5 ;  /* 0xbec093ac9ea87808 */ /* 0x000fe20002800000 */
[----:B------:R-:W-:Y:S01]  /*3000*/  FFMA R172, R165, R178, R172 ;  /* 0x000000b2a5ac7223 */ /* 0x000fe200000000ac */
[----:B------:R-:W-:Y:S01]  /*3010*/  FFMA R160, R160, R93, R93 ;  /* 0x0000005da0a07223 */ /* 0x000fe2000000005d */
[----:B------:R-:W-:Y:S01]  /*3020*/  FSEL R93, -|R161|, R161, P3 ;  /* 0x000000a1a15d7208 */ /* 0x000fe20001800300 */
[----:B------:R-:W-:Y:S01]  /*3030*/  FFMA R164, R163, R166, R164 ;  /* 0x000000a6a3a47223 */ /* 0x000fe200000000a4 */
[----:B------:R-:W-:Y:S01]  /*3040*/  FSEL R91, R159, 0.12837915122509002686, P5 ;  /* 0x3e0375d39f5b7808 */ /* 0x000fe20002800000 */
[C---:B------:R-:W-:Y:S01]  /*3050*/  FFMA R168, R165.reuse, R172, R168 ;  /* 0x000000aca5a87223 */ /* 0x040fe200000000a8 */
[----:B------:R-:W1:Y:S01]  /*3060*/  @P2 MUFU.EX2 R166, R160 ;  /* 0x000000a000a62308 */ /* 0x000e620000000800 */
[----:B------:R-:W-:Y:S01]  /*3070*/  FFMA R93, R164, R93, R93 ;  /* 0x0000005da45d7223 */ /* 0x000fe2000000005d */
[----:B------:R-:W-:Y:S01]  /*3080*/  FSEL R164, -|R92|, R92, P5 ;  /* 0x0000005c5ca47208 */ /* 0x000fe20002800300 */
[----:B------:R-:W-:Y:S01]  /*3090*/  FFMA R91, R165, R168, R91 ;  /* 0x000000a8a55b7223 */ /* 0x000fe2000000005b */
[----:B------:R-:W-:-:S02]  /*30a0*/  HADD2.F32 R163, -RZ, R7.H1_H1 ;  /* 0x30000007ffa37230 */ /* 0x000fc40000004100 */
[----:B---3--:R-:W-:Y:S02]  /*30b0*/  HADD2.F32 R165, -RZ, R8.H0_H0 ;  /* 0x20000008ffa57230 */ /* 0x008fe40000004100 */
[----:B------:R-:W-:Y:S01]  /*30c0*/  FFMA R91, R91, R164, R164 ;  /* 0x000000a45b5b7223 */ /* 0x000fe200000000a4 */
[----:B------:R-:W2:Y:S01]  /*30d0*/  @P3 MUFU.EX2 R168, R93 ;  /* 0x0000005d00a83308 */ /* 0x000ea20000000800 */
[----:B------:R-:W-:Y:S01]  /*30e0*/  FMUL R164, R155, R95 ;  /* 0x0000005f9ba47220 */ /* 0x000fe20000400000 */
[----:B------:R-:W-:Y:S02]  /*30f0*/  HADD2.F32 R95, -RZ, R7.H0_H0 ;  /* 0x20000007ff5f7230 */ /* 0x000fe40000004100 */
[----:B------:R-:W-:-:S03]  /*3100*/  FFMA R96, R154, R165, R96 ;  /* 0x000000a59a607223 */ /* 0x000fc60000000060 */
[----:B------:R-:W-:Y:S01]  /*3110*/  FFMA R94, R154, R95, R167 ;  /* 0x0000005f9a5e7223 */ /* 0x000fe200000000a7 */
[----:B------:R-:W3:Y:S01]  /*3120*/  @P5 MUFU.EX2 R172, R91 ;  /* 0x0000005b00ac5308 */ /* 0x000ee20000000800 */
[----:B-1----:R-:W-:Y:S01]  /*3130*/  @P2 FADD R169, -R166, 1 ;  /* 0x3f800000a6a92421 */ /* 0x002fe20000000100 */
[----:B------:R-:W-:Y:S01]  /*3140*/  FFMA R95, R154, R163, R164 ;  /* 0x000000a39a5f7223 */ /* 0x000fe200000000a4 */
[----:B------:R-:W-:Y:S01]  /*3150*/  FMUL R166, R94, 0.70710676908493041992 ;  /* 0x3f3504f35ea67820 */ /* 0x000fe20000400000 */
[----:B------:R-:W-:Y:S01]  /*3160*/  FMUL R164, R96, 0.70710676908493041992 ;  /* 0x3f3504f360a47820 */ /* 0x000fe20000400000 */
[----:B------:R-:W-:Y:S01]  /*3170*/  FMUL R94, R94, 0.5 ;  /* 0x3f0000005e5e7820 */ /* 0x000fe20000400000 */
[----:B------:R-:W-:Y:S01]  /*3180*/  FMUL R165, R95, 0.70710676908493041992 ;  /* 0x3f3504f35fa57820 */ /* 0x000fe20000400000 */
[----:B------:R-:W-:Y:S01]  /*3190*/  @P2 LOP3.LUT R160, R169, 0x80000000, R162, 0xb8, !PT ;  /* 0x80000000a9a02812 */ /* 0x000fe200078eb8a2 */
[----:B--2---:R-:W-:Y:S01]  /*31a0*/  @P3 FADD R168, -R168, 1 ;  /* 0x3f800000a8a83421 */ /* 0x004fe20000000100 */
[----:B------:R-:W-:-:S03]  /*31b0*/  FSETP.GE.AND P2, PT, |R166|, 1.0029599666595458984, PT ;  /* 0x3f8060fea600780b */ /* 0x000fc60003f46200 */
[----:B------:R-:W-:Y:S01]  /*31c0*/  FADD R160, R160, 1 ;  /* 0x3f800000a0a07421 */ /* 0x000fe20000000000 */
[----:B------:R-:W-:Y:S01]  /*31d0*/  @P3 LOP3.LUT R93, R168, 0x80000000, R161, 0xb8, !PT ;  /* 0x80000000a85d3812 */ /* 0x000fe200078eb8a1 */
[----:B------:R-:W-:Y:S01]  /*31e0*/  FMUL R161, R166, R166 ;  /* 0x000000a6a6a17220 */ /* 0x000fe20000400000 */
[C---:B------:R-:W-:Y:S01]  /*31f0*/  FMUL R168, R165.reuse, R165 ;  /* 0x000000a5a5a87220 */ /* 0x040fe20000400000 */
[----:B---3--:R-:W-:Y:S01]  /*3200*/  @P5 FADD R163, -R172, 1 ;  /* 0x3f800000aca35421 */ /* 0x008fe20000000100 */
[----:B------:R-:W-:Y:S01]  /*3210*/  FSETP.GE.AND P3, PT, |R165|, 1.0029599666595458984, PT ;  /* 0x3f8060fea500780b */ /* 0x000fe20003f66200 */
[----:B------:R-:W-:Y:S01]  /*3220*/  FADD R93, R93, 1 ;  /* 0x3f8000005d5d7421 */ /* 0x000fe20000000000 */
[----:B------:R-:W-:Y:S02]  /*3230*/  FSEL R161, |R166|, R161, P2 ;  /* 0x000000a1a6a17208 */ /* 0x000fe40001000200 */
[----:B------:R-:W-:Y:S01]  /*3240*/  @P5 LOP3.LUT R91, R163, 0x80000000, R92, 0xb8, !PT ;  /* 0x80000000a35b5812 */ /* 0x000fe200078eb85c */
[----:B------:R-:W-:Y:S01]  /*3250*/  FMUL R163, R164, R164 ;  /* 0x000000a4a4a37220 */ /* 0x000fe20000400000 */
[----:B------:R-:W-:-:S02]  /*3260*/  FSEL R92, R3, 8.4834944573231041431e-05, P2 ;  /* 0x38b1e96a035c7808 */ /* 0x000fc40001000000 */
[C---:B------:R-:W-:Y:S01]  /*3270*/  FSEL R162, -R20.reuse, -0.00082130916416645050049, P2 ;  /* 0xba574d2014a27808 */ /* 0x040fe20001000100 */
[----:B------:R-:W-:Y:S01]  /*3280*/  FADD R91, R91, 1 ;  /* 0x3f8000005b5b7421 */ /* 0x000fe20000000000 */
[----:B------:R-:W-:Y:S02]  /*3290*/  FSEL R167, |R165|, R168, P3 ;  /* 0x000000a8a5a77208 */ /* 0x000fe40001800200 */
[----:B------:R-:W-:Y:S01]  /*32a0*/  FSEL R168, R3, 8.4834944573231041431e-05, P3 ;  /* 0x38b1e96a03a87808 */ /* 0x000fe20001800000 */
[----:B------:R-:W-:Y:S01]  /*32b0*/  FFMA R92, R161, R92, R162 ;  /* 0x0000005ca15c7223 */ /* 0x000fe200000000a2 */
[----:B------:R-:W-:Y:S01]  /*32c0*/  FSEL R172, -R20, -0.00082130916416645050049, P3 ;  /* 0xba574d2014ac7808 */ /* 0x000fe20001800100 */
[----:B------:R-:W-:Y:S01]  /*32d0*/  FMUL R91, R91, R90 ;  /* 0x0000005a5b5b7220 */ /* 0x000fe20000400000 */
[----:B------:R-:W-:Y:S02]  /*32e0*/  FSEL R162, R21, 0.0052134888246655464172, P2 ;  /* 0x3baad5ea15a27808 */ /* 0x000fe40001000000 */
[C---:B------:R-:W-:Y:S01]  /*32f0*/  FSETP.GE.AND P5, PT, |R164|.reuse, 1.0029599666595458984, PT ;  /* 0x3f8060fea400780b */ /* 0x040fe20003fa6200 */
[----:B------:R-:W-:Y:S01]  /*3300*/  FFMA R172, R167, R168, R172 ;  /* 0x000000a8a7ac7223 */ /* 0x000fe200000000ac */
[----:B------:R-:W-:Y:S01]  /*3310*/  FSEL R168, -R23, -0.026868773624300956726, P2 ;  /* 0xbcdc1be717a87808 */ /* 0x000fe20001000100 */
[----:B------:R-:W-:Y:S01]  /*3320*/  FFMA R92, R161, R92, R162 ;  /* 0x0000005ca15c7223 */ /* 0x000fe200000000a2 */
[----:B------:R-:W-:-:S02]  /*3330*/  FSEL R169, |R164|, R163, P5 ;  /* 0x000000a3a4a97208 */ /* 0x000fc40002800200 */
[----:B------:R-:W-:Y:S01]  /*3340*/  FSEL R178, R3, 8.4834944573231041431e-05, P5 ;  /* 0x38b1e96a03b27808 */ /* 0x000fe20002800000 */
[----:B------:R-:W-:Y:S01]  /*3350*/  FFMA R92, R161, R92, R168 ;  /* 0x0000005ca15c7223 */ /* 0x000fe200000000a8 */
[----:B------:R-:W-:Y:S02]  /*3360*/  FSEL R180, -R20, -0.00082130916416645050049, P5 ;  /* 0xba574d2014b47808 */ /* 0x000fe40002800100 */
[----:B------:R-:W-:Y:S02]  /*3370*/  FSEL R174, R21, 0.0052134888246655464172, P3 ;  /* 0x3baad5ea15ae7808 */ /* 0x000fe40001800000 */
[----:B------:R-:W-:Y:S01]  /*3380*/  FSEL R162, R157, 0.11284004896879196167, P2 ;  /* 0x3de718af9da27808 */ /* 0x000fe20001000000 */
[----:B------:R-:W-:Y:S01]  /*3390*/  FFMA R178, R169, R178, R180 ;  /* 0x000000b2a9b27223 */ /* 0x000fe200000000b4 */
[----:B------:R-:W-:Y:S01]  /*33a0*/  FSEL R182, R21, 0.0052134888246655464172, P5 ;  /* 0x3baad5ea15b67808 */ /* 0x000fe20002800000 */
[----:B------:R-:W-:Y:S01]  /*33b0*/  FFMA R172, R167, R172, R174 ;  /* 0x000000aca7ac7223 */ /* 0x000fe200000000ae */
[----:B------:R-:W-:Y:S01]  /*33c0*/  FSEL R174, -R23, -0.026868773624300956726, P3 ;  /* 0xbcdc1be717ae7808 */ /* 0x000fe20001800100 */
[----:B------:R-:W-:Y:S01]  /*33d0*/  FFMA R92, R161, R92, R162 ;  /* 0x0000005ca15c7223 */ /* 0x000fe200000000a2 */
[C---:B------:R-:W-:Y:S01]  /*33e0*/  FSEL R168, R158.reuse, -0.37612664699554443359, P2 ;  /* 0xbec093ac9ea87808 */ /* 0x040fe20001000000 */
[----:B------:R-:W-:Y:S01]  /*33f0*/  FFMA R182, R169, R178, R182 ;  /* 0x000000b2a9b67223 */ /* 0x000fe200000000b6 */
[----:B------:R-:W-:Y:S01]  /*3400*/  FSEL R178, R157, 0.11284004896879196167, P3 ;  /* 0x3de718af9db27808 */ /* 0x000fe20001800000 */
[----:B------:R-:W-:Y:S01]  /*3410*/  FFMA R172, R167, R172, R174 ;  /* 0x000000aca7ac7223 */ /* 0x000fe200000000ae */
[----:B------:R-:W-:Y:S01]  /*3420*/  FSEL R162, R159, 0.12837915122509002686, P2 ;  /* 0x3e0375d39fa27808 */ /* 0x000fe20001000000 */
[----:B------:R-:W-:Y:S01]  /*3430*/  FFMA R92, R161, R92, R168 ;  /* 0x0000005ca15c7223 */ /* 0x000fe200000000a8 */
[----:B------:R-:W-:Y:S01]  /*3440*/  FSEL R180, -R23, -0.026868773624300956726, P5 ;  /* 0xbcdc1be717b47808 */ /* 0x000fe20002800100 */
[----:B------:R-:W-:Y:S01]  /*3450*/  FFMA R172, R167, R172, R178 ;  /* 0x000000aca7ac7223 */ /* 0x000fe200000000b2 */
[----:B------:R-:W-:Y:S01]  /*3460*/  FSEL R168, R158, -0.37612664699554443359, P3 ;  /* 0xbec093ac9ea87808 */ /* 0x000fe20001800000 */
[----:B------:R-:W-:Y:S01]  /*3470*/  FFMA R92, R161, R92, R162 ;  /* 0x0000005ca15c7223 */ /* 0x000fe200000000a2 */
[----:B------:R-:W-:Y:S01]  /*3480*/  FSEL R163, -|R166|, R166, P2 ;  /* 0x000000a6a6a37208 */ /* 0x000fe20001000300 */
[----:B------:R-:W-:Y:S01]  /*3490*/  FFMA R180, R169, R182, R180 ;  /* 0x000000b6a9b47223 */ /* 0x000fe200000000b4 */
[----:B------:R-:W-:Y:S01]  /*34a0*/  FSEL R174, R157, 0.11284004896879196167, P5 ;  /* 0x3de718af9dae7808 */ /* 0x000fe20002800000 */
[----:B------:R-:W-:Y:S01]  /*34b0*/  FFMA R168, R167, R172, R168 ;  /* 0x000000aca7a87223 */ /* 0x000fe200000000a8 */
[----:B------:R-:W-:Y:S01]  /*34c0*/  FSEL R162, R159, 0.12837915122509002686, P3 ;  /* 0x3e0375d39fa27808 */ /* 0x000fe20001800000 */
[----:B------:R-:W-:Y:S01]  /*34d0*/  FFMA R161, R92, R163, R163 ;  /* 0x000000a35ca17223 */ /* 0x000fe200000000a3 */
[----:B------:R-:W-:Y:S01]  /*34e0*/  FSEL R92, R158, -0.37612664699554443359, P5 ;  /* 0xbec093ac9e5c7808 */ /* 0x000fe20002800000 */
[----:B------:R-:W-:Y:S01]  /*34f0*/  FFMA R174, R169, R180, R174 ;  /* 0x000000b4a9ae7223 */ /* 0x000fe200000000ae */
[----:B------:R-:W-:Y:S01]  /*3500*/  FSEL R163, -|R165|, R165, P3 ;  /* 0x000000a5a5a37208 */ /* 0x000fe20001800300 */
[----:B------:R-:W-:Y:S01]  /*3510*/  FFMA R162, R167, R168, R162 ;  /* 0x000000a8a7a27223 */ /* 0x000fe200000000a2 */
[----:B------:R-:W-:Y:S01]  /*3520*/  FSEL R167, R159, 0.12837915122509002686, P5 ;  /* 0x3e0375d39fa77808 */ /* 0x000fe20002800000 */
[C---:B------:R-:W-:Y:S01]  /*3530*/  FFMA R92, R169.reuse, R174, R92 ;  /* 0x000000aea95c7223 */ /* 0x040fe2000000005c */
[----:B------:R-:W-:Y:S01]  /*3540*/  FSEL R173, -|R164|, R164, P5 ;  /* 0x000000a4a4ad7208 */ /* 0x000fe20002800300 */
[----:B------:R-:W-:Y:S01]  /*3550*/  FFMA R163, R162, R163, R163 ;  /* 0x000000a3a2a37223 */ /* 0x000fe200000000a3 */
[----:B------:R-:W1:Y:S01]  /*3560*/  @P2 MUFU.EX2 R168, R161 ;  /* 0x000000a100a82308 */ /* 0x000e620000000800 */
[----:B------:R-:W-:Y:S01]  /*3570*/  FFMA R92, R169, R92, R167 ;  /* 0x0000005ca95c7223 */ /* 0x000fe200000000a7 */
[----:B------:R-:W-:Y:S01]  /*3580*/  FMUL R169, R155, R97 ;  /* 0x000000619ba97220 */ /* 0x000fe20000400000 */
[----:B------:R-:W-:-:S02]  /*3590*/  HADD2.F32 R97, -RZ, R8.H1_H1 ;  /* 0x30000008ff617230 */ /* 0x000fc40000004100 */
[----:B------:R-:W-:Y:S01]  /*35a0*/  FFMA R162, R92, R173, R173 ;  /* 0x000000ad5ca27223 */ /* 0x000fe200000000ad */
[----:B------:R-:W-:Y:S01]  /*35b0*/  FMUL R92, R155, R99 ;  /* 0x000000639b5c7220 */ /* 0x000fe20000400000 */
[--C-:B------:R-:W-:Y:S01]  /*35c0*/  HADD2.F32 R99, -RZ, R9.reuse.H0_H0 ;  /* 0x20000009ff637230 */ /* 0x100fe20000004100 */
[----:B------:R-:W2:Y:S01]  /*35d0*/  @P3 MUFU.EX2 R172, R163 ;  /* 0x000000a300ac3308 */ /* 0x000ea20000000800 */
[C---:B------:R-:W-:Y:S01]  /*35e0*/  FFMA R97, R154.reuse, R97, R169 ;  /* 0x000000619a617223 */ /* 0x040fe200000000a9 */
[----:B------:R-:W-:Y:S02]  /*35f0*/  HADD2.F32 R167, -RZ, R9.H1_H1 ;  /* 0x30000009ffa77230 */ /* 0x000fe40000004100 */
[----:B------:R-:W-:-:S03]  /*3600*/  FFMA R98, R154, R99, R98 ;  /* 0x000000639a627223 */ /* 0x000fc60000000062 */
[----:B------:R-:W-:Y:S01]  /*3610*/  FFMA R99, R154, R167, R92 ;  /* 0x000000a79a637223 */ /* 0x000fe2000000005c */
[----:B------:R-:W3:Y:S01]  /*3620*/  @P5 MUFU.EX2 R174, R162 ;  /* 0x000000a200ae5308 */ /* 0x000ee20000000800 */
[----:B-1----:R-:W-:Y:S01]  /*3630*/  @P2 FADD R173, -R168, 1 ;  /* 0x3f800000a8ad2421 */ /* 0x002fe20000000100 */
[----:B------:R-:W-:Y:S01]  /*3640*/  FMUL R168, R97, 0.70710676908493041992 ;  /* 0x3f3504f361a87820 */ /* 0x000fe20000400000 */
[----:B------:R-:W-:Y:S01]  /*3650*/  FMUL R167, R98, 0.70710676908493041992 ;  /* 0x3f3504f362a77820 */ /* 0x000fe20000400000 */
[----:B------:R-:W-:Y:S01]  /*3660*/  FMUL R92, R99, 0.70710676908493041992 ;  /* 0x3f3504f3635c7820 */ /* 0x000fe20000400000 */
[----:B------:R-:W-:Y:S01]  /*3670*/  FMUL R97, R97, 0.5 ;  /* 0x3f00000061617820 */ /* 0x000fe20000400000 */
[----:B------:R-:W-:Y:S02]  /*3680*/  @P2 LOP3.LUT R161, R173, 0x80000000, R166, 0xb8, !PT ;  /* 0x80000000ada12812 */ /* 0x000fe400078eb8a6 */
[----:B------:R-:W-:Y:S01]  /*3690*/  FSETP.GE.AND P2, PT, |R168|, 1.0029599666595458984, PT ;  /* 0x3f8060fea800780b */ /* 0x000fe20003f46200 */
[----:B--2---:R-:W-:-:S02]  /*36a0*/  @P3 FADD R172, -R172, 1 ;  /* 0x3f800000acac3421 */ /* 0x004fc40000000100 */
[----:B------:R-:W-:Y:S01]  /*36b0*/  FADD R161, R161, 1 ;  /* 0x3f800000a1a17421 */ /* 0x000fe20000000000 */
[----:B------:R-:W-:Y:S02]  /*36c0*/  FSEL R166, -R20, -0.00082130916416645050049, P2 ;  /* 0xba574d2014a67808 */ /* 0x000fe40001000100 */
[----:B------:R-:W-:Y:S01]  /*36d0*/  @P3 LOP3.LUT R163, R172, 0x80000000, R165, 0xb8, !PT ;  /* 0x80000000aca33812 */ /* 0x000fe200078eb8a5 */
[----:B------:R-:W-:Y:S01]  /*36e0*/  FMUL R165, R168, R168 ;  /* 0x000000a8a8a57220 */ /* 0x000fe20000400000 */
[C---:B------:R-:W-:Y:S01]  /*36f0*/  FMUL R172, R167.reuse, R167 ;  /* 0x000000a7a7ac7220 */ /* 0x040fe20000400000 */
[----:B---3--:R-:W-:Y:S01]  /*3700*/  @P5 FADD R169, -R174, 1 ;  /* 0x3f800000aea95421 */ /* 0x008fe20000000100 */
[----:B------:R-:W-:Y:S01]  /*3710*/  FSETP.GE.AND P3, PT, |R167|, 1.0029599666595458984, PT ;  /* 0x3f8060fea700780b */ /* 0x000fe20003f66200 */
[----:B------:R-:W-:Y:S01]  /*3720*/  FADD R163, R163, 1 ;  /* 0x3f800000a3a37421 */ /* 0x000fe20000000000 */
[----:B------:R-:W-:Y:S01]  /*3730*/  FSEL R165, |R168|, R165, P2 ;  /* 0x000000a5a8a57208 */ /* 0x000fe20001000200 */
[----:B------:R-:W-:Y:S01]  /*3740*/  FMUL R94, R161, R94 ;  /* 0x0000005ea15e7220 */ /* 0x000fe20000400000 */
[----:B------:R-:W-:Y:S01]  /*3750*/  @P5 LOP3.LUT R162, R169, 0x80000000, R164, 0xb8, !PT ;  /* 0x80000000a9a25812 */ /* 0x000fe200078eb8a4 */
[----:B------:R-:W-:Y:S01]  /*3760*/  FMUL R169, R92, R92 ;  /* 0x0000005c5ca97220 */ /* 0x000fe20000400000 */
[----:B------:R-:W-:-:S02]  /*3770*/  FSEL R164, R3, 8.4834944573231041431e-05, P2 ;  /* 0x38b1e96a03a47808 */ /* 0x000fc40001000000 */
[----:B------:R-:W-:Y:S01]  /*3780*/  FSEL R173, |R167|, R172, P3 ;  /* 0x000000aca7ad7208 */ /* 0x000fe20001800200 */
[----:B------:R-:W-:Y:S01]  /*3790*/  FADD R162, R162, 1 ;  /* 0x3f800000a2a27421 */ /* 0x000fe20000000000 */
[----:B------:R-:W-:Y:S01]  /*37a0*/  FSEL R172, R3, 8.4834944573231041431e-05, P3 ;  /* 0x38b1e96a03ac7808 */ /* 0x000fe20001800000 */
[----:B------:R-:W-:Y:S01]  /*37b0*/  FFMA R164, R165, R164, R166 ;  /* 0x000000a4a5a47223 */ /* 0x000fe200000000a6 */
[----:B------:R-:W-:Y:S02]  /*37c0*/  FSEL R174, -R20, -0.00082130916416645050049, P3 ;  /* 0xba574d2014ae7808 */ /* 0x000fe40001800100 */
[C---:B------:R-:W-:Y:S02]  /*37d0*/  FSETP.GE.AND P5, PT, |R92|.reuse, 1.0029599666595458984, PT ;  /* 0x3f8060fe5c00780b */ /* 0x040fe40003fa6200 */
[----:B------:R-:W-:Y:S01]  /*37e0*/  FSEL R166, R21, 0.0052134888246655464172, P2 ;  /* 0x3baad5ea15a67808 */ /* 0x000fe20001000000 */
[----:B------:R-:W-:Y:S01]  /*37f0*/  FFMA R174, R173, R172, R174 ;  /* 0x000000acadae7223 */ /* 0x000fe200000000ae */
[----:B------:R-:W-:-:S02]  /*3800*/  FSEL R175, |R92|, R169, P5 ;  /* 0x000000a95caf7208 */ /* 0x000fc40002800200 */
        /* <DEDUP_REMOVED lines=8> */
[----:B------:R-:W-:Y:S01]  /*3890*/  FSEL R166, R157, 0.11284004896879196167, P2 ;  /* 0x3de718af9da67808 */ /* 0x000fe20001000000 */
[----:B------:R-:W-:Y:S01]  /*38a0*/  FFMA R164, R165, R164, R172 ;  /* 0x000000a4a5a47223 */ /* 0x000fe200000000ac */
[----:B------:R-:W-:Y:S01]  /*38b0*/  FSEL R178, -R23, -0.026868773624300956726, P3 ;  /* 0xbcdc1be717b27808 */ /* 0x000fe20001800100 */
[----:B------:R-:W-:Y:S01]  /*38c0*/  FFMA R184, R175, R180, R184 ;  /* 0x000000b4afb87223 */ /* 0x000fe200000000b8 */
[C---:B------:R-:W-:Y:S01]  /*38d0*/  FSEL R172, R158.reuse, -0.37612664699554443359, P2 ;  /* 0xbec093ac9eac7808 */ /* 0x040fe20001000000 */
[----:B------:R-:W-:Y:S01]  /*38e0*/  FFMA R164, R165, R164, R166 ;  /* 0x000000a4a5a47223 */ /* 0x000fe200000000a6 */
[----:B------:R-:W-:Y:S01]  /*38f0*/  FSEL R182, -R23, -0.026868773624300956726, P5 ;  /* 0xbcdc1be717b67808 */ /* 0x000fe20002800100 */
[----:B------:R-:W-:Y:S01]  /*3900*/  FFMA R174, R173, R174, R178 ;  /* 0x000000aeadae7223 */ /* 0x000fe200000000b2 */
[----:B------:R-:W-:Y:S01]  /*3910*/  FSEL R180, R157, 0.11284004896879196167, P3 ;  /* 0x3de718af9db47808 */ /* 0x000fe20001800000 */
[----:B------:R-:W-:Y:S01]  /*3920*/  FFMA R164, R165, R164, R172 ;  /* 0x000000a4a5a47223 */ /* 0x000fe200000000ac */
[----:B------:R-:W-:Y:S01]  /*3930*/  FSEL R166, R159, 0.12837915122509002686, P2 ;  /* 0x3e0375d39fa67808 */ /* 0x000fe20001000000 */
[----:B------:R-:W-:Y:S01]  /*3940*/  FFMA R182, R175, R184, R182 ;  /* 0x000000b8afb67223 */ /* 0x000fe200000000b6 */
[----:B------:R-:W-:Y:S01]  /*3950*/  FSEL R172, R158, -0.37612664699554443359, P3 ;  /* 0xbec093ac9eac7808 */ /* 0x000fe20001800000 */
[----:B------:R-:W-:Y:S01]  /*3960*/  FFMA R174, R173, R174, R180 ;  /* 0x000000aeadae7223 */ /* 0x000fe200000000b4 */
[----:B------:R-:W-:Y:S01]  /*3970*/  FSEL R178, R157, 0.11284004896879196167, P5 ;  /* 0x3de718af9db27808 */ /* 0x000fe20002800000 */
[----:B------:R-:W-:Y:S01]  /*3980*/  FFMA R166, R165, R164, R166 ;  /* 0x000000a4a5a67223 */ /* 0x000fe200000000a6 */
[----:B------:R-:W-:Y:S01]  /*3990*/  FSEL R169, -|R168|, R168, P2 ;  /* 0x000000a8a8a97208 */ /* 0x000fe20001000300 */
        /* <DEDUP_REMOVED lines=14> */
[----:B------:R-:W-:-:S02]  /*3a80*/  HADD2.F32 R173, -RZ, R11.H0_H0 ;  /* 0x2000000bffad7230 */ /* 0x000fc40000004100 */
[----:B------:R-:W-:Y:S01]  /*3a90*/  FFMA R165, R169, R172, R172 ;  /* 0x000000aca9a57223 */ /* 0x000fe200000000ac */
[----:B------:R-:W-:Y:S01]  /*3aa0*/  FMUL R172, R155, R101 ;  /* 0x000000659bac7220 */ /* 0x000fe20000400000 */
[--C-:B------:R-:W-:Y:S01]  /*3ab0*/  HADD2.F32 R101, -RZ, R10.reuse.H0_H0 ;  /* 0x2000000aff657230 */ /* 0x100fe20000004100 */
[----:B------:R-:W2:Y:S01]  /*3ac0*/  @P3 MUFU.EX2 R178, R164 ;  /* 0x000000a400b23308 */ /* 0x000ea20000000800 */
[----:B------:R-:W-:Y:S02]  /*3ad0*/  HADD2.F32 R169, -RZ, R10.H1_H1 ;  /* 0x3000000affa97230 */ /* 0x000fe40000004100 */
[C---:B------:R-:W-:Y:S01]  /*3ae0*/  FFMA R102, R154.reuse, R173, R102 ;  /* 0x000000ad9a667223 */ /* 0x040fe20000000066 */
[C---:B------:R-:W-:Y:S02]  /*3af0*/  FFMA R100, R154.reuse, R101, R175 ;  /* 0x000000659a647223 */ /* 0x040fe400000000af */
[----:B------:R-:W-:Y:S01]  /*3b00*/  FFMA R101, R154, R169, R172 ;  /* 0x000000a99a657223 */ /* 0x000fe200000000ac */
[----:B------:R-:W-:Y:S01]  /*3b10*/  FMUL R173, R102, 0.70710676908493041992 ;  /* 0x3f3504f366ad7820 */ /* 0x000fe20000400000 */
[----:B------:R-:W3:Y:S01]  /*3b20*/  @P5 MUFU.EX2 R180, R165 ;  /* 0x000000a500b45308 */ /* 0x000ee20000000800 */
[----:B-1----:R-:W-:Y:S01]  /*3b30*/  @P2 FADD R179, -R174, 1 ;  /* 0x3f800000aeb32421 */ /* 0x002fe20000000100 */
[C---:B------:R-:W-:Y:S01]  /*3b40*/  FMUL R174, R100.reuse, 0.70710676908493041992 ;  /* 0x3f3504f364ae7820 */ /* 0x040fe20000400000 */
[----:B------:R-:W-:Y:S01]  /*3b50*/  FMUL R172, R101, 0.70710676908493041992 ;  /* 0x3f3504f365ac7820 */ /* 0x000fe20000400000 */
[----:B------:R-:W-:Y:S01]  /*3b60*/  FMUL R182, R173, R173 ;  /* 0x000000adadb67220 */ /* 0x000fe20000400000 */
[----:B------:R-:W-:Y:S01]  /*3b70*/  FMUL R100, R100, 0.5 ;  /* 0x3f00000064647820 */ /* 0x000fe20000400000 */
[----:B------:R-:W-:Y:S01]  /*3b80*/  @P2 LOP3.LUT R166, R179, 0x80000000, R168, 0xb8, !PT ;  /* 0x80000000b3a62812 */ /* 0x000fe200078eb8a8 */
[----:B------:R-:W-:Y:S01]  /*3b90*/  FMUL R101, R101, 0.5 ;  /* 0x3f00000065657820 */ /* 0x000fe20000400000 */
[----:B------:R-:W-:Y:S01]  /*3ba0*/  FSETP.GE.AND P2, PT, |R174|, 1.0029599666595458984, PT ;  /* 0x3f8060feae00780b */ /* 0x000fe20003f46200 */
[----:B--2---:R-:W-:Y:S01]  /*3bb0*/  @P3 FADD R178, -R178, 1 ;  /* 0x3f800000b2b23421 */ /* 0x004fe20000000100 */
[----:B------:R-:W-:Y:S01]  /*3bc0*/  FMUL R102, R102, 0.5 ;  /* 0x3f00000066667820 */ /* 0x000fe20000400000 */
[----:B------:R-:W-:Y:S01]  /*3bd0*/  FADD R166, R166, 1 ;  /* 0x3f800000a6a67421 */ /* 0x000fe20000000000 */
[----:B------:R-:W-:-:S02]  /*3be0*/  FSEL R168, -R20, -0.00082130916416645050049, P2 ;  /* 0xba574d2014a87808 */ /* 0x000fc40001000100 */
[----:B------:R-:W-:Y:S01]  /*3bf0*/  @P3 LOP3.LUT R164, R178, 0x80000000, R167, 0xb8, !PT ;  /* 0x80000000b2a43812 */ /* 0x000fe200078eb8a7 */
[----:B------:R-:W-:Y:S01]  /*3c00*/  FMUL R167, R174, R174 ;  /* 0x000000aeaea77220 */ /* 0x000fe20000400000 */
[----:B------:R-:W-:Y:S01]  /*3c10*/  FSETP.GE.AND P3, PT, |R172|, 1.0029599666595458984, PT ;  /* 0x3f8060feac00780b */ /* 0x000fe20003f66200 */
[----:B---3--:R-:W-:Y:S01]  /*3c20*/  @P5 FADD R169, -R180, 1 ;  /* 0x3f800000b4a95421 */ /* 0x008fe20000000100 */
[----:B------:R-:W-:Y:S01]  /*3c30*/  FMUL R97, R166, R97 ;  /* 0x00000061a6617220 */ /* 0x000fe20000400000 */
[----:B------:R-:W-:Y:S01]  /*3c40*/  FADD R164, R164, 1 ;  /* 0x3f800000a4a47421 */ /* 0x000fe20000000000 */
[----:B------:R-:W-:Y:S02]  /*3c50*/  FSEL R167, |R174|, R167, P2 ;  /* 0x000000a7aea77208 */ /* 0x000fe40001000200 */
[----:B------:R-:W-:Y:S01]  /*3c60*/  @P5 LOP3.LUT R165, R169, 0x80000000, R92, 0xb8, !PT ;  /* 0x80000000a9a55812 */ /* 0x000fe200078eb85c */
[----:B------:R-:W-:Y:S01]  /*3c70*/  FMUL R169, R172, R172 ;  /* 0x000000acaca97220 */ /* 0x000fe20000400000 */
[----:B------:R-:W-:-:S02]  /*3c80*/  FSEL R92, R3, 8.4834944573231041431e-05, P2 ;  /* 0x38b1e96a035c7808 */ /* 0x000fc40001000000 */
[----:B------:R-:W-:Y:S01]  /*3c90*/  FSEL R178, R3, 8.4834944573231041431e-05, P3 ;  /* 0x38b1e96a03b27808 */ /* 0x000fe20001800000 */
[----:B------:R-:W-:Y:S01]  /*3ca0*/  FADD R165, R165, 1 ;  /* 0x3f800000a5a57421 */ /* 0x000fe20000000000 */
[----:B------:R-:W-:Y:S01]  /*3cb0*/  FSEL R175, |R172|, R169, P3 ;  /* 0x000000a9acaf7208 */ /* 0x000fe20001800200 */
[----:B------:R-:W-:Y:S01]  /*3cc0*/  FFMA R92, R167, R92, R168 ;  /* 0x0000005ca75c7223 */ /* 0x000fe200000000a8 */
[----:B------:R-:W-:Y:S02]  /*3cd0*/  FSEL R180, -R20, -0.00082130916416645050049, P3 ;  /* 0xba574d2014b47808 */ /* 0x000fe40001800100 */
[----:B------:R-:W-:Y:S02]  /*3ce0*/  FSEL R168, R21, 0.0052134888246655464172, P2 ;  /* 0x3baad5ea15a87808 */ /* 0x000fe40001000000 */
[----:B------:R-:W-:Y:S01]  /*3cf0*/  FSETP.GE.AND P5, PT, |R173|, 1.0029599666595458984, PT ;  /* 0x3f8060fead00780b */ /* 0x000fe20003fa6200 */
        /* <DEDUP_REMOVED lines=35> */
[----:B------:R-:W-:Y:S01]  /*3f30*/  FFMA R92, R179, R182, R92 ;  /* 0x000000b6b35c7223 */ /* 0x000fe2000000005c */
[----:B------:R-:W1:Y:S01]  /*3f40*/  @P2 MUFU.EX2 R180, R169 ;  /* 0x000000a900b42308 */ /* 0x000e620000000800 */
[----:B------:R-:W-:Y:S01]  /*3f50*/  FFMA R168, R168, R167, R167 ;  /* 0x000000a7a8a87223 */ /* 0x000fe200000000a7 */
[----:B------:R-:W-:Y:S01]  /*3f60*/  FSEL R167, -|R173|, R173, P5 ;  /* 0x000000adada77208 */ /* 0x000fe20002800300 */
[----:B------:R-:W-:Y:S01]  /*3f70*/  FFMA R92, R179, R92, R175 ;  /* 0x0000005cb35c7223 */ /* 0x000fe200000000af */
[----:B------:R-:W-:-:S02]  /*3f80*/  HADD2.F32 R175, -RZ, R11.H1_H1 ;  /* 0x3000000bffaf7230 */ /* 0x000fc40000004100 */
[C---:B------:R-:W-:Y:S01]  /*3f90*/  FMUL R179, R155.reuse, R103 ;  /* 0x000000679bb37220 */ /* 0x040fe20000400000 */
[C---:B------:R-:W-:Y:S01]  /*3fa0*/  FMUL R178, R155.reuse, R89 ;  /* 0x000000599bb27220 */ /* 0x040fe20000400000 */
[----:B------:R-:W-:Y:S01]  /*3fb0*/  FFMA R167, R92, R167, R167 ;  /* 0x000000a75ca77223 */ /* 0x000fe200000000a7 */
[----:B------:R-:W2:Y:S01]  /*3fc0*/  @P3 MUFU.EX2 R181, R168 ;  /* 0x000000a800b53308 */ /* 0x000ea20000000800 */
[--C-:B------:R-:W-:Y:S02]  /*3fd0*/  HADD2.F32 R89, -RZ, R4.reuse.H1_H1 ;  /* 0x30000004ff597230 */ /* 0x100fe40000004100 */
[----:B------:R-:W-:Y:S01]  /*3fe0*/  FMUL R92, R155, R88 ;  /* 0x000000589b5c7220 */ /* 0x000fe20000400000 */
[----:B------:R-:W-:Y:S02]  /*3ff0*/  HADD2.F32 R103, -RZ, R4.H0_H0 ;  /* 0x20000004ff677230 */ /* 0x000fe40000004100 */
[C---:B------:R-:W-:Y:S01]  /*4000*/  FFMA R88, R154.reuse, R175, R179 ;  /* 0x000000af9a587223 */ /* 0x040fe200000000b3 */
[----:B------:R-:W-:Y:S01]  /*4010*/  FFMA R89, R154, R89, R178 ;  /* 0x000000599a597223 */ /* 0x000fe200000000b2 */
[----:B------:R-:W3:Y:S01]  /*4020*/  @P5 MUFU.EX2 R182, R167 ;  /* 0x000000a700b65308 */ /* 0x000ee20000000800 */
[----:B-1----:R-:W-:Y:S01]  /*4030*/  @P2 FADD R175, -R180, 1 ;  /* 0x3f800000b4af2421 */ /* 0x002fe20000000100 */
[----:B------:R-:W-:-:S04]  /*4040*/  FFMA R103, R154, R103, R92 ;  /* 0x000000679a677223 */ /* 0x000fc8000000005c */
[----:B------:R-:W-:Y:S01]  /*4050*/  @P2 LOP3.LUT R169, R175, 0x80000000, R174, 0xb8, !PT ;  /* 0x80000000afa92812 */ /* 0x000fe200078eb8ae */
[----:B------:R-:W-:Y:S01]  /*4060*/  FMUL R174, R89, 0.70710676908493041992 ;  /* 0x3f3504f359ae7820 */ /* 0x000fe20000400000 */
[C---:B------:R-:W-:Y:S01]  /*4070*/  FMUL R175, R88.reuse, 0.70710676908493041992 ;  /* 0x3f3504f358af7820 */ /* 0x040fe20000400000 */
[----:B--2---:R-:W-:Y:S01]  /*4080*/  @P3 FADD R181, -R181, 1 ;  /* 0x3f800000b5b53421 */ /* 0x004fe20000000100 */
[----:B------:R-:W-:Y:S01]  /*4090*/  FMUL R88, R88, 0.5 ;  /* 0x3f00000058587820 */ /* 0x000fe20000400000 */
[----:B------:R-:W-:Y:S01]  /*40a0*/  FMUL R179, R174, R174 ;  /* 0x000000aeaeb37220 */ /* 0x000fe20000400000 */
[C---:B------:R-:W-:Y:S01]  /*40b0*/  FMUL R92, R175.reuse, R175 ;  /* 0x000000afaf5c7220 */ /* 0x040fe20000400000 */
[----:B------:R-:W-:Y:S01]  /*40c0*/  FSETP.GE.AND P2, PT, |R175|, 1.0029599666595458984, PT ;  /* 0x3f8060feaf00780b */ /* 0x000fe20003f46200 */
[----:B------:R-:W-:Y:S01]  /*40d0*/  FMUL R89, R89, 0.5 ;  /* 0x3f00000059597820 */ /* 0x000fe20000400000 */
[----:B------:R-:W-:Y:S01]  /*40e0*/  @P3 LOP3.LUT R168, R181, 0x80000000, R172, 0xb8, !PT ;  /* 0x80000000b5a83812 */ /* 0x000fe200078eb8ac */
[----:B------:R-:W-:Y:S01]  /*40f0*/  FMUL R172, R103, 0.70710676908493041992 ;  /* 0x3f3504f367ac7820 */ /* 0x000fe20000400000 */
[----:B---3--:R-:W-:Y:S01]  /*4100*/  @P5 FADD R182, -R182, 1 ;  /* 0x3f800000b6b65421 */ /* 0x008fe20000000100 */
[----:B------:R-:W-:Y:S01]  /*4110*/  FSETP.GE.AND P3, PT, |R174|, 1.0029599666595458984, PT ;  /* 0x3f8060feae00780b */ /* 0x000fe20003f66200 */
[----:B------:R-:W-:Y:S01]  /*4120*/  FADD R169, R169, 1 ;  /* 0x3f800000a9a97421 */ /* 0x000fe20000000000 */
[----:B------:R-:W-:Y:S01]  /*4130*/  FSEL R184, |R175|, R92, P2 ;  /* 0x0000005cafb87208 */ /* 0x000fe20001000200 */
[----:B------:R-:W-:Y:S01]  /*4140*/  FADD R168, R168, 1 ;  /* 0x3f800000a8a87421 */ /* 0x000fe20000000000 */
[----:B------:R-:W-:Y:S01]  /*4150*/  @P5 LOP3.LUT R167, R182, 0x80000000, R173, 0xb8, !PT ;  /* 0x80000000b6a75812 */ /* 0x000fe200078eb8ad */
[C---:B------:R-:W-:Y:S01]  /*4160*/  FMUL R173, R172.reuse, R172 ;  /* 0x000000acacad7220 */ /* 0x040fe20000400000 */
[----:B------:R-:W-:Y:S01]  /*4170*/  FSETP.GE.AND P5, PT, |R172|, 1.0029599666595458984, PT ;  /* 0x3f8060feac00780b */ /* 0x000fe20003fa6200 */
[----:B------:R-:W-:Y:S01]  /*4180*/  FMUL R100, R169, R100 ;  /* 0x00000064a9647220 */ /* 0x000fe20000400000 */
[----:B------:R-:W-:Y:S01]  /*4190*/  FSEL R180, |R174|, R179, P3 ;  /* 0x000000b3aeb47208 */ /* 0x000fe20001800200 */
[----:B------:R-:W-:Y:S01]  /*41a0*/  FADD R167, R167, 1 ;  /* 0x3f800000a7a77421 */ /* 0x000fe20000000000 */
[----:B------:R-:W-:Y:S01]  /*41b0*/  FSEL R179, |R172|, R173, P5 ;  /* 0x000000adacb37208 */ /* 0x000fe20002800200 */
[----:B------:R-:W-:Y:S01]  /*41c0*/  FMUL R101, R168, R101 ;  /* 0x00000065a8657220 */ /* 0x000fe20000400000 */
[----:B------:R-:W-:Y:S01]  /*41d0*/  FSEL R183, R3, 8.4834944573231041431e-05, P2 ;  /* 0x38b1e96a03b77808 */ /* 0x000fe20001000000 */
[----:B------:R-:W-:Y:S01]  /*41e0*/  FMUL R102, R167, R102 ;  /* 0x00000066a7667220 */ /* 0x000fe20000400000 */
[----:B------:R-:W-:-:S02]  /*41f0*/  FSEL R185, -R20, -0.00082130916416645050049, P2 ;  /* 0xba574d2014b97808 */ /* 0x000fc40001000100 */
[C---:B------:R-:W-:Y:S02]  /*4200*/  FSEL R173, R3.reuse, 8.4834944573231041431e-05, P3 ;  /* 0x38b1e96a03ad7808 */ /* 0x040fe40001800000 */
[----:B------:R-:W-:Y:S01]  /*4210*/  FSEL R181, -R20, -0.00082130916416645050049, P3 ;  /* 0xba574d2014b57808 */ /* 0x000fe20001800100 */
[----:B------:R-:W-:Y:S01]  /*4220*/  FFMA R183, R184, R183, R185 ;  /* 0x000000b7b8b77223 */ /* 0x000fe200000000b9 */
[----:B------:R-:W-:Y:S02]  /*4230*/  FSEL R92, R3, 8.4834944573231041431e-05, P5 ;  /* 0x38b1e96a035c7808 */ /* 0x000fe40002800000 */
[----:B------:R-:W-:Y:S01]  /*4240*/  FSEL R178, -R20, -0.00082130916416645050049, P5 ;  /* 0xba574d2014b27808 */ /* 0x000fe20002800100 */
[----:B------:R-:W-:Y:S01]  /*4250*/  FFMA R173, R180, R173, R181 ;  /* 0x000000adb4ad7223 */ /* 0x000fe200000000b5 */
[C---:B------:R-:W-:Y:S02]  /*4260*/  FSEL R187, R21.reuse, 0.0052134888246655464172, P2 ;  /* 0x3baad5ea15bb7808 */ /* 0x040fe40001000000 */
[----:B------:R-:W-:Y:S01]  /*4270*/  FSEL R181, R21, 0.0052134888246655464172, P3 ;  /* 0x3baad5ea15b57808 */ /* 0x000fe20001800000 */
[----:B------:R-:W-:Y:S01]  /*4280*/  FFMA R92, R179, R92, R178 ;  /* 0x0000005cb35c7223 */ /* 0x000fe200000000b2 */
[----:B------:R-:W-:Y:S01]  /*4290*/  FSEL R178, R21, 0.0052134888246655464172, P5 ;  /* 0x3baad5ea15b27808 */ /* 0x000fe20002800000 */
[----:B------:R-:W-:Y:S01]  /*42a0*/  FFMA R187, R184, R183, R187 ;  /* 0x000000b7b8bb7223 */ /* 0x000fe200000000bb */
[C---:B------:R-:W-:Y:S01]  /*42b0*/  FSEL R183, -R23.reuse, -0.026868773624300956726, P3 ;  /* 0xbcdc1be717b77808 */ /* 0x040fe20001800100 */
[C---:B------:R-:W-:Y:S01]  /*42c0*/  FFMA R173, R180.reuse, R173, R181 ;  /* 0x000000adb4ad7223 */ /* 0x040fe200000000b5 */
[----:B------:R-:W-:Y:S01]  /*42d0*/  FSEL R185, -R23, -0.026868773624300956726, P2 ;  /* 0xbcdc1be717b97808 */ /* 0x000fe20001000100 */
[----:B------:R-:W-:Y:S01]  /*42e0*/  FFMA R92, R179, R92, R178 ;  /* 0x0000005cb35c7223 */ /* 0x000fe200000000b2 */
[C---:B------:R-:W-:Y:S01]  /*42f0*/  FSEL R181, R157.reuse, 0.11284004896879196167, P3 ;  /* 0x3de718af9db57808 */ /* 0x040fe20001800000 */
[----:B------:R-:W-:Y:S01]  /*4300*/  FFMA R173, R180, R173, R183 ;  /* 0x000000adb4ad7223 */ /* 0x000fe200000000b7 */
[----:B------:R-:W-:Y:S01]  /*4310*/  FSEL R189, R157, 0.11284004896879196167, P2 ;  /* 0x3de718af9dbd7808 */ /* 0x000fe20001000000 */
[----:B------:R-:W-:Y:S01]  /*4320*/  FFMA R185, R184, R187, R185 ;  /* 0x000000bbb8b97223 */ /* 0x000fe200000000b9 */
[----:B------:R-:W-:Y:S01]  /*4330*/  FSEL R178, -R23, -0.026868773624300956726, P5 ;  /* 0xbcdc1be717b27808 */ /* 0x000fe20002800100 */
[----:B------:R-:W-:Y:S01]  /*4340*/  FFMA R173, R180, R173, R181 ;  /* 0x000000adb4ad7223 */ /* 0x000fe200000000b5 */
[----:B------:R-:W-:Y:S01]  /*4350*/  FSEL R182, R158, -0.37612664699554443359, P3 ;  /* 0xbec093ac9eb67808 */ /* 0x000fe20001800000 */
[----:B------:R-:W-:Y:S01]  /*4360*/  FFMA R185, R184, R185, R189 ;  /* 0x000000b9b8b97223 */ /* 0x000fe200000000bd */
[----:B------:R-:W-:Y:S01]  /*4370*/  FSEL R183, R158, -0.37612664699554443359, P2 ;  /* 0xbec093ac9eb77808 */ /* 0x000fe20001000000 */
[----:B------:R-:W-:Y:S01]  /*4380*/  FFMA R92, R179, R92, R178 ;  /* 0x0000005cb35c7223 */ /* 0x000fe200000000b2 */
[----:B------:R-:W-:Y:S01]  /*4390*/  FSEL R178, R157, 0.11284004896879196167, P5 ;  /* 0x3de718af9db27808 */ /* 0x000fe20002800000 */
[----:B------:R-:W-:Y:S01]  /*43a0*/  FFMA R173, R180, R173, R182 ;  /* 0x000000adb4ad7223 */ /* 0x000fe200000000b6 */
[----:B------:R-:W-:Y:S01]  /*43b0*/  MOV R182, UR48 ;  /* 0x0000003000b67c02 */ /* 0x000fe20008000f00 */
[----:B------:R-:W-:Y:S01]  /*43c0*/  FFMA R183, R184, R185, R183 ;  /* 0x000000b9b8b77223 */ /* 0x000fe200000000b7 */
[----:B------:R-:W-:Y:S01]  /*43d0*/  FSEL R181, R159, 0.12837915122509002686, P3 ;  /* 0x3e0375d39fb57808 */ /* 0x000fe20001800000 */
[----:B------:R-:W-:Y:S01]  /*43e0*/  FFMA R178, R179, R92, R178 ;  /* 0x0000005cb3b27223 */ /* 0x000fe200000000b2 */
[----:B------:R-:W-:-:S02]  /*43f0*/  FSEL R185, R159, 0.12837915122509002686, P2 ;  /* 0x3e0375d39fb97808 */ /* 0x000fc40001000000 */
[----:B------:R-:W-:Y:S01]  /*4400*/  IADD3 R92, R182, UR49, RZ ;  /* 0x00000031b65c7c10 */ /* 0x000fe2000fffe0ff */
[----:B------:R-:W-:Y:S01]  /*4410*/  FFMA R182, R180, R173, R181 ;  /* 0x000000adb4b67223 */ /* 0x000fe200000000b5 */
[----:B------:R-:W-:Y:S01]  /*4420*/  FSEL R186, -|R175|, R175, P2 ;  /* 0x000000afafba7208 */ /* 0x000fe20001000300 */
[----:B------:R-:W-:Y:S01]  /*4430*/  FFMA R183, R184, R183, R185 ;  /* 0x000000b7b8b77223 */ /* 0x000fe200000000b9 */
[----:B------:R-:W-:Y:S02]  /*4440*/  FSEL R180, R158, -0.37612664699554443359, P5 ;  /* 0xbec093ac9eb47808 */ /* 0x000fe40002800000 */
[----:B------:R-:W-:Y:S01]  /*4450*/  FSEL R181, R159, 0.12837915122509002686, P5 ;  /* 0x3e0375d39fb57808 */ /* 0x000fe20002800000 */
[----:B------:R-:W-:Y:S01]  /*4460*/  FFMA R173, R183, R186, R186 ;  /* 0x000000bab7ad7223 */ /* 0x000fe200000000ba */
[----:B------:R-:W-:Y:S01]  /*4470*/  FSEL R183, -|R174|, R174, P3 ;  /* 0x000000aeaeb77208 */ /* 0x000fe20001800300 */
[C---:B------:R-:W-:Y:S01]  /*4480*/  FFMA R180, R179.reuse, R178, R180 ;  /* 0x000000b2b3b47223 */ /* 0x040fe200000000b4 */
[----:B------:R-:W-:Y:S01]  /*4490*/  SHF.R.U32.HI R186, RZ, 0x1, R18 ;  /* 0x00000001ffba7819 */ /* 0x000fe20000011612 */
[----:B------:R-:W1:Y:S01]  /*44a0*/  @P2 MUFU.EX2 R184, R173 ;  /* 0x000000ad00b82308 */ /* 0x000e620000000800 */
[----:B------:R-:W-:Y:S01]  /*44b0*/  R2UR UR5, R92 ;  /* 0x000000005c0572ca */ /* 0x000fe200000e0000 */
[----:B------:R-:W-:Y:S01]  /*44c0*/  FFMA R179, R179, R180, R181 ;  /* 0x000000b4b3b37223 */ /* 0x000fe200000000b5 */
[----:B------:R-:W-:-:S02]  /*44d0*/  IMAD.SHL.U32 R180, R18, 0x10, RZ ;  /* 0x0000001012b47824 */ /* 0x000fc400078e00ff */
[----:B------:R-:W-:Y:S01]  /*44e0*/  FFMA R178, R182, R183, R183 ;  /* 0x000000b7b6b27223 */ /* 0x000fe200000000b7 */
[----:B------:R-:W-:Y:S02]  /*44f0*/  FSEL R182, -|R172|, R172, P5 ;  /* 0x000000acacb67208 */ /* 0x000fe40002800300 */
[----:B------:R-:W-:Y:S01]  /*4500*/  SHF.L.U32 R183, R18, 0x5, RZ ;  /* 0x0000000512b77819 */ /* 0x000fe200000006ff */
[----:B------:R-:W2:Y:S01]  /*4510*/  @P3 MUFU.EX2 R181, R178 ;  /* 0x000000b200b53308 */ /* 0x000ea20000000800 */
[----:B------:R-:W-:Y:S01]  /*4520*/  LOP3.LUT R180, R180, 0xe00, RZ, 0xc0, !PT ;  /* 0x00000e00b4b47812 */ /* 0x000fe200078ec0ff */
[----:B------:R-:W-:Y:S01]  /*4530*/  FFMA R179, R179, R182, R182 ;  /* 0x000000b6b3b37223 */ /* 0x000fe200000000b6 */
[----:B------:R-:W-:Y:S02]  /*4540*/  LOP3.LUT R185, R183, 0xc0, RZ, 0xc0, !PT ;  /* 0x000000c0b7b97812 */ /* 0x000fe400078ec0ff */
[--C-:B------:R-:W-:Y:S01]  /*4550*/  LOP3.LUT R182, R180, 0x20, R183.reuse, 0xf8, !PT ;  /* 0x00000020b4b67812 */ /* 0x100fe200078ef8b7 */
[----:B------:R-:W-:Y:S01]  /*4560*/  USHF.R.U32.HI UR4, URZ, 0x2, UR5 ;  /* 0x000000023f047899 */ /* 0x000fe20008011605 */
[----:B------:R-:W-:Y:S01]  /*4570*/  LOP3.LUT R186, R185, 0x8, R186, 0xf8, !PT ;  /* 0x00000008b9ba7812 */ /* 0x000fe200078ef8ba */
[----:B------:R-:W3:Y:S01]  /*4580*/  @P5 MUFU.EX2 R180, R179 ;  /* 0x000000b300b45308 */ /* 0x000ee20000000800 */
[----:B------:R-:W-:Y:S01]  /*4590*/  LOP3.LUT R185, R182, 0x100, R183, 0xf8, !PT ;  /* 0x00000100b6b97812 */ /* 0x000fe200078ef8b7 */
[----:B-1----:R-:W-:Y:S01]  /*45a0*/  @P2 FADD R184, -R184, 1 ;  /* 0x3f800000b8b82421 */ /* 0x002fe20000000100 */
[C---:B------:R-:W-:Y:S01]  /*45b0*/  SHF.L.U32 R183, R18.reuse, 0x2, RZ ;  /* 0x0000000212b77819 */ /* 0x040fe200000006ff */
[----:B------:R-:W-:Y:S01]  /*45c0*/  UISETP.GT.U32.AND UP0, UPT, UR5, 0x3, UPT ;  /* 0x000000030500788c */ /* 0x000fe2000bf04070 */
[----:B------:R-:W-:Y:S01]  /*45d0*/  LOP3.LUT R182, R18, 0xff, RZ, 0xc0, !PT ;  /* 0x000000ff12b67812 */ /* 0x000fe200078ec0ff */
[----:B------:R-:W-:Y:S01]  /*45e0*/  ULOP3.LUT UR4, UR4, 0x1, URZ, 0xc0, !UPT ;  /* 0x0000000104047892 */ /* 0x000fe2000f8ec03f */
[----:B------:R-:W-:Y:S01]  /*45f0*/  LOP3.LUT R186, R186, 0x18, R183, 0x78, !PT ;  /* 0x00000018baba7812 */ /* 0x000fe200078e78b7 */
[----:B------:R-:W-:Y:S01]  /*4600*/  UISETP.LT.U32.AND UP0, UPT, UR49, 0x4, UP0 ;  /* 0x000000043100788c */ /* 0x000fe20008701070 */
[----:B--2---:R-:W-:Y:S01]  /*4610*/  @P3 FADD R183, -R181, 1 ;  /* 0x3f800000b5b73421 */ /* 0x004fe20000000100 */
[----:B------:R-:W-:Y:S01]  /*4620*/  @P2 LOP3.LUT R173, R184, 0x80000000, R175, 0xb8, !PT ;  /* 0x80000000b8ad2812 */ /* 0x000fe200078eb8af */
[----:B------:R-:W-:Y:S01]  /*4630*/  UISETP.NE.U32.AND UP1, UPT, UR4, 0x1, UPT ;  /* 0x000000010400788c */ /* 0x000fe2000bf25070 */
[----:B------:R-:W-:Y:S01]  /*4640*/  LOP3.LUT R175, R185, R186, RZ, 0xfc, !PT ;  /* 0x000000bab9af7212 */ /* 0x000fe200078efcff */
[----:B------:R-:W-:Y:S01]  /*4650*/  USEL UR5, URZ, 0x1, !UP0 ;  /* 0x000000013f057887 */ /* 0x000fe2000c000000 */
[----:B------:R-:W-:Y:S01]  /*4660*/  @P3 LOP3.LUT R178, R183, 0x80000000, R174, 0xb8, !PT ;  /* 0x80000000b7b23812 */ /* 0x000fe200078eb8ae */
[----:B------:R-:W-:Y:S01]  /*4670*/  FADD R173, R173, 1 ;  /* 0x3f800000adad7421 */ /* 0x000fe20000000000 */
[----:B------:R-:W-:Y:S01]  /*4680*/  UISETP.GT.U32.AND UP0, UPT, UR49, 0x3, !UP1 ;  /* 0x000000033100788c */ /* 0x000fe2000cf04070 */
[----:B---3--:R-:W-:Y:S01]  /*4690*/  @P5 FADD R181, -R180, 1 ;  /* 0x3f800000b4b55421 */ /* 0x008fe20000000100 */
[----:B------:R-:W-:Y:S01]  /*46a0*/  IADD3 R182, R182, 0x1f, RZ ;  /* 0x0000001fb6b67810 */ /* 0x000fe20007ffe0ff */
[----:B------:R-:W-:Y:S01]  /*46b0*/  FADD R178, R178, 1 ;  /* 0x3f800000b2b27421 */ /* 0x000fe20000000000 */
[----:B------:R-:W-:Y:S01]  /*46c0*/  USEL UR4, URZ, 0x1, !UP0 ;  /* 0x000000013f047887 */ /* 0x000fe2000c000000 */
[----:B------:R-:W-:-:S02]  /*46d0*/  MOV R184, UR5 ;  /* 0x0000000500b87c02 */ /* 0x000fc40008000f00 */
[----:B------:R-:W-:Y:S01]  /*46e0*/  @P5 LOP3.LUT R179, R181, 0x80000000, R172, 0xb8, !PT ;  /* 0x80000000b5b35812 */ /* 0x000fe200078eb8ac */
[----:B------:R-:W-:Y:S01]  /*46f0*/  FMUL R172, R13, R12 ;  /* 0x0000000c0dac7220 */ /* 0x000fe20000400000 */
[----:B------:R-:W-:Y:S01]  /*4700*/  FMUL R12, R95, 0.5 ;  /* 0x3f0000005f0c7820 */ /* 0x000fe20000400000 */
[----:B------:R-:W-:Y:S01]  /*4710*/  FMUL R13, R96, 0.5 ;  /* 0x3f000000600d7820 */ /* 0x000fe20000400000 */
[----:B------:R-:W-:Y:S01]  /*4720*/  FMUL R181, R14, 0.5 ;  /* 0x3f0000000eb57820 */ /* 0x000fe20000400000 */
[----:B------:R-:W-:Y:S01]  /*4730*/  FMUL R14, R15, 0.5 ;  /* 0x3f0000000f0e7820 */ /* 0x000fe20000400000 */
[----:B------:R-:W-:Y:S01]  /*4740*/  FMUL R163, R163, R12 ;  /* 0x0000000ca3a37220 */ /* 0x000fe20000400000 */
[----:B------:R-:W-:Y:S01]  /*4750*/  FMUL R12, R99, 0.5 ;  /* 0x3f000000630c7820 */ /* 0x000fe20000400000 */
[----:B------:R-:W-:Y:S01]  /*4760*/  FMUL R162, R162, R13 ;  /* 0x0000000da2a27220 */ /* 0x000fe20000400000 */
[----:B------:R-:W-:Y:S01]  /*4770*/  FADD R179, R179, 1 ;  /* 0x3f800000b3b37421 */ /* 0x000fe20000000000 */
[----:B------:R-:W-:Y:S01]  /*4780*/  FMUL R13, R98, 0.5 ;  /* 0x3f000000620d7820 */ /* 0x000fe20000400000 */
[----:B------:R-:W-:Y:S01]  /*4790*/  FMUL R96, R165, R12 ;  /* 0x0000000ca5607220 */ /* 0x000fe20000400000 */
[----:B------:R-:W-:Y:S01]  /*47a0*/  FMUL R12, R103, 0.5 ;  /* 0x3f000000670c7820 */ /* 0x000fe20000400000 */
[----:B------:R-:W-:Y:S01]  /*47b0*/  FMUL R14, R93, R14 ;  /* 0x0000000e5d0e7220 */ /* 0x000fe20000400000 */
[----:B------:R-:W-:Y:S01]  /*47c0*/  FMUL R15, R173, R88 ;  /* 0x00000058ad0f7220 */ /* 0x000fe20000400000 */
[----:B------:R-:W-:Y:S01]  /*47d0*/  FMUL R181, R160, R181 ;  /* 0x000000b5a0b57220 */ /* 0x000fe20000400000 */
[----:B------:R-:W-:Y:S01]  /*47e0*/  FMUL R95, R178, R89 ;  /* 0x00000059b25f7220 */ /* 0x000fe20000400000 */
[----:B------:R-:W-:Y:S01]  /*47f0*/  FMUL R88, R179, R12 ;  /* 0x0000000cb3587220 */ /* 0x000fe20000400000 */
[----:B------:R-:W-:Y:S01]  /*4800*/  FMUL R13, R164, R13 ;  /* 0x0000000da40d7220 */ /* 0x000fe20000400000 */
[----:B------:R-:W-:-:S02]  /*4810*/  LEA R93, R175, UR51, 0x1 ;  /* 0x00000033af5d7c11 */ /* 0x000fc4000f8e08ff */
[----:B------:R-:W-:Y:S02]  /*4820*/  F2FP.F16.F32.PACK_AB R90, R91, R14 ;  /* 0x0000000e5b5a723e */ /* 0x000fe400000000ff */
[----:B------:R-:W-:Y:S02]  /*4830*/  F2FP.F16.F32.PACK_AB R89, R181, R172 ;  /* 0x000000acb559723e */ /* 0x000fe400000000ff */
[----:B------:R-:W-:Y:S02]  /*4840*/  F2FP.F16.F32.PACK_AB R91, R163, R94 ;  /* 0x0000005ea35b723e */ /* 0x000fe400000000ff */
[----:B------:R-:W-:Y:S02]  /*4850*/  F2FP.F16.F32.PACK_AB R88, R95, R88 ;  /* 0x000000585f58723e */ /* 0x000fe400000000ff */
[----:B------:R-:W-:Y:S02]  /*4860*/  F2FP.F16.F32.PACK_AB R12, R97, R162 ;  /* 0x000000a2610c723e */ /* 0x000fe400000000ff */
[----:B------:R-:W-:-:S02]  /*4870*/  F2FP.F16.F32.PACK_AB R13, R96, R13 ;  /* 0x0000000d600d723e */ /* 0x000fc400000000ff */
[----:B------:R-:W-:Y:S02]  /*4880*/  F2FP.F16.F32.PACK_AB R14, R101, R100 ;  /* 0x00000064650e723e */ /* 0x000fe400000000ff */
[----:B------:R-:W-:Y:S02]  /*4890*/  F2FP.F16.F32.PACK_AB R15, R15, R102 ;  /* 0x000000660f0f723e */ /* 0x000fe400000000ff */
[----:B------:R-:W-:Y:S02]  /*48a0*/  LEA R94, R156, R93, 0x1 ;  /* 0x0000005d9c5e7211 */ /* 0x000fe400078e08ff */
[----:B------:R-:W-:Y:S01]  /*48b0*/  LOP3.LUT R153, R153, UR4, R184, 0x96, !PT ;  /* 0x0000000499997c12 */ /* 0x000fe2000f8e96b8 */
[----:B------:R-:W-:Y:S05]  /*48c0*/  WARPSYNC.ALL ;  /* 0x0000000000007948 */ /* 0x000fea0003800000 */
[----:B------:R1:W-:Y:S01]  /*48d0*/  STSM.16.M88.4 [R93+0x200], R88 ;  /* 0x000200585d007844 */ /* 0x0003e20000000200 */
[----:B------:R-:W-:Y:S01]  /*48e0*/  ISETP.GT.U32.AND P2, PT, R182, 0x3e, PT ;  /* 0x0000003eb600780c */ /* 0x000fe20003f44070 */
[----:B------:R-:W-:Y:S02]  /*48f0*/  BSSY B0, `(.L_x_50) ;  /* 0x0000010000007945 */ /* 0x000fe40003800000 */
[----:B------:R1:W-:Y:S01]  /*4900*/  STSM.16.M88.4 [R94+0x200], R12 ;  /* 0x0002000c5e007844 */ /* 0x0003e20000000200 */
[----:B------:R-:W-:Y:S01]  /*4910*/  @!PT LDS RZ, [RZ] ;  /* 0x00000000fffff984 */ /* 0x000fe20000000800 */
[----:B------:R-:W-:Y:S01]  /*4920*/  @!PT LDS RZ, [RZ] ;  /* 0x00000000fffff984 */ /* 0x000fe20000000800 */
[----:B------:R-:W-:Y:S01]  /*4930*/  @!PT LDS RZ, [RZ] ;  /* 0x00000000fffff984 */ /* 0x000fe20000000800 */
[----:B------:R-:W-:Y:S01]  /*4940*/  @!PT LDS RZ, [RZ] ;  /* 0x00000000fffff984 */ /* 0x000fe20000000800 */
[----:B------:R2:W-:Y:S06]  /*4950*/  MEMBAR.ALL.CTA ;  /* 0x0000000000007992 */ /* 0x0005ec0000008000 */
[----:B--2---:R-:W2:Y:S02]  /*4960*/  FENCE.VIEW.ASYNC.S ;  /* 0x00000000000073c6 */ /* 0x004ea40000000000 */
[----:B--2---:R-:W-:Y:S06]  /*4970*/  BAR.SYNC.DEFER_BLOCKING 0x1, 0x100 ;  /* 0x0044000000007b1d */ /* 0x004fec0000010000 */
[----:B------:R-:W-:Y:S05]  /*4980*/  @P2 BRA `(.L_x_51) ;  /* 0x0000000000182947 */ /* 0x000fea0003800000 */
[----:B------:R-:W-:Y:S02]  /*4990*/  UIADD3 UR4, UP0, UR52, 0x4f0, URZ ;  /* 0x000004f034047890 */ /* 0x000fe4000ff1e03f */
[----:B------:R-:W-:Y:S02]  /*49a0*/  UIADD3 UR44, UR51, 0x200, URZ ;  /* 0x00000200332c7890 */ /* 0x000fe4000fffe03f */
[----:B------:R-:W-:-:S09]  /*49b0*/  UIADD3.X UR5, URZ, UR53, URZ, UP0, !UPT ;  /* 0x000000353f057290 */ /* 0x000fd200087fe43f */
[----:B------:R2:W-:Y:S01]  /*49c0*/  UTMASTG.3D [UR44], [UR4] ;  /* 0x0000002c040073b5 */ /* 0x0005e20008010000 */
[----:B------:R0:W-:Y:S01]  /*49d0*/  UTMACMDFLUSH ;  /* 0x00000000000079b7 */ /* 0x0001e20000000000 */
[----:B--2---:R-:W-:-:S04]  /*49e0*/  DEPBAR.LE SB0, 0x1 ;  /* 0x000080400000791a */ /* 0x004fc80000000000 */
.L_x_51:
[----:B------:R-:W-:Y:S05]  /*49f0*/  BSYNC B0 ;  /* 0x0000000000007941 */ /* 0x000fea0003800000 */
.L_x_50:
[----:B------:R-:W-:Y:S01]  /*4a00*/  BAR.SYNC.DEFER_BLOCKING 0x1, 0x100 ;  /* 0x0044000000007b1d */ /* 0x000fe20000010000 */
[----:B------:R-:W-:Y:S02]  /*4a10*/  ISETP.NE.AND P3, PT, RZ, UR39, PT ;  /* 0x00000027ff007c0c */ /* 0x000fe4000bf65270 */
[----:B-1----:R-:W-:-:S04]  /*4a20*/  IADD3 R13, R93, 0x200, RZ ;  /* 0x000002005d0d7810 */ /* 0x002fc80007ffe0ff */
[----:B------:R-:W-:-:S07]  /*4a30*/  LEA R12, R156, R13, 0x1 ;  /* 0x0000000d9c0c7211 */ /* 0x000fce00078e08ff */
[----:B------:R-:W-:Y:S05]  /*4a40*/  @!P3 BRA `(.L_x_52) ;  /* 0x000000000034b947 */ /* 0x000fea0003800000 */
[----:B------:R-:W-:Y:S04]  /*4a50*/  BSSY B0, `(.L_x_53) ;  /* 0x0000009000007945 */ /* 0x000fe80003800000 */
[----:B------:R-:W-:Y:S05]  /*4a60*/  @P0 BRA `(.L_x_54) ;  /* 0x00000000001c0947 */ /* 0x000fea0003800000 */
[----:B------:R-:W-:-:S13]  /*4a70*/  ISETP.NE.AND P3, PT, R171, 0x3, PT ;  /* 0x00000003ab00780c */ /* 0x000fda0003f65270 */
[----:B------:R-:W-:Y:S05]  /*4a80*/  @!P3 BRA `(.L_x_55) ;  /* 0x000000000004b947 */ /* 0x000fea0003800000 */
[----:B------:R-:W-:Y:S01]  /*4a90*/  BPT.TRAP 0x1 ;  /* 0x000000040000795c */ /* 0x000fe20000300000 */
.L_x_55:
[----:B------:R-:W-:-:S04]  /*4aa0*/  ULEA UR4, UR36, UR51, 0x3 ;  /* 0x0000003324047291 */ /* 0x000fc8000f8e183f */
[----:B------:R-:W-:-:S04]  /*4ab0*/  UIADD3 UR4, UR4, 0x60, URZ ;  /* 0x0000006004047890 */ /* 0x000fc8000fffe03f */
[----:B------:R-:W-:-:S09]  /*4ac0*/  UPRMT UR4, UR50, 0x654, UR4 ;  /* 0x0000065432047896 */ /* 0x000fd20008000004 */
[----:B------:R-:W-:Y:S03]  /*4ad0*/  SYNCS.ARRIVE.TRANS64.RED.A1T0 RZ, [UR4], RZ ;  /* 0x000000ffffff79a7 */ /* 0x000fe60008100404 */
.L_x_54:
[----:B------:R-:W-:Y:S05]  /*4ae0*/  BSYNC B0 ;  /* 0x0000000000007941 */ /* 0x000fea0003800000 */
.L_x_53:
[----:B------:R-:W-:-:S04]  /*4af0*/  UIADD3 UR36, UR36, 0x1, URZ ;  /* 0x0000000124247890 */ /* 0x000fc8000fffe03f */
[----:B------:R-:W-:-:S04]  /*4b00*/  UISETP.NE.AND UP0, UPT, UR36, 0x4, UPT ;  /* 0x000000042400788c */ /* 0x000fc8000bf05270 */
[----:B------:R-:W-:-:S12]  /*4b10*/  USEL UR36, UR36, URZ, UP0 ;  /* 0x0000003f24247287 */ /* 0x000fd80008000000 */
.L_x_52:
[----:B------:R-:W-:Y:S04]  /*4b20*/  BSSY B0, `(.L_x_56) ;  /* 0x0000011000007945 */ /* 0x000fe80003800000 */
[----:B------:R-:W-:Y:S05]  /*4b30*/  @P0 BRA `(.L_x_57) ;  /* 0x00000000003c0947 */ /* 0x000fea0003800000 */
[----:B------:R-:W-:-:S13]  /*4b40*/  ISETP.NE.AND P3, PT, R171, 0x3, PT ;  /* 0x00000003ab00780c */ /* 0x000fda0003f65270 */
[----:B------:R-:W-:Y:S05]  /*4b50*/  @!P3 BRA `(.L_x_58) ;  /* 0x000000000004b947 */ /* 0x000fea0003800000 */
[----:B------:R-:W-:Y:S01]  /*4b60*/  BPT.TRAP 0x1 ;  /* 0x000000040000795c */ /* 0x000fe20000300000 */
.L_x_58:
[C---:B------:R-:W-:Y:S01]  /*4b70*/  LEA R88, R0.reuse, UR51, 0x3 ;  /* 0x0000003300587c11 */ /* 0x040fe2000f8e18ff */
[----:B------:R-:W-:Y:S01]  /*4b80*/  @!P4 IMAD R15, R0, 0x2000, R13 ;  /* 0x00002000000fc824 */ /* 0x000fe200078e020d */
[----:B------:R-:W-:Y:S01]  /*4b90*/  SHF.L.U32 R89, RZ, 0x1f, RZ ;  /* 0x0000001fff597819 */ /* 0x000fe200000006ff */
[----:B------:R-:W-:Y:S03]  /*4ba0*/  BSSY B1, `(.L_x_59) ;  /* 0x0000004000017945 */ /* 0x000fe60003800000 */
[----:B------:R-:W1:Y:S01]  /*4bb0*/  SYNCS.PHASECHK.TRANS64.TRYWAIT P3, [R88+URZ+0x40], R89 ;  /* 0x00004059580075a7 */ /* 0x000e62000806017f */
[----:B------:R-:W-:Y:S01]  /*4bc0*/  @!P4 LEA R14, R156, R15, 0x1 ;  /* 0x0000000f9c0ec211 */ /* 0x000fe200078e08ff */
[----:B-1----:R-:W-:Y:S06]  /*4bd0*/  @!P3 BRA `(.L_x_60) ;  /* 0x000001180014b947 */ /* 0x002fec0003800000 */
.L_x_228:
[----:B------:R-:W-:Y:S05]  /*4be0*/  BSYNC B1 ;  /* 0x0000000000017941 */ /* 0x000fea0003800000 */
.L_x_59:
[----:B------:R-:W-:Y:S05]  /*4bf0*/  @!P4 WARPSYNC.ALL ;  /* 0x000000000000c948 */ /* 0x000fea0003800000 */
[----:B------:R2:W3:Y:S01]  /*4c00*/  @!P4 LDSM.16.M88.4 R4, [R15] ;  /* 0x000000000f04c83b */ /* 0x0004e20000000200 */
[----:B------:R-:W-:-:S03]  /*4c10*/  IADD3 R0, R0, 0x1, RZ ;  /* 0x0000000100007810 */ /* 0x000fc60007ffe0ff */
[----:B------:R2:W4:Y:S04]  /*4c20*/  @!P4 LDSM.16.M88.4 R8, [R14] ;  /* 0x000000000e08c83b */ /* 0x0005280000000200 */
.L_x_57:
[----:B------:R-:W-:Y:S05]  /*4c30*/  BSYNC B0 ;  /* 0x0000000000007941 */ /* 0x000fea0003800000 */
.L_x_56:
[--C-:B--23--:R-:W-:Y:S02]  /*4c40*/  HADD2.F32 R14, -RZ, R5.reuse.H0_H0 ;  /* 0x20000005ff0e7230 */ /* 0x10cfe40000004100 */
[C---:B------:R-:W-:Y:S01]  /*4c50*/  FMUL R15, R155.reuse, R26 ;  /* 0x0000001a9b0f7220 */ /* 0x040fe20000400000 */
[----:B------:R-:W-:Y:S02]  /*4c60*/  HADD2.F32 R26, -RZ, R5.H1_H1 ;  /* 0x30000005ff1a7230 */ /* 0x000fe40000004100 */
[C---:B------:R-:W-:Y:S01]  /*4c70*/  FMUL R27, R155.reuse, R27 ;  /* 0x0000001b9b1b7220 */ /* 0x040fe20000400000 */
[C---:B------:R-:W-:Y:S01]  /*4c80*/  FMUL R29, R155.reuse, R29 ;  /* 0x0000001d9b1d7220 */ /* 0x040fe20000400000 */
[C---:B------:R-:W-:Y:S01]  /*4c90*/  FFMA R14, R154.reuse, R14, R15 ;  /* 0x0000000e9a0e7223 */ /* 0x040fe2000000000f */
[C---:B------:R-:W-:Y:S01]  /*4ca0*/  FMUL R31, R155.reuse, R31 ;  /* 0x0000001f9b1f7220 */ /* 0x040fe20000400000 */
[----:B------:R-:W-:Y:S01]  /*4cb0*/  FFMA R15, R154, R26, R27 ;  /* 0x0000001a9a0f7223 */ /* 0x000fe2000000001b */
[C---:B------:R-:W-:Y:S01]  /*4cc0*/  FMUL R33, R155.reuse, R33 ;  /* 0x000000219b217220 */ /* 0x040fe20000400000 */
[----:B------:R-:W-:Y:S01]  /*4cd0*/  FMUL R101, R14, 0.70710676908493041992 ;  /* 0x3f3504f30e657820 */ /* 0x000fe20000400000 */
[----:B------:R-:W-:Y:S01]  /*4ce0*/  FMUL R35, R155, R35 ;  /* 0x000000239b237220 */ /* 0x000fe20000400000 */
[----:B------:R-:W-:Y:S01]  /*4cf0*/  FMUL R103, R15, 0.70710676908493041992 ;  /* 0x3f3504f30f677820 */ /* 0x000fe20000400000 */
[----:B------:R-:W-:Y:S01]  /*4d00*/  FMUL R37, R155, R37 ;  /* 0x000000259b257220 */ /* 0x000fe20000400000 */
[C---:B------:R-:W-:Y:S01]  /*4d10*/  FMUL R26, R101.reuse, R101 ;  /* 0x00000065651a7220 */ /* 0x040fe20000400000 */
[----:B------:R-:W-:Y:S01]  /*4d20*/  FSETP.GE.AND P3, PT, |R101|, 1.0029599666595458984, PT ;  /* 0x3f8060fe6500780b */ /* 0x000fe20003f66200 */
[C---:B-1----:R-:W-:Y:S01]  /*4d30*/  FMUL R88, R103.reuse, R103 ;  /* 0x0000006767587220 */ /* 0x042fe20000400000 */
[----:B------:R-:W-:Y:S01]  /*4d40*/  FSETP.GE.AND P5, PT, |R103|, 1.0029599666595458984, PT ;  /* 0x3f8060fe6700780b */ /* 0x000fe20003fa6200 */
[----:B------:R-:W-:Y:S01]  /*4d50*/  FMUL R39, R155, R39 ;  /* 0x000000279b277220 */ /* 0x000fe20000400000 */
[----:B------:R-:W-:Y:S01]  /*4d60*/  FSEL R26, |R101|, R26, P3 ;  /* 0x0000001a651a7208 */ /* 0x000fe20001800200 */
[----:B------:R-:W-:Y:S01]  /*4d70*/  FMUL R25, R155, R25 ;  /* 0x000000199b197220 */ /* 0x000fe20000400000 */
[----:B------:R-:W-:Y:S01]  /*4d80*/  FSEL R27, R3, 8.4834944573231041431e-05, P3 ;  /* 0x38b1e96a031b7808 */ /* 0x000fe20001800000 */
[----:B------:R-:W-:Y:S01]  /*4d90*/  FMUL R15, R15, 0.5 ;  /* 0x3f0000000f0f7820 */ /* 0x000fe20000400000 */
[----:B------:R-:W-:Y:S01]  /*4da0*/  FSEL R89, -R20, -0.00082130916416645050049, P3 ;  /* 0xba574d2014597808 */ /* 0x000fe20001800100 */
[----:B------:R-:W-:Y:S01]  /*4db0*/  FMUL R14, R14, 0.5 ;  /* 0x3f0000000e0e7820 */ /* 0x000fe20000400000 */
[----:B------:R-:W-:Y:S01]  /*4dc0*/  FSEL R91, R21, 0.0052134888246655464172, P3 ;  /* 0x3baad5ea155b7808 */ /* 0x000fe20001800000 */
[----:B------:R-:W-:Y:S05]  /*4dd0*/  WARPSYNC.ALL ;  /* 0x0000000000007948 */ /* 0x000fea0003800000 */
[C---:B------:R-:W-:Y:S01]  /*4de0*/  FFMA R27, R26.reuse, R27, R89 ;  /* 0x0000001b1a1b7223 */ /* 0x040fe20000000059 */
[----:B------:R-:W-:Y:S01]  /*4df0*/  FSEL R90, |R103|, R88, P5 ;  /* 0x00000058675a7208 */ /* 0x000fe20002800200 */
[----:B------:R-:W-:Y:S01]  /*4e00*/  BSSY B0, `(.L_x_61) ;  /* 0x00001c1000007945 */ /* 0x000fe20003800000 */
[----:B------:R-:W-:Y:S01]  /*4e10*/  FSEL R95, R3, 8.4834944573231041431e-05, P5 ;  /* 0x38b1e96a035f7808 */ /* 0x000fe20002800000 */
[----:B------:R-:W-:Y:S01]  /*4e20*/  FFMA R27, R26, R27, R91 ;  /* 0x0000001b1a1b7223 */ /* 0x000fe2000000005b */
[----:B------:R-:W-:-:S02]  /*4e30*/  FSEL R97, -R20, -0.00082130916416645050049, P5 ;  /* 0xba574d2014617808 */ /* 0x000fc40002800100 */
[----:B------:R-:W-:Y:S02]  /*4e40*/  FSEL R89, -R23, -0.026868773624300956726, P3 ;  /* 0xbcdc1be717597808 */ /* 0x000fe40001800100 */
[----:B------:R-:W-:Y:S01]  /*4e50*/  FSEL R99, R21, 0.0052134888246655464172, P5 ;  /* 0x3baad5ea15637808 */ /* 0x000fe20002800000 */
[----:B------:R-:W-:Y:S01]  /*4e60*/  FFMA R95, R90, R95, R97 ;  /* 0x0000005f5a5f7223 */ /* 0x000fe20000000061 */
[----:B------:R-:W-:Y:S01]  /*4e70*/  FSEL R91, R157, 0.11284004896879196167, P3 ;  /* 0x3de718af9d5b7808 */ /* 0x000fe20001800000 */
[----:B------:R-:W-:Y:S01]  /*4e80*/  FFMA R27, R26, R27, R89 ;  /* 0x0000001b1a1b7223 */ /* 0x000fe20000000059 */
[----:B------:R-:W-:Y:S01]  /*4e90*/  FSEL R97, -R23, -0.026868773624300956726, P5 ;  /* 0xbcdc1be717617808 */ /* 0x000fe20002800100 */
[----:B------:R-:W-:Y:S01]  /*4ea0*/  FFMA R95, R90, R95, R99 ;  /* 0x0000005f5a5f7223 */ /* 0x000fe20000000063 */
[----:B------:R-:W-:Y:S01]  /*4eb0*/  FSEL R89, R158, -0.37612664699554443359, P3 ;  /* 0xbec093ac9e597808 */ /* 0x000fe20001800000 */
        /* <DEDUP_REMOVED lines=11> */
[----:B------:R-:W-:Y:S01]  /*4f70*/  FSEL R91, -|R103|, R103, P5 ;  /* 0x00000067675b7208 */ /* 0x000fe20002800300 */
[----:B------:R-:W-:-:S02]  /*4f80*/  FFMA R27, R27, R88, R88 ;  /* 0x000000581b1b7223 */ /* 0x000fc40000000058 */
[----:B------:R-:W-:Y:S01]  /*4f90*/  FFMA R26, R90, R89, R26 ;  /* 0x000000595a1a7223 */ /* 0x000fe2000000001a */
[----:B------:R-:W-:Y:S01]  /*4fa0*/  FMUL R89, R155, R28 ;  /* 0x0000001c9b597220 */ /* 0x000fe20000400000 */
[----:B------:R-:W1:Y:S02]  /*4fb0*/  @P3 MUFU.EX2 R88, R27 ;  /* 0x0000001b00583308 */ /* 0x000e640000000800 */
[----:B------:R-:W-:Y:S01]  /*4fc0*/  FFMA R26, R26, R91, R91 ;  /* 0x0000005b1a1a7223 */ /* 0x000fe2000000005b */
[----:B------:R-:W-:-:S05]  /*4fd0*/  HADD2.F32 R91, -RZ, R6.H0_H0 ;  /* 0x20000006ff5b7230 */ /* 0x000fca0000004100 */
[----:B------:R-:W2:Y:S01]  /*4fe0*/  @P5 MUFU.EX2 R90, R26 ;  /* 0x0000001a005a5308 */ /* 0x000ea20000000800 */
[----:B------:R-:W-:Y:S01]  /*4ff0*/  FFMA R28, R154, R91, R89 ;  /* 0x0000005b9a1c7223 */ /* 0x000fe20000000059 */
[----:B------:R-:W-:-:S03]  /*5000*/  HADD2.F32 R89, -RZ, R6.H1_H1 ;  /* 0x30000006ff597230 */ /* 0x000fc60000004100 */
[----:B------:R-:W-:Y:S02]  /*5010*/  FMUL R161, R28, 0.70710676908493041992 ;  /* 0x3f3504f31ca17820 */ /* 0x000fe40000400000 */
[----:B------:R-:W-:Y:S01]  /*5020*/  FFMA R29, R154, R89, R29 ;  /* 0x000000599a1d7223 */ /* 0x000fe2000000001d */
[----:B-1----:R-:W-:-:S03]  /*5030*/  @P3 FADD R88, -R88, 1 ;  /* 0x3f80000058583421 */ /* 0x002fc60000000100 */
[----:B------:R-:W-:Y:S02]  /*5040*/  FMUL R98, R29, 0.70710676908493041992 ;  /* 0x3f3504f31d627820 */ /* 0x000fe40000400000 */
[----:B------:R-:W-:Y:S01]  /*5050*/  @P3 LOP3.LUT R27, R88, 0x80000000, R101, 0xb8, !PT ;  /* 0x80000000581b3812 */ /* 0x000fe200078eb865 */
[C---:B------:R-:W-:Y:S01]  /*5060*/  FMUL R88, R161.reuse, R161 ;  /* 0x000000a1a1587220 */ /* 0x040fe20000400000 */
[----:B------:R-:W-:Y:S01]  /*5070*/  FSETP.GE.AND P3, PT, |R161|, 1.0029599666595458984, PT ;  /* 0x3f8060fea100780b */ /* 0x000fe20003f66200 */
[----:B--2---:R-:W-:Y:S02]  /*5080*/  @P5 FADD R90, -R90, 1 ;  /* 0x3f8000005a5a5421 */ /* 0x004fe40000000100 */
[----:B------:R-:W-:Y:S01]  /*5090*/  FADD R27, R27, 1 ;  /* 0x3f8000001b1b7421 */ /* 0x000fe20000000000 */
[----:B------:R-:W-:Y:S02]  /*50a0*/  FSEL R88, |R161|, R88, P3 ;  /* 0x00000058a1587208 */ /* 0x000fe40001800200 */
[----:B------:R-:W-:Y:S01]  /*50b0*/  FSEL R89, R3, 8.4834944573231041431e-05, P3 ;  /* 0x38b1e96a03597808 */ /* 0x000fe20001800000 */
[----:B------:R-:W-:Y:S01]  /*50c0*/  FMUL R27, R27, R14 ;  /* 0x0000000e1b1b7220 */ /* 0x000fe20000400000 */
[----:B------:R-:W-:-:S02]  /*50d0*/  FSEL R91, -R20, -0.00082130916416645050049, P3 ;  /* 0xba574d20145b7808 */ /* 0x000fc40001800100 */
[----:B------:R-:W-:Y:S01]  /*50e0*/  @P5 LOP3.LUT R26, R90, 0x80000000, R103, 0xb8, !PT ;  /* 0x800000005a1a5812 */ /* 0x000fe200078eb867 */
[C---:B------:R-:W-:Y:S01]  /*50f0*/  FMUL R90, R98.reuse, R98 ;  /* 0x00000062625a7220 */ /* 0x040fe20000400000 */
[----:B------:R-:W-:Y:S01]  /*5100*/  FSETP.GE.AND P5, PT, |R98|, 1.0029599666595458984, PT ;  /* 0x3f8060fe6200780b */ /* 0x000fe20003fa6200 */
[----:B------:R-:W-:Y:S01]  /*5110*/  FFMA R89, R88, R89, R91 ;  /* 0x0000005958597223 */ /* 0x000fe2000000005b */
[----:B------:R-:W-:Y:S01]  /*5120*/  FSEL R91, R21, 0.0052134888246655464172, P3 ;  /* 0x3baad5ea155b7808 */ /* 0x000fe20001800000 */
[----:B------:R-:W-:Y:S01]  /*5130*/  FADD R26, R26, 1 ;  /* 0x3f8000001a1a7421 */ /* 0x000fe20000000000 */
[----:B------:R-:W-:Y:S02]  /*5140*/  FSEL R90, |R98|, R90, P5 ;  /* 0x0000005a625a7208 */ /* 0x000fe40002800200 */
[----:B------:R-:W-:Y:S01]  /*5150*/  FSEL R97, R3, 8.4834944573231041431e-05, P5 ;  /* 0x38b1e96a03617808 */ /* 0x000fe20002800000 */
[----:B------:R-:W-:Y:S01]  /*5160*/  FFMA R89, R88, R89, R91 ;  /* 0x0000005958597223 */ /* 0x000fe2000000005b */
[----:B------:R-:W-:Y:S01]  /*5170*/  FSEL R99, -R20, -0.00082130916416645050049, P5 ;  /* 0xba574d2014637808 */ /* 0x000fe20002800100 */
[----:B------:R-:W-:Y:S01]  /*5180*/  FMUL R26, R26, R15 ;  /* 0x0000000f1a1a7220 */ /* 0x000fe20000400000 */
[----:B------:R-:W-:-:S02]  /*5190*/  FSEL R95, -R23, -0.026868773624300956726, P3 ;  /* 0xbcdc1be7175f7808 */ /* 0x000fc40001800100 */
        /* <DEDUP_REMOVED lines=19> */
[----:B------:R-:W-:Y:S01]  /*52d0*/  FFMA R88, R88, R95, R95 ;  /* 0x0000005f58587223 */ /* 0x000fe2000000005f */
[----:B------:R-:W-:Y:S01]  /*52e0*/  FMUL R91, R155, R30 ;  /* 0x0000001e9b5b7220 */ /* 0x000fe20000400000 */
[----:B------:R-:W-:-:S02]  /*52f0*/  FFMA R96, R90, R97, R96 ;  /* 0x000000615a607223 */ /* 0x000fc40000000060 */
[----:B------:R-:W1:Y:S02]  /*5300*/  @P3 MUFU.EX2 R90, R88 ;  /* 0x00000058005a3308 */ /* 0x000e640000000800 */
[----:B------:R-:W-:Y:S01]  /*5310*/  FFMA R89, R96, R89, R89 ;  /* 0x0000005960597223 */ /* 0x000fe20000000059 */
[----:B------:R-:W-:-:S05]  /*5320*/  HADD2.F32 R96, -RZ, R7.H0_H0 ;  /* 0x20000007ff607230 */ /* 0x000fca0000004100 */
[----:B------:R-:W2:Y:S01]  /*5330*/  @P5 MUFU.EX2 R95, R89 ;  /* 0x00000059005f5308 */ /* 0x000ea20000000800 */
[----:B------:R-:W-:Y:S01]  /*5340*/  FFMA R30, R154, R96, R91 ;  /* 0x000000609a1e7223 */ /* 0x000fe2000000005b */
[----:B------:R-:W-:-:S03]  /*5350*/  HADD2.F32 R91, -RZ, R7.H1_H1 ;  /* 0x30000007ff5b7230 */ /* 0x000fc60000004100 */
[C---:B------:R-:W-:Y:S01]  /*5360*/  FMUL R163, R30.reuse, 0.70710676908493041992 ;  /* 0x3f3504f31ea37820 */ /* 0x040fe20000400000 */
[----:B------:R-:W-:Y:S01]  /*5370*/  FMUL R30, R30, 0.5 ;  /* 0x3f0000001e1e7820 */ /* 0x000fe20000400000 */
[----:B------:R-:W-:Y:S01]  /*5380*/  FFMA R31, R154, R91, R31 ;  /* 0x0000005b9a1f7223 */ /* 0x000fe2000000001f */
[----:B-1----:R-:W-:-:S03]  /*5390*/  @P3 FADD R90, -R90, 1 ;  /* 0x3f8000005a5a3421 */ /* 0x002fc60000000100 */
[C---:B------:R-:W-:Y:S01]  /*53a0*/  FMUL R100, R31.reuse, 0.70710676908493041992 ;  /* 0x3f3504f31f647820 */ /* 0x040fe20000400000 */
[----:B------:R-:W-:Y:S01]  /*53b0*/  FMUL R31, R31, 0.5 ;  /* 0x3f0000001f1f7820 */ /* 0x000fe20000400000 */
[----:B------:R-:W-:Y:S01]  /*53c0*/  @P3 LOP3.LUT R88, R90, 0x80000000, R161, 0xb8, !PT ;  /* 0x800000005a583812 */ /* 0x000fe200078eb8a1 */
[C---:B------:R-:W-:Y:S01]  /*53d0*/  FMUL R90, R163.reuse, R163 ;  /* 0x000000a3a35a7220 */ /* 0x040fe20000400000 */
[----:B------:R-:W-:Y:S01]  /*53e0*/  FSETP.GE.AND P3, PT, |R163|, 1.0029599666595458984, PT ;  /* 0x3f8060fea300780b */ /* 0x000fe20003f66200 */
[----:B--2---:R-:W-:Y:S01]  /*53f0*/  @P5 FADD R95, -R95, 1 ;  /* 0x3f8000005f5f5421 */ /* 0x004fe20000000100 */
[----:B------:R-:W-:Y:S01]  /*5400*/  FMUL R96, R100, R100 ;  /* 0x0000006464607220 */ /* 0x000fe20000400000 */
[----:B------:R-:W-:Y:S01]  /*5410*/  FADD R88, R88, 1 ;  /* 0x3f80000058587421 */ /* 0x000fe20000000000 */
[----:B------:R-:W-:Y:S02]  /*5420*/  FSEL R90, |R163|, R90, P3 ;  /* 0x0000005aa35a7208 */ /* 0x000fe40001800200 */
[----:B------:R-:W-:-:S02]  /*5430*/  @P5 LOP3.LUT R89, R95, 0x80000000, R98, 0xb8, !PT ;  /* 0x800000005f595812 */ /* 0x000fc400078eb862 */
[----:B------:R-:W-:Y:S02]  /*5440*/  FSEL R91, R3, 8.4834944573231041431e-05, P3 ;  /* 0x38b1e96a035b7808 */ /* 0x000fe40001800000 */
[----:B------:R-:W-:Y:S01]  /*5450*/  FSEL R95, -R20, -0.00082130916416645050049, P3 ;  /* 0xba574d20145f7808 */ /* 0x000fe20001800100 */
[----:B------:R-:W-:Y:S01]  /*5460*/  FADD R89, R89, 1 ;  /* 0x3f80000059597421 */ /* 0x000fe20000000000 */
[----:B------:R-:W-:Y:S02]  /*5470*/  FSETP.GE.AND P5, PT, |R100|, 1.0029599666595458984, PT ;  /* 0x3f8060fe6400780b */ /* 0x000fe40003fa6200 */
[----:B------:R-:W-:Y:S01]  /*5480*/  FSEL R97, -R23, -0.026868773624300956726, P3 ;  /* 0xbcdc1be717617808 */ /* 0x000fe20001800100 */
[----:B------:R-:W-:Y:S01]  /*5490*/  FFMA R91, R90, R91, R95 ;  /* 0x0000005b5a5b7223 */ /* 0x000fe2000000005f */
[----:B------:R-:W-:Y:S02]  /*54a0*/  FSEL R95, R21, 0.0052134888246655464172, P3 ;  /* 0x3baad5ea155f7808 */ /* 0x000fe40001800000 */
[----:B------:R-:W-:-:S02]  /*54b0*/  FSEL R98, |R100|, R96, P5 ;  /* 0x0000006064627208 */ /* 0x000fc40002800200 */
[----:B------:R-:W-:Y:S01]  /*54c0*/  FSEL R99, R3, 8.4834944573231041431e-05, P5 ;  /* 0x38b1e96a03637808 */ /* 0x000fe20002800000 */
[----:B------:R-:W-:Y:S01]  /*54d0*/  FFMA R91, R90, R91, R95 ;  /* 0x0000005b5a5b7223 */ /* 0x000fe2000000005f */
[----:B------:R-:W-:Y:S02]  /*54e0*/  FSEL R101, -R20, -0.00082130916416645050049, P5 ;  /* 0xba574d2014657808 */ /* 0x000fe40002800100 */
[----:B------:R-:W-:Y:S01]  /*54f0*/  FSEL R95, R157, 0.11284004896879196167, P3 ;  /* 0x3de718af9d5f7808 */ /* 0x000fe20001800000 */
[----:B------:R-:W-:Y:S01]  /*5500*/  FFMA R91, R90, R91, R97 ;  /* 0x0000005b5a5b7223 */ /* 0x000fe20000000061 */
[----:B------:R-:W-:Y:S01]  /*5510*/  FSEL R103, R21, 0.0052134888246655464172, P5 ;  /* 0x3baad5ea15677808 */ /* 0x000fe20002800000 */
[----:B------:R-:W-:Y:S01]  /*5520*/  FFMA R99, R98, R99, R101 ;  /* 0x0000006362637223 */ /* 0x000fe20000000065 */
[----:B------:R-:W-:Y:S01]  /*5530*/  FSEL R97, R158, -0.37612664699554443359, P3 ;  /* 0xbec093ac9e617808 */ /* 0x000fe20001800000 */
[----:B------:R-:W-:Y:S01]  /*5540*/  FFMA R91, R90, R91, R95 ;  /* 0x0000005b5a5b7223 */ /* 0x000fe2000000005f */
[----:B------:R-:W-:Y:S01]  /*5550*/  FSEL R101, -R23, -0.026868773624300956726, P5 ;  /* 0xbcdc1be717657808 */ /* 0x000fe20002800100 */
[----:B------:R-:W-:Y:S01]  /*5560*/  FFMA R99, R98, R99, R103 ;  /* 0x0000006362637223 */ /* 0x000fe20000000067 */
[----:B------:R-:W-:Y:S01]  /*5570*/  FSEL R95, R159, 0.12837915122509002686, P3 ;  /* 0x3e0375d39f5f7808 */ /* 0x000fe20001800000 */
[----:B------:R-:W-:Y:S01]  /*5580*/  FFMA R91, R90, R91, R97 ;  /* 0x0000005b5a5b7223 */ /* 0x000fe20000000061 */
[----:B------:R-:W-:Y:S01]  /*5590*/  FSEL R103, R157, 0.11284004896879196167, P5 ;  /* 0x3de718af9d677808 */ /* 0x000fe20002800000 */
[----:B------:R-:W-:Y:S01]  /*55a0*/  FFMA R99, R98, R99, R101 ;  /* 0x0000006362637223 */ /* 0x000fe20000000065 */
[----:B------:R-:W-:Y:S01]  /*55b0*/  FSEL R96, -|R163|, R163, P3 ;  /* 0x000000a3a3607208 */ /* 0x000fe20001800300 */
[----:B------:R-:W-:Y:S01]  /*55c0*/  FFMA R91, R90, R91, R95 ;  /* 0x0000005b5a5b7223 */ /* 0x000fe2000000005f */
[----:B------:R-:W-:Y:S01]  /*55d0*/  FSEL R97, R158, -0.37612664699554443359, P5 ;  /* 0xbec093ac9e617808 */ /* 0x000fe20002800000 */
[----:B------:R-:W-:Y:S01]  /*55e0*/  FFMA R99, R98, R99, R103 ;  /* 0x0000006362637223 */ /* 0x000fe20000000067 */
[----:B------:R-:W-:Y:S01]  /*55f0*/  FSEL R90, R159, 0.12837915122509002686, P5 ;  /* 0x3e0375d39f5a7808 */ /* 0x000fe20002800000 */
[----:B------:R-:W-:Y:S01]  /*5600*/  FFMA R91, R91, R96, R96 ;  /* 0x000000605b5b7223 */ /* 0x000fe20000000060 */
[----:B------:R-:W-:Y:S01]  /*5610*/  FSEL R95, -|R100|, R100, P5 ;  /* 0x00000064645f7208 */ /* 0x000fe20002800300 */
[----:B------:R-:W-:-:S02]  /*5620*/  FFMA R97, R98, R99, R97 ;  /* 0x0000006362617223 */ /* 0x000fc40000000061 */
[----:B------:R-:W1:Y:S02]  /*5630*/  @P3 MUFU.EX2 R96, R91 ;  /* 0x0000005b00603308 */ /* 0x000e640000000800 */
[----:B------:R-:W-:Y:S01]  /*5640*/  FFMA R90, R98, R97, R90 ;  /* 0x00000061625a7223 */ /* 0x000fe2000000005a */
[----:B----4-:R-:W-:-:S03]  /*5650*/  HADD2.F32 R98, -RZ, R8.H0_H0 ;  /* 0x20000008ff627230 */ /* 0x010fc60000004100 */
[----:B------:R-:W-:Y:S01]  /*5660*/  FFMA R90, R90, R95, R95 ;  /* 0x0000005f5a5a7223 */ /* 0x000fe2000000005f */
[----:B------:R-:W-:-:S03]  /*5670*/  FMUL R95, R155, R32 ;  /* 0x000000209b5f7220 */ /* 0x000fc60000400000 */
[----:B------:R-:W2:Y:S01]  /*5680*/  @P5 MUFU.EX2 R97, R90 ;  /* 0x0000005a00615308 */ /* 0x000ea20000000800 */
[----:B------:R-:W-:Y:S01]  /*5690*/  FFMA R32, R154, R98, R95 ;  /* 0x000000629a207223 */ /* 0x000fe2000000005f */
[----:B------:R-:W-:-:S03]  /*56a0*/  HADD2.F32 R95, -RZ, R8.H1_H1 ;  /* 0x30000008ff5f7230 */ /* 0x000fc60000004100 */
[C---:B------:R-:W-:Y:S01]  /*56b0*/  FMUL R101, R32.reuse, 0.70710676908493041992 ;  /* 0x3f3504f320657820 */ /* 0x040fe20000400000 */
[----:B------:R-:W-:Y:S01]  /*56c0*/  FMUL R15, R32, 0.5 ;  /* 0x3f000000200f7820 */ /* 0x000fe20000400000 */
[----:B-1----:R-:W-:Y:S01]  /*56d0*/  @P3 FADD R96, -R96, 1 ;  /* 0x3f80000060603421 */ /* 0x002fe20000000100 */
[----:B------:R-:W-:Y:S01]  /*56e0*/  FFMA R33, R154, R95, R33 ;  /* 0x0000005f9a217223 */ /* 0x000fe20000000021 */
[----:B------:R-:W-:-:S03]  /*56f0*/  FMUL R95, R101, R101 ;  /* 0x00000065655f7220 */ /* 0x000fc60000400000 */
[----:B------:R-:W-:Y:S01]  /*5700*/  @P3 LOP3.LUT R91, R96, 0x80000000, R163, 0xb8, !PT ;  /* 0x80000000605b3812 */ /* 0x000fe200078eb8a3 */
[----:B------:R-:W-:Y:S01]  /*5710*/  FMUL R164, R33, 0.70710676908493041992 ;  /* 0x3f3504f321a47820 */ /* 0x000fe20000400000 */
[----:B------:R-:W-:Y:S01]  /*5720*/  FSETP.GE.AND P3, PT, |R101|, 1.0029599666595458984, PT ;  /* 0x3f8060fe6500780b */ /* 0x000fe20003f66200 */
[----:B------:R-:W-:Y:S01]  /*5730*/  FMUL R14, R33, 0.5 ;  /* 0x3f000000210e7820 */ /* 0x000fe20000400000 */
[----:B--2---:R-:W-:Y:S02]  /*5740*/  @P5 FADD R97, -R97, 1 ;  /* 0x3f80000061615421 */ /* 0x004fe40000000100 */
[----:B------:R-:W-:Y:S01]  /*5750*/  FSEL R95, |R101|, R95, P3 ;  /* 0x0000005f655f7208 */ /* 0x000fe20001800200 */
[----:B------:R-:W-:Y:S01]  /*5760*/  FADD R91, R91, 1 ;  /* 0x3f8000005b5b7421 */ /* 0x000fe20000000000 */
[----:B------:R-:W-:Y:S02]  /*5770*/  FSEL R96, R3, 8.4834944573231041431e-05, P3 ;  /* 0x38b1e96a03607808 */ /* 0x000fe40001800000 */
[----:B------:R-:W-:Y:S01]  /*5780*/  FSEL R98, -R20, -0.00082130916416645050049, P3 ;  /* 0xba574d2014627808 */ /* 0x000fe20001800100 */
[----:B------:R-:W-:Y:S01]  /*5790*/  FMUL R30, R91, R30 ;  /* 0x0000001e5b1e7220 */ /* 0x000fe20000400000 */
[----:B------:R-:W-:Y:S01]  /*57a0*/  @P5 LOP3.LUT R90, R97, 0x80000000, R100, 0xb8, !PT ;  /* 0x80000000615a5812 */ /* 0x000fe200078eb864 */
[C---:B------:R-:W-:Y:S01]  /*57b0*/  FMUL R97, R164.reuse, R164 ;  /* 0x000000a4a4617220 */ /* 0x040fe20000400000 */
[----:B------:R-:W-:Y:S01]  /*57c0*/  FSETP.GE.AND P5, PT, |R164|, 1.0029599666595458984, PT ;  /* 0x3f8060fea400780b */ /* 0x000fe20003fa6200 */
[----:B------:R-:W-:Y:S01]  /*57d0*/  FFMA R96, R95, R96, R98 ;  /* 0x000000605f607223 */ /* 0x000fe20000000062 */
[----:B------:R-:W-:Y:S01]  /*57e0*/  FSEL R98, R21, 0.0052134888246655464172, P3 ;  /* 0x3baad5ea15627808 */ /* 0x000fe20001800000 */
[----:B------:R-:W-:Y:S01]  /*57f0*/  FADD R90, R90, 1 ;  /* 0x3f8000005a5a7421 */ /* 0x000fe20000000000 */
[----:B------:R-:W-:-:S02]  /*5800*/  FSEL R99, |R164|, R97, P5 ;  /* 0x00000061a4637208 */ /* 0x000fc40002800200 */
[----:B------:R-:W-:Y:S01]  /*5810*/  FSEL R102, R3, 8.4834944573231041431e-05, P5 ;  /* 0x38b1e96a03667808 */ /* 0x000fe20002800000 */
[----:B------:R-:W-:Y:S01]  /*5820*/  FFMA R96, R95, R96, R98 ;  /* 0x000000605f607223 */ /* 0x000fe20000000062 */
[----:B------:R-:W-:Y:S02]  /*5830*/  FSEL R160, -R20, -0.00082130916416645050049, P5 ;  /* 0xba574d2014a07808 */ /* 0x000fe40002800100 */
[----:B------:R-:W-:Y:S02]  /*5840*/  FSEL R100, -R23, -0.026868773624300956726, P3 ;  /* 0xbcdc1be717647808 */ /* 0x000fe40001800100 */
        /* <DEDUP_REMOVED lines=21> */
[----:B------:R-:W-:Y:S01]  /*59a0*/  FFMA R95, R99, R100, R95 ;  /* 0x00000064635f7223 */ /* 0x000fe2000000005f */
[----:B------:R-:W-:Y:S01]  /*59b0*/  HADD2.F32 R100, -RZ, R9.H0_H0 ;  /* 0x20000009ff647230 */ /* 0x000fe20000004100 */
[----:B------:R-:W1:Y:S02]  /*59c0*/  @P3 MUFU.EX2 R98, R96 ;  /* 0x0000006000623308 */ /* 0x000e640000000800 */
[----:B------:R-:W-:-:S02]  /*59d0*/  FFMA R95, R95, R102, R102 ;  /* 0x000000665f5f7223 */ /* 0x000fc40000000066 */
[----:B------:R-:W-:Y:S01]  /*59e0*/  FFMA R34, R154, R100, R97 ;  /* 0x000000649a227223 */ /* 0x000fe20000000061 */
[----:B------:R-:W-:-:S03]  /*59f0*/  HADD2.F32 R97, -RZ, R9.H1_H1 ;  /* 0x30000009ff617230 */ /* 0x000fc60000004100 */
[----:B------:R-:W2:Y:S01]  /*5a00*/  @P5 MUFU.EX2 R99, R95 ;  /* 0x0000005f00635308 */ /* 0x000ea20000000800 */
[----:B------:R-:W-:Y:S01]  /*5a10*/  FMUL R103, R34, 0.70710676908493041992 ;  /* 0x3f3504f322677820 */ /* 0x000fe20000400000 */
[----:B------:R-:W-:Y:S01]  /*5a20*/  FFMA R35, R154, R97, R35 ;  /* 0x000000619a237223 */ /* 0x000fe20000000023 */
[----:B------:R-:W-:Y:S02]  /*5a30*/  FMUL R34, R34, 0.5 ;  /* 0x3f00000022227820 */ /* 0x000fe40000400000 */
[----:B------:R-:W-:Y:S01]  /*5a40*/  FMUL R97, R103, R103 ;  /* 0x0000006767617220 */ /* 0x000fe20000400000 */
[C---:B------:R-:W-:Y:S01]  /*5a50*/  FMUL R166, R35.reuse, 0.70710676908493041992 ;  /* 0x3f3504f323a67820 */ /* 0x040fe20000400000 */
[----:B------:R-:W-:Y:S01]  /*5a60*/  FMUL R35, R35, 0.5 ;  /* 0x3f00000023237820 */ /* 0x000fe20000400000 */
[----:B-1----:R-:W-:-:S05]  /*5a70*/  @P3 FADD R98, -R98, 1 ;  /* 0x3f80000062623421 */ /* 0x002fca0000000100 */
[----:B------:R-:W-:Y:S02]  /*5a80*/  @P3 LOP3.LUT R96, R98, 0x80000000, R101, 0xb8, !PT ;  /* 0x8000000062603812 */ /* 0x000fe400078eb865 */
[----:B------:R-:W-:Y:S01]  /*5a90*/  FSETP.GE.AND P3, PT, |R103|, 1.0029599666595458984, PT ;  /* 0x3f8060fe6700780b */ /* 0x000fe20003f66200 */
[----:B--2---:R-:W-:Y:S02]  /*5aa0*/  @P5 FADD R99, -R99, 1 ;  /* 0x3f80000063635421 */ /* 0x004fe40000000100 */
[----:B------:R-:W-:Y:S01]  /*5ab0*/  FADD R96, R96, 1 ;  /* 0x3f80000060607421 */ /* 0x000fe20000000000 */
[----:B------:R-:W-:Y:S02]  /*5ac0*/  FSEL R97, |R103|, R97, P3 ;  /* 0x0000006167617208 */ /* 0x000fe40001800200 */
[----:B------:R-:W-:Y:S02]  /*5ad0*/  FSEL R98, R3, 8.4834944573231041431e-05, P3 ;  /* 0x38b1e96a03627808 */ /* 0x000fe40001800000 */
[----:B------:R-:W-:-:S02]  /*5ae0*/  FSEL R100, -R20, -0.00082130916416645050049, P3 ;  /* 0xba574d2014647808 */ /* 0x000fc40001800100 */
[----:B------:R-:W-:Y:S01]  /*5af0*/  @P5 LOP3.LUT R95, R99, 0x80000000, R164, 0xb8, !PT ;  /* 0x80000000635f5812 */ /* 0x000fe200078eb8a4 */
[C---:B------:R-:W-:Y:S01]  /*5b00*/  FMUL R99, R166.reuse, R166 ;  /* 0x000000a6a6637220 */ /* 0x040fe20000400000 */
[C---:B------:R-:W-:Y:S01]  /*5b10*/  FSETP.GE.AND P5, PT, |R166|.reuse, 1.0029599666595458984, PT ;  /* 0x3f8060fea600780b */ /* 0x040fe20003fa6200 */
        /* <DEDUP_REMOVED lines=29> */
[----:B------:R-:W-:-:S02]  /*5cf0*/  HADD2.F32 R102, -RZ, R10.H0_H0 ;  /* 0x2000000aff667230 */ /* 0x000fc40000004100 */
[----:B------:R-:W-:Y:S01]  /*5d00*/  FFMA R101, R99, R160, R101 ;  /* 0x000000a063657223 */ /* 0x000fe20000000065 */
[----:B------:R-:W-:Y:S01]  /*5d10*/  FMUL R99, R155, R36 ;  /* 0x000000249b637220 */ /* 0x000fe20000400000 */
[----:B------:R-:W1:Y:S02]  /*5d20*/  @P3 MUFU.EX2 R100, R97 ;  /* 0x0000006100643308 */ /* 0x000e640000000800 */
[----:B------:R-:W-:Y:S01]  /*5d30*/  FFMA R98, R101, R98, R98 ;  /* 0x0000006265627223 */ /* 0x000fe20000000062 */
[----:B------:R-:W-:Y:S01]  /*5d40*/  FFMA R36, R154, R102, R99 ;  /* 0x000000669a247223 */ /* 0x000fe20000000063 */
[----:B------:R-:W-:-:S03]  /*5d50*/  HADD2.F32 R99, -RZ, R10.H1_H1 ;  /* 0x3000000aff637230 */ /* 0x000fc60000004100 */
[----:B------:R-:W-:Y:S01]  /*5d60*/  FMUL R161, R36, 0.70710676908493041992 ;  /* 0x3f3504f324a17820 */ /* 0x000fe20000400000 */
[----:B------:R-:W2:Y:S01]  /*5d70*/  @P5 MUFU.EX2 R101, R98 ;  /* 0x0000006200655308 */ /* 0x000ea20000000800 */
[----:B------:R-:W-:Y:S02]  /*5d80*/  FFMA R37, R154, R99, R37 ;  /* 0x000000639a257223 */ /* 0x000fe40000000025 */
[----:B------:R-:W-:Y:S02]  /*5d90*/  FMUL R99, R161, R161 ;  /* 0x000000a1a1637220 */ /* 0x000fe40000400000 */
        /* <DEDUP_REMOVED lines=63> */
[----:B------:R-:W-:Y:S01]  /*6190*/  @P5 LOP3.LUT R99, R103, 0x80000000, R168, 0xb8, !PT ;  /* 0x8000000067635812 */ /* 0x000fe200078eb8a8 */
[----:B------:R-:W-:Y:S01]  /*61a0*/  FMUL R103, R172, R172 ;  /* 0x000000acac677220 */ /* 0x000fe20000400000 */
[----:B------:R-:W-:-:S02]  /*61b0*/  FSEL R102, R3, 8.4834944573231041431e-05, P3 ;  /* 0x38b1e96a03667808 */ /* 0x000fc40001800000 */
[----:B------:R-:W-:Y:S01]  /*61c0*/  FSEL R160, -R20, -0.00082130916416645050049, P3 ;  /* 0xba574d2014a07808 */ /* 0x000fe20001800100 */
[----:B------:R-:W-:Y:S01]  /*61d0*/  FADD R99, R99, 1 ;  /* 0x3f80000063637421 */ /* 0x000fe20000000000 */
[C---:B------:R-:W-:Y:S02]  /*61e0*/  FSETP.GE.AND P5, PT, |R172|.reuse, 1.0029599666595458984, PT ;  /* 0x3f8060feac00780b */ /* 0x040fe40003fa6200 */
[----:B------:R-:W-:Y:S01]  /*61f0*/  FSEL R162, -R23, -0.026868773624300956726, P3 ;  /* 0xbcdc1be717a27808 */ /* 0x000fe20001800100 */
[----:B------:R-:W-:Y:S01]  /*6200*/  FFMA R102, R101, R102, R160 ;  /* 0x0000006665667223 */ /* 0x000fe200000000a0 */
[----:B------:R-:W-:Y:S01]  /*6210*/  FSEL R103, |R172|, R103, P5 ;  /* 0x00000067ac677208 */ /* 0x000fe20002800200 */
[----:B------:R-:W-:Y:S01]  /*6220*/  FMUL R99, R99, R14 ;  /* 0x0000000e63637220 */ /* 0x000fe20000400000 */
[----:B------:R-:W-:Y:S02]  /*6230*/  FSEL R160, R21, 0.0052134888246655464172, P3 ;  /* 0x3baad5ea15a07808 */ /* 0x000fe40001800000 */
[----:B------:R-:W-:-:S02]  /*6240*/  FSEL R164, R3, 8.4834944573231041431e-05, P5 ;  /* 0x38b1e96a03a47808 */ /* 0x000fc40002800000 */
[----:B------:R-:W-:Y:S01]  /*6250*/  FSEL R166, -R20, -0.00082130916416645050049, P5 ;  /* 0xba574d2014a67808 */ /* 0x000fe20002800100 */
[----:B------:R-:W-:Y:S01]  /*6260*/  FFMA R102, R101, R102, R160 ;  /* 0x0000006665667223 */ /* 0x000fe200000000a0 */
[----:B------:R-:W-:Y:S02]  /*6270*/  FSEL R168, R21, 0.0052134888246655464172, P5 ;  /* 0x3baad5ea15a87808 */ /* 0x000fe40002800000 */
        /* <DEDUP_REMOVED lines=19> */
[--C-:B------:R-:W-:Y:S02]  /*63b0*/  HADD2.F32 R162, -RZ, R4.reuse.H0_H0 ;  /* 0x20000004ffa27230 */ /* 0x100fe40000004100 */
[----:B------:R-:W-:Y:S01]  /*63c0*/  FFMA R161, R103, R164, R161 ;  /* 0x000000a467a17223 */ /* 0x000fe200000000a1 */
[----:B------:R-:W-:Y:S01]  /*63d0*/  HADD2.F32 R103, -RZ, R4.H1_H1 ;  /* 0x30000004ff677230 */ /* 0x000fe20000004100 */
[----:B------:R-:W1:Y:S02]  /*63e0*/  @P3 MUFU.EX2 R160, R101 ;  /* 0x0000006500a03308 */ /* 0x000e640000000800 */
[----:B------:R-:W-:Y:S02]  /*63f0*/  FFMA R102, R161, R102, R102 ;  /* 0x00000066a1667223 */ /* 0x000fe40000000066 */
[----:B------:R-:W-:Y:S01]  /*6400*/  FFMA R25, R154, R103, R25 ;  /* 0x000000679a197223 */ /* 0x000fe20000000019 */
[----:B------:R-:W-:-:S03]  /*6410*/  FMUL R103, R155, R24 ;  /* 0x000000189b677220 */ /* 0x000fc60000400000 */
[----:B------:R-:W2:Y:S01]  /*6420*/  @P5 MUFU.EX2 R161, R102 ;  /* 0x0000006600a15308 */ /* 0x000ea20000000800 */
[C---:B------:R-:W-:Y:S01]  /*6430*/  FMUL R178, R25.reuse, 0.70710676908493041992 ;  /* 0x3f3504f319b27820 */ /* 0x040fe20000400000 */
[----:B------:R-:W-:Y:S01]  /*6440*/  FFMA R24, R154, R162, R103 ;  /* 0x000000a29a187223 */ /* 0x000fe20000000067 */
[----:B------:R-:W-:Y:S02]  /*6450*/  FMUL R25, R25, 0.5 ;  /* 0x3f00000019197820 */ /* 0x000fe40000400000 */
[----:B------:R-:W-:Y:S01]  /*6460*/  FMUL R103, R178, R178 ;  /* 0x000000b2b2677220 */ /* 0x000fe20000400000 */
[----:B------:R-:W-:Y:S01]  /*6470*/  FMUL R174, R24, 0.70710676908493041992 ;  /* 0x3f3504f318ae7820 */ /* 0x000fe20000400000 */
[----:B-1----:R-:W-:-:S05]  /*6480*/  @P3 FADD R160, -R160, 1 ;  /* 0x3f800000a0a03421 */ /* 0x002fca0000000100 */
[----:B------:R-:W-:Y:S02]  /*6490*/  @P3 LOP3.LUT R101, R160, 0x80000000, R163, 0xb8, !PT ;  /* 0x80000000a0653812 */ /* 0x000fe400078eb8a3 */
[C---:B------:R-:W-:Y:S01]  /*64a0*/  FSETP.GE.AND P3, PT, |R178|.reuse, 1.0029599666595458984, PT ;  /* 0x3f8060feb200780b */ /* 0x040fe20003f66200 */
[----:B--2---:R-:W-:Y:S02]  /*64b0*/  @P5 FADD R161, -R161, 1 ;  /* 0x3f800000a1a15421 */ /* 0x004fe40000000100 */
[----:B------:R-:W-:Y:S01]  /*64c0*/  FADD R101, R101, 1 ;  /* 0x3f80000065657421 */ /* 0x000fe20000000000 */
[----:B------:R-:W-:Y:S02]  /*64d0*/  FSEL R160, R3, 8.4834944573231041431e-05, P3 ;  /* 0x38b1e96a03a07808 */ /* 0x000fe40001800000 */
[----:B------:R-:W-:Y:S01]  /*64e0*/  @P5 LOP3.LUT R102, R161, 0x80000000, R172, 0xb8, !PT ;  /* 0x80000000a1665812 */ /* 0x000fe200078eb8ac */
[----:B------:R-:W-:Y:S01]  /*64f0*/  FMUL R38, R101, R38 ;  /* 0x0000002665267220 */ /* 0x000fe20000400000 */
[----:B------:R-:W-:Y:S01]  /*6500*/  FSEL R161, |R178|, R103, P3 ;  /* 0x00000067b2a17208 */ /* 0x000fe20001800200 */
[----:B------:R-:W-:Y:S01]  /*6510*/  FMUL R103, R174, R174 ;  /* 0x000000aeae677220 */ /* 0x000fe20000400000 */
[----:B------:R-:W-:Y:S01]  /*6520*/  FSEL R162, -R20, -0.00082130916416645050049, P3 ;  /* 0xba574d2014a27808 */ /* 0x000fe20001800100 */
[----:B------:R-:W-:Y:S01]  /*6530*/  FADD R102, R102, 1 ;  /* 0x3f80000066667421 */ /* 0x000fe20000000000 */
[----:B------:R-:W-:-:S02]  /*6540*/  FSETP.GE.AND P5, PT, |R174|, 1.0029599666595458984, PT ;  /* 0x3f8060feae00780b */ /* 0x000fc40003fa6200 */
[----:B------:R-:W-:Y:S01]  /*6550*/  FSEL R166, R21, 0.0052134888246655464172, P3 ;  /* 0x3baad5ea15a67808 */ /* 0x000fe20001800000 */
[----:B------:R-:W-:Y:S01]  /*6560*/  FFMA R164, R161, R160, R162 ;  /* 0x000000a0a1a47223 */ /* 0x000fe200000000a2 */
[----:B------:R-:W-:Y:S02]  /*6570*/  FSEL R103, |R174|, R103, P5 ;  /* 0x00000067ae677208 */ /* 0x000fe40002800200 */
        /* <DEDUP_REMOVED lines=21> */
[----:B------:R-:W-:-:S02]  /*66d0*/  FFMA R160, R103, R160, R162 ;  /* 0x000000a067a07223 */ /* 0x000fc400000000a2 */
[----:B------:R-:W-:Y:S01]  /*66e0*/  FFMA R166, R166, R163, R163 ;  /* 0x000000a3a6a67223 */ /* 0x000fe200000000a3 */
[----:B------:R-:W-:Y:S01]  /*66f0*/  FSEL R163, -|R174|, R174, P5 ;  /* 0x000000aeaea37208 */ /* 0x000fe20002800300 */
[----:B------:R-:W-:Y:S02]  /*6700*/  FFMA R160, R103, R160, R161 ;  /* 0x000000a067a07223 */ /* 0x000fe400000000a1 */
[----:B------:R-:W1:Y:S02]  /*6710*/  @P3 MUFU.EX2 R161, R166 ;  /* 0x000000a600a13308 */ /* 0x000e640000000800 */
[----:B------:R-:W-:-:S06]  /*6720*/  FFMA R160, R160, R163, R163 ;  /* 0x000000a3a0a07223 */ /* 0x000fcc00000000a3 */
[----:B------:R-:W2:Y:S01]  /*6730*/  @P5 MUFU.EX2 R103, R160 ;  /* 0x000000a000675308 */ /* 0x000ea20000000800 */
[----:B-1----:R-:W-:-:S05]  /*6740*/  @P3 FADD R161, -R161, 1 ;  /* 0x3f800000a1a13421 */ /* 0x002fca0000000100 */
[----:B------:R-:W-:Y:S01]  /*6750*/  @P3 LOP3.LUT R166, R161, 0x80000000, R178, 0xb8, !PT ;  /* 0x80000000a1a63812 */ /* 0x000fe200078eb8b2 */
[----:B--2---:R-:W-:-:S04]  /*6760*/  @P5 FADD R103, -R103, 1 ;  /* 0x3f80000067675421 */ /* 0x004fc80000000100 */
[----:B------:R-:W-:Y:S01]  /*6770*/  FADD R166, R166, 1 ;  /* 0x3f800000a6a67421 */ /* 0x000fe20000000000 */
[----:B------:R-:W-:Y:S01]  /*6780*/  @P5 LOP3.LUT R160, R103, 0x80000000, R174, 0xb8, !PT ;  /* 0x8000000067a05812 */ /* 0x000fe200078eb8ae */
[----:B------:R-:W-:Y:S01]  /*6790*/  FMUL R103, R28, 0.5 ;  /* 0x3f0000001c677820 */ /* 0x000fe20000400000 */
[----:B------:R-:W-:Y:S01]  /*67a0*/  FMUL R28, R29, 0.5 ;  /* 0x3f0000001d1c7820 */ /* 0x000fe20000400000 */
[----:B------:R-:W-:Y:S01]  /*67b0*/  FMUL R29, R90, R31 ;  /* 0x0000001f5a1d7220 */ /* 0x000fe20000400000 */
[----:B------:R-:W-:Y:S01]  /*67c0*/  FMUL R31, R102, R39 ;  /* 0x00000027661f7220 */ /* 0x000fe20000400000 */
[----:B------:R-:W-:Y:S01]  /*67d0*/  FADD R160, R160, 1 ;  /* 0x3f800000a0a07421 */ /* 0x000fe20000000000 */
[----:B------:R-:W-:Y:S01]  /*67e0*/  FMUL R89, R89, R28 ;  /* 0x0000001c59597220 */ /* 0x000fe20000400000 */
[----:B------:R-:W-:Y:S01]  /*67f0*/  FMUL R28, R96, R15 ;  /* 0x0000000f601c7220 */ /* 0x000fe20000400000 */
[----:B------:R-:W-:Y:S01]  /*6800*/  FMUL R15, R36, 0.5 ;  /* 0x3f000000240f7820 */ /* 0x000fe20000400000 */
[----:B------:R-:W-:Y:S01]  /*6810*/  FMUL R88, R88, R103 ;  /* 0x0000006758587220 */ /* 0x000fe20000400000 */
[----:B------:R-:W-:-:S02]  /*6820*/  F2FP.F16.F32.PACK_AB R31, R31, R38 ;  /* 0x000000261f1f723e */ /* 0x000fc400000000ff */
[----:B------:R-:W-:Y:S01]  /*6830*/  FMUL R100, R100, R15 ;  /* 0x0000000f64647220 */ /* 0x000fe20000400000 */
[----:B------:R-:W-:Y:S01]  /*6840*/  FMUL R15, R24, 0.5 ;  /* 0x3f000000180f7820 */ /* 0x000fe20000400000 */
[----:B------:R-:W-:Y:S01]  /*6850*/  FMUL R24, R166, R25 ;  /* 0x00000019a6187220 */ /* 0x000fe20000400000 */
[----:B------:R-:W-:Y:S02]  /*6860*/  F2FP.F16.F32.PACK_AB R25, R26, R27 ;  /* 0x0000001b1a19723e */ /* 0x000fe400000000ff */
[----:B------:R-:W-:Y:S01]  /*6870*/  FMUL R15, R160, R15 ;  /* 0x0000000fa00f7220 */ /* 0x000fe20000400000 */
[----:B------:R-:W-:Y:S02]  /*6880*/  F2FP.F16.F32.PACK_AB R26, R89, R88 ;  /* 0x00000058591a723e */ /* 0x000fe400000000ff */
[----:B------:R-:W-:Y:S02]  /*6890*/  F2FP.F16.F32.PACK_AB R27, R29, R30 ;  /* 0x0000001e1d1b723e */ /* 0x000fe400000000ff */
[----:B------:R-:W-:-:S02]  /*68a0*/  F2FP.F16.F32.PACK_AB R24, R24, R15 ;  /* 0x0000000f1818723e */ /* 0x000fc400000000ff */
[----:B------:R-:W-:Y:S02]  /*68b0*/  F2FP.F16.F32.PACK_AB R28, R95, R28 ;  /* 0x0000001c5f1c723e */ /* 0x000fe400000000ff */
[----:B------:R-:W-:Y:S01]  /*68c0*/  F2FP.F16.F32.PACK_AB R29, R35, R34 ;  /* 0x00000022231d723e */ /* 0x000fe200000000ff */
[----:B------:R1:W-:Y:S01]  /*68d0*/  STSM.16.M88.4 [R93+0x2200], R24 ;  /* 0x002200185d007844 */ /* 0x0003e20000000200 */
[----:B------:R-:W-:-:S05]  /*68e0*/  F2FP.F16.F32.PACK_AB R30, R99, R100 ;  /* 0x00000064631e723e */ /* 0x000fca00000000ff */
        /* <DEDUP_REMOVED lines=11> */
[----:B------:R-:W-:Y:S02]  /*69a0*/  UIADD3 UR4, UR51, 0x2200, URZ ;  /* 0x0000220033047890 */ /* 0x000fe4000fffe03f */
[----:B------:R-:W-:Y:S01]  /*69b0*/  UIADD3.X UR9, URZ, UR53, URZ, UP0, !UPT ;  /* 0x000000353f097290 */ /* 0x000fe200087fe43f */
[----:B------:R-:W-:Y:S01]  /*69c0*/  UMOV UR5, UR45 ;  /* 0x0000002d00057c82 */ /* 0x000fe20008000000 */
[----:B------:R-:W-:-:S07]  /*69d0*/  UMOV UR7, UR47 ;  /* 0x0000002f00077c82 */ /* 0x000fce0008000000 */
[----:B------:R2:W-:Y:S01]  /*69e0*/  UTMASTG.3D [UR4], [UR8] ;  /* 0x00000004080073b5 */ /* 0x0005e20008010000 */
[----:B------:R0:W-:Y:S01]  /*69f0*/  UTMACMDFLUSH ;  /* 0x00000000000079b7 */ /* 0x0001e20000000000 */
[----:B--2---:R-:W-:-:S04]  /*6a00*/  DEPBAR.LE SB0, 0x1 ;  /* 0x000080400000791a */ /* 0x004fc80000000000 */
.L_x_62:
[----:B------:R-:W-:Y:S05]  /*6a10*/  BSYNC B0 ;  /* 0x0000000000007941 */ /* 0x000fea0003800000 */
.L_x_61:
[----:B------:R-:W-:Y:S01]  /*6a20*/  IADD3 R15, R93, 0x2200, RZ ;  /* 0x000022005d0f7810 */ /* 0x000fe20007ffe0ff */
[----:B------:R-:W-:Y:S03]  /*6a30*/  BAR.SYNC.DEFER_BLOCKING 0x1, 0x100 ;  /* 0x0044000000007b1d */ /* 0x000fe60000010000 */
[----:B------:R-:W-:-:S03]  /*6a40*/  LEA R15, R156, R15, 0x1 ;  /* 0x0000000f9c0f7211 */ /* 0x000fc600078e08ff */
[----:B------:R-:W-:Y:S04]  /*6a50*/  BSSY B0, `(.L_x_63) ;  /* 0x0000009000007945 */ /* 0x000fe80003800000 */
[----:B------:R-:W-:Y:S05]  /*6a60*/  @P0 BRA `(.L_x_64) ;  /* 0x00000000001c0947 */ /* 0x000fea0003800000 */
[----:B------:R-:W-:-:S13]  /*6a70*/  ISETP.NE.AND P3, PT, R171, 0x3, PT ;  /* 0x00000003ab00780c */ /* 0x000fda0003f65270 */
[----:B------:R-:W-:Y:S05]  /*6a80*/  @!P3 BRA `(.L_x_65) ;  /* 0x000000000004b947 */ /* 0x000fea0003800000 */
[----:B------:R-:W-:Y:S01]  /*6a90*/  BPT.TRAP 0x1 ;  /* 0x000000040000795c */ /* 0x000fe20000300000 */
.L_x_65:
[----:B------:R-:W-:-:S04]  /*6aa0*/  ULEA UR4, UR36, UR51, 0x3 ;  /* 0x0000003324047291 */ /* 0x000fc8000f8e183f */
[----:B------:R-:W-:-:S04]  /*6ab0*/  UIADD3 UR4, UR4, 0x60, URZ ;  /* 0x0000006004047890 */ /* 0x000fc8000fffe03f */
[----:B------:R-:W-:-:S09]  /*6ac0*/  UPRMT UR4, UR50, 0x654, UR4 ;  /* 0x0000065432047896 */ /* 0x000fd20008000004 */
[----:B------:R-:W-:Y:S03]  /*6ad0*/  SYNCS.ARRIVE.TRANS64.RED.A1T0 RZ, [UR4], RZ ;  /* 0x000000ffffff79a7 */ /* 0x000fe60008100404 */
.L_x_64:
[----:B------:R-:W-:Y:S05]  /*6ae0*/  BSYNC B0 ;  /* 0x0000000000007941 */ /* 0x000fea0003800000 */
.L_x_63:
[----:B------:R-:W-:Y:S01]  /*6af0*/  UIADD3 UR36, UR36, 0x1, URZ ;  /* 0x0000000124247890 */ /* 0x000fe2000fffe03f */
[----:B------:R-:W-:Y:S01]  /*6b00*/  BSSY B0, `(.L_x_66) ;  /* 0x0000017000007945 */ /* 0x000fe20003800000 */
[----:B------:R-:W-:Y:S02]  /*6b10*/  MOV R14, RZ ;  /* 0x000000ff000e7202 */ /* 0x000fe40000000f00 */
[----:B------:R-:W-:-:S04]  /*6b20*/  UISETP.NE.AND UP0, UPT, UR36, 0x4, UPT ;  /* 0x000000042400788c */ /* 0x000fc8000bf05270 */
[----:B------:R-:W-:Y:S01]  /*6b30*/  USEL UR36, UR36, URZ, UP0 ;  /* 0x0000003f24247287 */ /* 0x000fe20008000000 */
[----:B------:R-:W-:Y:S11]  /*6b40*/  @P0 BRA `(.L_x_67) ;  /* 0x0000000000480947 */ /* 0x000ff60003800000 */
[----:B------:R-:W-:-:S13]  /*6b50*/  ISETP.NE.AND P3, PT, R171, 0x3, PT ;  /* 0x00000003ab00780c */ /* 0x000fda0003f65270 */
[----:B------:R-:W-:Y:S05]  /*6b60*/  @!P3 BRA `(.L_x_68) ;  /* 0x000000000004b947 */ /* 0x000fea0003800000 */
[----:B------:R-:W-:Y:S01]  /*6b70*/  BPT.TRAP 0x1 ;  /* 0x000000040000795c */ /* 0x000fe20000300000 */
.L_x_68:
[C---:B------:R-:W-:Y:S01]  /*6b80*/  LEA R14, R0.reuse, UR51, 0x3 ;  /* 0x00000033000e7c11 */ /* 0x040fe2000f8e18ff */
[----:B------:R-:W-:Y:S01]  /*6b90*/  BSSY B1, `(.L_x_69) ;  /* 0x0000006000017945 */ /* 0x000fe20003800000 */
[----:B-1----:R-:W-:Y:S02]  /*6ba0*/  SHF.L.U32 R25, RZ, 0x1f, RZ ;  /* 0x0000001fff197819 */ /* 0x002fe400000006ff */
[----:B------:R-:W-:Y:S02]  /*6bb0*/  @!P4 LEA R27, R0, R13, 0xd ;  /* 0x0000000d001bc211 */ /* 0x000fe400078e68ff */
[----:B------:R-:W1:Y:S02]  /*6bc0*/  SYNCS.PHASECHK.TRANS64.TRYWAIT P3, [R14+URZ+0x40], R25 ;  /* 0x000040190e0075a7 */ /* 0x000e64000806017f */
[----:B------:R-:W-:Y:S01]  /*6bd0*/  @!P4 LEA R24, R156, R27, 0x1 ;  /* 0x0000001b9c18c211 */ /* 0x000fe200078e08ff */
[----:B-1----:R-:W-:Y:S06]  /*6be0*/  @!P3 BRA `(.L_x_70) ;  /* 0x000000f80024b947 */ /* 0x002fec0003800000 */
.L_x_229:
[----:B------:R-:W-:Y:S05]  /*6bf0*/  BSYNC B1 ;  /* 0x0000000000017941 */ /* 0x000fea0003800000 */
.L_x_69:
[----:B------:R-:W-:Y:S05]  /*6c00*/  @!P4 WARPSYNC.ALL ;  /* 0x000000000000c948 */ /* 0x000fea0003800000 */
[----:B------:R2:W3:Y:S01]  /*6c10*/  @!P4 LDSM.16.M88.4 R4, [R27] ;  /* 0x000000001b04c83b */ /* 0x0004e20000000200 */
[----:B------:R-:W-:-:S03]  /*6c20*/  VIADD R0, R0, 0x1 ;  /* 0x0000000100007836 */ /* 0x000fc60000000000 */
[----:B------:R2:W4:Y:S02]  /*6c30*/  @!P4 LDSM.16.M88.4 R8, [R24] ;  /* 0x000000001808c83b */ /* 0x0005240000000200 */
[----:B------:R-:W-:-:S04]  /*6c40*/  ISETP.NE.AND P3, PT, R0, 0x4, PT ;  /* 0x000000040000780c */ /* 0x000fc80003f65270 */
[----:B------:R-:W-:Y:S02]  /*6c50*/  SEL R0, R0, RZ, P3 ;  /* 0x000000ff00007207 */ /* 0x000fe40001800000 */
[----:B-12---:R-:W-:-:S07]  /*6c60*/  SEL R14, RZ, 0x1, P3 ;  /* 0x00000001ff0e7807 */ /* 0x006fce0001800000 */
.L_x_67:
[----:B------:R-:W-:Y:S05]  /*6c70*/  BSYNC B0 ;  /* 0x0000000000007941 */ /* 0x000fea0003800000 */
.L_x_66:
[--C-:B-1-3--:R-:W-:Y:S02]  /*6c80*/  HADD2.F32 R24, -RZ, R5.reuse.H0_H0 ;  /* 0x20000005ff187230 */ /* 0x10afe40000004100 */
[C---:B------:R-:W-:Y:S01]  /*6c90*/  FMUL R25, R155.reuse, R106 ;  /* 0x0000006a9b197220 */ /* 0x040fe20000400000 */
[----:B------:R-:W-:Y:S02]  /*6ca0*/  HADD2.F32 R26, -RZ, R5.H1_H1 ;  /* 0x30000005ff1a7230 */ /* 0x000fe40000004100 */
[C---:B------:R-:W-:Y:S01]  /*6cb0*/  FMUL R107, R155.reuse, R107 ;  /* 0x0000006b9b6b7220 */ /* 0x040fe20000400000 */
[C---:B------:R-:W-:Y:S01]  /*6cc0*/  FMUL R117, R155.reuse, R117 ;  /* 0x000000759b757220 */ /* 0x040fe20000400000 */
[C---:B------:R-:W-:Y:S01]  /*6cd0*/  FFMA R24, R154.reuse, R24, R25 ;  /* 0x000000189a187223 */ /* 0x040fe20000000019 */
[----:B------:R-:W-:Y:S01]  /*6ce0*/  FMUL R119, R155, R119 ;  /* 0x000000779b777220 */ /* 0x000fe20000400000 */
[----:B------:R-:W-:Y:S01]  /*6cf0*/  FFMA R25, R154, R26, R107 ;  /* 0x0000001a9a197223 */ /* 0x000fe2000000006b */
[----:B------:R-:W-:Y:S05]  /*6d00*/  WARPSYNC.ALL ;  /* 0x0000000000007948 */ /* 0x000fea0003800000 */
[----:B------:R-:W-:Y:S01]  /*6d10*/  FMUL R39, R24, 0.70710676908493041992 ;  /* 0x3f3504f318277820 */ /* 0x000fe20000400000 */
[----:B------:R-:W-:Y:S01]  /*6d20*/  FMUL R34, R25, 0.70710676908493041992 ;  /* 0x3f3504f319227820 */ /* 0x000fe20000400000 */
[----:B------:R-:W-:Y:S02]  /*6d30*/  BSSY B0, `(.L_x_71) ;  /* 0x00001d2000007945 */ /* 0x000fe40003800000 */
[C---:B------:R-:W-:Y:S01]  /*6d40*/  FMUL R26, R39.reuse, R39 ;  /* 0x00000027271a7220 */ /* 0x040fe20000400000 */
[----:B------:R-:W-:Y:S01]  /*6d50*/  FSETP.GE.AND P3, PT, |R39|, 1.0029599666595458984, PT ;  /* 0x3f8060fe2700780b */ /* 0x000fe20003f66200 */
[C---:B------:R-:W-:Y:S01]  /*6d60*/  FMUL R28, R34.reuse, R34 ;  /* 0x00000022221c7220 */ /* 0x040fe20000400000 */
[----:B------:R-:W-:-:S02]  /*6d70*/  FSETP.GE.AND P5, PT, |R34|, 1.0029599666595458984, PT ;  /* 0x3f8060fe2200780b */ /* 0x000fc40003fa6200 */
[----:B------:R-:W-:Y:S02]  /*6d80*/  FSEL R26, |R39|, R26, P3 ;  /* 0x0000001a271a7208 */ /* 0x000fe40001800200 */
[----:B------:R-:W-:Y:S02]  /*6d90*/  FSEL R27, R3, 8.4834944573231041431e-05, P3 ;  /* 0x38b1e96a031b7808 */ /* 0x000fe40001800000 */
[----:B------:R-:W-:Y:S02]  /*6da0*/  FSEL R29, -R20, -0.00082130916416645050049, P3 ;  /* 0xba574d20141d7808 */ /* 0x000fe40001800100 */
[----:B------:R-:W-:Y:S02]  /*6db0*/  FSEL R31, R21, 0.0052134888246655464172, P3 ;  /* 0x3baad5ea151f7808 */ /* 0x000fe40001800000 */
[----:B------:R-:W-:Y:S01]  /*6dc0*/  FSEL R28, |R34|, R28, P5 ;  /* 0x0000001c221c7208 */ /* 0x000fe20002800200 */
[----:B------:R-:W-:Y:S01]  /*6dd0*/  FFMA R27, R26, R27, R29 ;  /* 0x0000001b1a1b7223 */ /* 0x000fe2000000001d */
[----:B------:R-:W-:-:S02]  /*6de0*/  FSEL R33, R3, 8.4834944573231041431e-05, P5 ;  /* 0x38b1e96a03217808 */ /* 0x000fc40002800000 */
[----:B------:R-:W-:Y:S01]  /*6df0*/  FSEL R35, -R20, -0.00082130916416645050049, P5 ;  /* 0xba574d2014237808 */ /* 0x000fe20002800100 */
[----:B------:R-:W-:Y:S01]  /*6e00*/  FFMA R27, R26, R27, R31 ;  /* 0x0000001b1a1b7223 */ /* 0x000fe2000000001f */
        /* <DEDUP_REMOVED lines=23> */
[--C-:B------:R-:W-:Y:S01]  /*6f80*/  HADD2.F32 R28, -RZ, R6.reuse.H0_H0 ;  /* 0x20000006ff1c7230 */ /* 0x100fe20000004100 */
[----:B------:R-:W1:Y:S02]  /*6f90*/  @P3 MUFU.EX2 R30, R26 ;  /* 0x0000001a001e3308 */ /* 0x000e640000000800 */
[----:B------:R-:W-:Y:S01]  /*6fa0*/  FFMA R27, R33, R32, R32 ;  /* 0x00000020211b7223 */ /* 0x000fe20000000020 */
[----:B------:R-:W-:-:S02]  /*6fb0*/  HADD2.F32 R32, -RZ, R6.H1_H1 ;  /* 0x30000006ff207230 */ /* 0x000fc40000004100 */
[----:B------:R-:W-:Y:S01]  /*6fc0*/  FFMA R28, R154, R28, R29 ;  /* 0x0000001c9a1c7223 */ /* 0x000fe2000000001d */
[----:B------:R-:W-:Y:S02]  /*6fd0*/  FMUL R29, R155, R109 ;  /* 0x0000006d9b1d7220 */ /* 0x000fe40000400000 */
[----:B------:R-:W2:Y:S01]  /*6fe0*/  @P5 MUFU.EX2 R31, R27 ;  /* 0x0000001b001f5308 */ /* 0x000ea20000000800 */
[----:B------:R-:W-:Y:S01]  /*6ff0*/  FMUL R91, R28, 0.70710676908493041992 ;  /* 0x3f3504f31c5b7820 */ /* 0x000fe20000400000 */
[----:B------:R-:W-:-:S04]  /*7000*/  FFMA R29, R154, R32, R29 ;  /* 0x000000209a1d7223 */ /* 0x000fc8000000001d */
[----:B------:R-:W-:Y:S01]  /*7010*/  FMUL R38, R29, 0.70710676908493041992 ;  /* 0x3f3504f31d267820 */ /* 0x000fe20000400000 */
[----:B-1----:R-:W-:-:S03]  /*7020*/  @P3 FADD R30, -R30, 1 ;  /* 0x3f8000001e1e3421 */ /* 0x002fc60000000100 */
[----:B------:R-:W-:Y:S02]  /*7030*/  FMUL R32, R38, R38 ;  /* 0x0000002626207220 */ /* 0x000fe40000400000 */
[----:B------:R-:W-:Y:S01]  /*7040*/  @P3 LOP3.LUT R26, R30, 0x80000000, R39, 0xb8, !PT ;  /* 0x800000001e1a3812 */ /* 0x000fe200078eb827 */
[C---:B------:R-:W-:Y:S01]  /*7050*/  FMUL R30, R91.reuse, R91 ;  /* 0x0000005b5b1e7220 */ /* 0x040fe20000400000 */
[----:B------:R-:W-:Y:S01]  /*7060*/  FSETP.GE.AND P3, PT, |R91|, 1.0029599666595458984, PT ;  /* 0x3f8060fe5b00780b */ /* 0x000fe20003f66200 */
[----:B--2---:R-:W-:Y:S02]  /*7070*/  @P5 FADD R31, -R31, 1 ;  /* 0x3f8000001f1f5421 */ /* 0x004fe40000000100 */
        /* <DEDUP_REMOVED lines=14> */
[----:B------:R-:W-:Y:S01]  /*7160*/  FSEL R89, R21, 0.0052134888246655464172, P5 ;  /* 0x3baad5ea15597808 */ /* 0x000fe20002800000 */
[----:B------:R-:W-:Y:S01]  /*7170*/  FFMA R31, R30, R31, R35 ;  /* 0x0000001f1e1f7223 */ /* 0x000fe20000000023 */
[----:B------:R-:W-:Y:S01]  /*7180*/  FSEL R33, R157, 0.11284004896879196167, P3 ;  /* 0x3de718af9d217808 */ /* 0x000fe20001800000 */
[----:B------:R-:W-:Y:S01]  /*7190*/  FFMA R37, R32, R37, R39 ;  /* 0x0000002520257223 */ /* 0x000fe20000000027 */
[----:B------:R-:W-:Y:S02]  /*71a0*/  FSEL R39, -R23, -0.026868773624300956726, P5 ;  /* 0xbcdc1be717277808 */ /* 0x000fe40002800100 */
[----:B------:R-:W-:Y:S01]  /*71b0*/  FSEL R35, R158, -0.37612664699554443359, P3 ;  /* 0xbec093ac9e237808 */ /* 0x000fe20001800000 */
[----:B------:R-:W-:Y:S01]  /*71c0*/  FFMA R37, R32, R37, R89 ;  /* 0x0000002520257223 */ /* 0x000fe20000000059 */
[----:B------:R-:W-:Y:S01]  /*71d0*/  FFMA R31, R30, R31, R33 ;  /* 0x0000001f1e1f7223 */ /* 0x000fe20000000021 */
[----:B------:R-:W-:-:S02]  /*71e0*/  FSEL R89, R157, 0.11284004896879196167, P5 ;  /* 0x3de718af9d597808 */ /* 0x000fc40002800000 */
        /* <DEDUP_REMOVED lines=65> */
[--C-:B----4-:R-:W-:Y:S01]  /*7600*/  HADD2.F32 R36, -RZ, R8.reuse.H0_H0 ;  /* 0x20000008ff247230 */ /* 0x110fe20000004100 */
        /* <DEDUP_REMOVED lines=91> */
[C---:B------:R-:W-:Y:S01]  /*7bc0*/  FSEL R95, R159.reuse, 0.12837915122509002686, P3 ;  /* 0x3e0375d39f5f7808 */ /* 0x040fe20001800000 */
        /* <DEDUP_REMOVED lines=12> */
[----:B------:R-:W1:Y:S01]  /*7c90*/  @P3 MUFU.EX2 R96, R90 ;  /* 0x0000005a00603308 */ /* 0x000e620000000800 */
[----:B------:R-:W-:Y:S02]  /*7ca0*/  HADD2.F32 R99, -RZ, R10.H1_H1 ;  /* 0x3000000aff637230 */ /* 0x000fe40000004100 */
[----:B------:R-:W-:Y:S01]  /*7cb0*/  FFMA R91, R98, R91, R91 ;  /* 0x0000005b625b7223 */ /* 0x000fe2000000005b */
[----:B------:R-:W-:-:S04]  /*7cc0*/  FFMA R95, R154, R97, R95 ;  /* 0x000000619a5f7223 */ /* 0x000fc8000000005f */
[----:B------:R-:W-:Y:S01]  /*7cd0*/  FMUL R112, R95, 0.70710676908493041992 ;  /* 0x3f3504f35f707820 */ /* 0x000fe20000400000 */
[----:B------:R-:W2:Y:S01]  /*7ce0*/  @P5 MUFU.EX2 R98, R91 ;  /* 0x0000005b00625308 */ /* 0x000ea20000000800 */
[----:B-1----:R-:W-:Y:S01]  /*7cf0*/  @P3 FADD R97, -R96, 1 ;  /* 0x3f80000060613421 */ /* 0x002fe20000000100 */
[----:B------:R-:W-:-:S04]  /*7d00*/  FFMA R96, R154, R99, R117 ;  /* 0x000000639a607223 */ /* 0x000fc80000000075 */
[----:B------:R-:W-:Y:S01]  /*7d10*/  @P3 LOP3.LUT R90, R97, 0x80000000, R100, 0xb8, !PT ;  /* 0x80000000615a3812 */ /* 0x000fe200078eb864 */
[C---:B------:R-:W-:Y:S01]  /*7d20*/  FMUL R97, R112.reuse, R112 ;  /* 0x0000007070617220 */ /* 0x040fe20000400000 */
[----:B------:R-:W-:Y:S01]  /*7d30*/  FSETP.GE.AND P3, PT, |R112|, 1.0029599666595458984, PT ;  /* 0x3f8060fe7000780b */ /* 0x000fe20003f66200 */
[----:B--2---:R-:W-:Y:S01]  /*7d40*/  @P5 FADD R98, -R98, 1 ;  /* 0x3f80000062625421 */ /* 0x004fe20000000100 */
[----:B------:R-:W-:Y:S01]  /*7d50*/  FMUL R103, R96, 0.70710676908493041992 ;  /* 0x3f3504f360677820 */ /* 0x000fe20000400000 */
[----:B------:R-:W-:Y:S01]  /*7d60*/  FADD R90, R90, 1 ;  /* 0x3f8000005a5a7421 */ /* 0x000fe20000000000 */
[----:B------:R-:W-:Y:S02]  /*7d70*/  FSEL R97, |R112|, R97, P3 ;  /* 0x0000006170617208 */ /* 0x000fe40001800200 */
[----:B------:R-:W-:Y:S01]  /*7d80*/  @P5 LOP3.LUT R91, R98, 0x80000000, R107, 0xb8, !PT ;  /* 0x80000000625b5812 */ /* 0x000fe200078eb86b */
[----:B------:R-:W-:Y:S01]  /*7d90*/  FMUL R99, R103, R103 ;  /* 0x0000006767637220 */ /* 0x000fe20000400000 */
[----:B------:R-:W-:-:S02]  /*7da0*/  FSEL R98, R3, 8.4834944573231041431e-05, P3 ;  /* 0x38b1e96a03627808 */ /* 0x000fc40001800000 */
[C---:B------:R-:W-:Y:S01]  /*7db0*/  FSEL R100, -R20.reuse, -0.00082130916416645050049, P3 ;  /* 0xba574d2014647808 */ /* 0x040fe20001800100 */
[----:B------:R-:W-:Y:S01]  /*7dc0*/  FADD R91, R91, 1 ;  /* 0x3f8000005b5b7421 */ /* 0x000fe20000000000 */
[----:B------:R-:W-:Y:S02]  /*7dd0*/  FSETP.GE.AND P5, PT, |R103|, 1.0029599666595458984, PT ;  /* 0x3f8060fe6700780b */ /* 0x000fe40003fa6200 */
[----:B------:R-:W-:Y:S01]  /*7de0*/  FSEL R102, -R23, -0.026868773624300956726, P3 ;  /* 0xbcdc1be717667808 */ /* 0x000fe20001800100 */
[----:B------:R-:W-:Y:S01]  /*7df0*/  FFMA R98, R97, R98, R100 ;  /* 0x0000006261627223 */ /* 0x000fe20000000064 */
[----:B------:R-:W-:Y:S02]  /*7e00*/  FSEL R100, R21, 0.0052134888246655464172, P3 ;  /* 0x3baad5ea15647808 */ /* 0x000fe40001800000 */
[----:B------:R-:W-:Y:S02]  /*7e10*/  FSEL R99, |R103|, R99, P5 ;  /* 0x0000006367637208 */ /* 0x000fe40002800200 */
[----:B------:R-:W-:Y:S01]  /*7e20*/  FSEL R106, R3, 8.4834944573231041431e-05, P5 ;  /* 0x38b1e96a036a7808 */ /* 0x000fe20002800000 */
[----:B------:R-:W-:Y:S01]  /*7e30*/  FFMA R98, R97, R98, R100 ;  /* 0x0000006261627223 */ /* 0x000fe20000000064 */
[----:B------:R-:W-:-:S02]  /*7e40*/  FSEL R108, -R20, -0.00082130916416645050049, P5 ;  /* 0xba574d20146c7808 */ /* 0x000fc40002800100 */
[----:B------:R-:W-:Y:S01]  /*7e50*/  FSEL R110, R21, 0.0052134888246655464172, P5 ;  /* 0x3baad5ea156e7808 */ /* 0x000fe20002800000 */
[----:B------:R-:W-:Y:S01]  /*7e60*/  FFMA R98, R97, R98, R102 ;  /* 0x0000006261627223 */ /* 0x000fe20000000066 */
[----:B------:R-:W-:Y:S01]  /*7e70*/  FSEL R100, R157, 0.11284004896879196167, P3 ;  /* 0x3de718af9d647808 */ /* 0x000fe20001800000 */
[----:B------:R-:W-:Y:S01]  /*7e80*/  FFMA R106, R99, R106, R108 ;  /* 0x0000006a636a7223 */ /* 0x000fe2000000006c */
[----:B------:R-:W-:Y:S02]  /*7e90*/  FSEL R108, -R23, -0.026868773624300956726, P5 ;  /* 0xbcdc1be7176c7808 */ /* 0x000fe40002800100 */
[C---:B------:R-:W-:Y:S01]  /*7ea0*/  FSEL R102, R158.reuse, -0.37612664699554443359, P3 ;  /* 0xbec093ac9e667808 */ /* 0x040fe20001800000 */
[----:B------:R-:W-:Y:S01]  /*7eb0*/  FFMA R106, R99, R106, R110 ;  /* 0x0000006a636a7223 */ /* 0x000fe2000000006e */
[----:B------:R-:W-:Y:S01]  /*7ec0*/  FFMA R98, R97, R98, R100 ;  /* 0x0000006261627223 */ /* 0x000fe20000000064 */
[----:B------:R-:W-:Y:S02]  /*7ed0*/  FSEL R110, R157, 0.11284004896879196167, P5 ;  /* 0x3de718af9d6e7808 */ /* 0x000fe40002800000 */
        /* <DEDUP_REMOVED lines=13> */
[----:B------:R-:W1:Y:S01]  /*7fb0*/  @P3 MUFU.EX2 R100, R97 ;  /* 0x0000006100643308 */ /* 0x000e620000000800 */
[--C-:B------:R-:W-:Y:S02]  /*7fc0*/  HADD2.F32 R106, -RZ, R11.reuse.H1_H1 ;  /* 0x3000000bff6a7230 */ /* 0x100fe40000004100 */
[----:B------:R-:W-:Y:S01]  /*7fd0*/  FFMA R98, R101, R98, R98 ;  /* 0x0000006265627223 */ /* 0x000fe20000000062 */
[----:B------:R-:W-:-:S04]  /*7fe0*/  HADD2.F32 R101, -RZ, R11.H0_H0 ;  /* 0x2000000bff657230 */ /* 0x000fc80000004100 */
[----:B------:R-:W2:Y:S01]  /*7ff0*/  @P5 MUFU.EX2 R102, R98 ;  /* 0x0000006200665308 */ /* 0x000ea20000000800 */
[----:B------:R-:W-:-:S04]  /*8000*/  FFMA R99, R154, R101, R99 ;  /* 0x000000659a637223 */ /* 0x000fc80000000063 */
[----:B------:R-:W-:Y:S01]  /*8010*/  FMUL R109, R99, 0.70710676908493041992 ;  /* 0x3f3504f3636d7820 */ /* 0x000fe20000400000 */
        /* <DEDUP_REMOVED lines=17> */
[----:B------:R-:W-:Y:S02]  /*8130*/  FSEL R103, |R116|, R103, P5 ;  /* 0x0000006774677208 */ /* 0x000fe40002800200 */
        /* <DEDUP_REMOVED lines=24> */
[--C-:B------:R-:W-:Y:S02]  /*82c0*/  HADD2.F32 R108, -RZ, R4.reuse.H1_H1 ;  /* 0x30000004ff6c7230 */ /* 0x100fe40000004100 */
[----:B------:R-:W-:Y:S01]  /*82d0*/  FFMA R107, R103, R110, R107 ;  /* 0x0000006e676b7223 */ /* 0x000fe2000000006b */
[C---:B------:R-:W-:Y:S01]  /*82e0*/  FMUL R103, R155.reuse, R105 ;  /* 0x000000699b677220 */ /* 0x040fe20000400000 */
[----:B------:R-:W1:Y:S01]  /*82f0*/  @P3 MUFU.EX2 R106, R101 ;  /* 0x00000065006a3308 */ /* 0x000e620000000800 */
[----:B------:R-:W-:Y:S01]  /*8300*/  FMUL R105, R155, R104 ;  /* 0x000000689b697220 */ /* 0x000fe20000400000 */
[----:B------:R-:W-:Y:S01]  /*8310*/  FFMA R102, R107, R102, R102 ;  /* 0x000000666b667223 */ /* 0x000fe20000000066 */
[----:B------:R-:W-:Y:S01]  /*8320*/  FFMA R103, R154, R108, R103 ;  /* 0x0000006c9a677223 */ /* 0x000fe20000000067 */
[----:B------:R-:W-:-:S03]  /*8330*/  HADD2.F32 R108, -RZ, R4.H0_H0 ;  /* 0x20000004ff6c7230 */ /* 0x000fc60000004100 */
[C---:B------:R-:W-:Y:S01]  /*8340*/  FMUL R160, R103.reuse, 0.70710676908493041992 ;  /* 0x3f3504f367a07820 */ /* 0x040fe20000400000 */
[----:B------:R-:W2:Y:S01]  /*8350*/  @P5 MUFU.EX2 R107, R102 ;  /* 0x00000066006b5308 */ /* 0x000ea20000000800 */
[----:B------:R-:W-:Y:S01]  /*8360*/  FFMA R104, R154, R108, R105 ;  /* 0x0000006c9a687223 */ /* 0x000fe20000000069 */
[----:B------:R-:W-:Y:S01]  /*8370*/  FMUL R103, R103, 0.5 ;  /* 0x3f00000067677820 */ /* 0x000fe20000400000 */
[----:B------:R-:W-:Y:S02]  /*8380*/  FMUL R105, R160, R160 ;  /* 0x000000a0a0697220 */ /* 0x000fe40000400000 */
[----:B------:R-:W-:Y:S01]  /*8390*/  FMUL R118, R104, 0.70710676908493041992 ;  /* 0x3f3504f368767820 */ /* 0x000fe20000400000 */
[----:B-1----:R-:W-:-:S05]  /*83a0*/  @P3 FADD R106, -R106, 1 ;  /* 0x3f8000006a6a3421 */ /* 0x002fca0000000100 */
[----:B------:R-:W-:Y:S02]  /*83b0*/  @P3 LOP3.LUT R101, R106, 0x80000000, R109, 0xb8, !PT ;  /* 0x800000006a653812 */ /* 0x000fe400078eb86d */
[C---:B------:R-:W-:Y:S01]  /*83c0*/  FSETP.GE.AND P3, PT, |R160|.reuse, 1.0029599666595458984, PT ;  /* 0x3f8060fea000780b */ /* 0x040fe20003f66200 */
[----:B--2---:R-:W-:Y:S02]  /*83d0*/  @P5 FADD R107, -R107, 1 ;  /* 0x3f8000006b6b5421 */ /* 0x004fe40000000100 */
[----:B------:R-:W-:Y:S01]  /*83e0*/  FADD R101, R101, 1 ;  /* 0x3f80000065657421 */ /* 0x000fe20000000000 */
[----:B------:R-:W-:Y:S02]  /*83f0*/  FSEL R106, R3, 8.4834944573231041431e-05, P3 ;  /* 0x38b1e96a036a7808 */ /* 0x000fe40001800000 */
[----:B------:R-:W-:Y:S02]  /*8400*/  @P5 LOP3.LUT R102, R107, 0x80000000, R116, 0xb8, !PT ;  /* 0x800000006b665812 */ /* 0x000fe400078eb874 */
        /* <DEDUP_REMOVED lines=43> */
[----:B------:R-:W-:Y:S01]  /*86c0*/  FMUL R25, R28, 0.5 ;  /* 0x3f0000001c197820 */ /* 0x000fe20000400000 */
[----:B------:R-:W-:Y:S01]  /*86d0*/  FMUL R28, R29, 0.5 ;  /* 0x3f0000001d1c7820 */ /* 0x000fe20000400000 */
[----:B------:R-:W-:Y:S01]  /*86e0*/  FMUL R105, R26, R105 ;  /* 0x000000691a697220 */ /* 0x000fe20000400000 */
[----:B------:R-:W-:Y:S01]  /*86f0*/  FMUL R108, R27, R24 ;  /* 0x000000181b6c7220 */ /* 0x000fe20000400000 */
[----:B------:R-:W-:Y:S01]  /*8700*/  FMUL R30, R30, R25 ;  /* 0x000000191e1e7220 */ /* 0x000fe20000400000 */
[----:B------:R-:W-:Y:S01]  /*8710*/  FMUL R24, R33, 0.5 ;  /* 0x3f00000021187820 */ /* 0x000fe20000400000 */
[----:B------:R-:W-:Y:S01]  /*8720*/  FMUL R25, R32, 0.5 ;  /* 0x3f00000020197820 */ /* 0x000fe20000400000 */
[----:B------:R-:W-:Y:S01]  /*8730*/  FMUL R27, R36, 0.5 ;  /* 0x3f000000241b7820 */ /* 0x000fe20000400000 */
[----:B------:R-:W-:Y:S01]  /*8740*/  FMUL R29, R31, R28 ;  /* 0x0000001c1f1d7220 */ /* 0x000fe20000400000 */
[----:B------:R-:W-:Y:S01]  /*8750*/  FMUL R35, R35, R24 ;  /* 0x0000001823237220 */ /* 0x000fe20000400000 */
[----:B------:R-:W-:Y:S01]  /*8760*/  FMUL R34, R34, R25 ;  /* 0x0000001922227220 */ /* 0x000fe20000400000 */
[----:B------:R-:W-:Y:S01]  /*8770*/  FMUL R24, R89, 0.5 ;  /* 0x3f00000059187820 */ /* 0x000fe20000400000 */
[----:B------:R-:W-:Y:S01]  /*8780*/  FMUL R28, R38, R27 ;  /* 0x0000001b261c7220 */ /* 0x000fe20000400000 */
[----:B------:R-:W-:Y:S01]  /*8790*/  FMUL R25, R88, 0.5 ;  /* 0x3f00000058197820 */ /* 0x000fe20000400000 */
[----:B------:R-:W-:Y:S01]  /*87a0*/  FMUL R26, R37, 0.5 ;  /* 0x3f000000251a7820 */ /* 0x000fe20000400000 */
[----:B------:R-:W-:Y:S01]  /*87b0*/  FMUL R27, R96, 0.5 ;  /* 0x3f000000601b7820 */ /* 0x000fe20000400000 */
[----:B------:R-:W-:Y:S01]  /*87c0*/  FMUL R91, R91, R24 ;  /* 0x000000185b5b7220 */ /* 0x000fe20000400000 */
[----:B------:R-:W-:Y:S01]  /*87d0*/  FMUL R90, R90, R25 ;  /* 0x000000195a5a7220 */ /* 0x000fe20000400000 */
[----:B------:R-:W-:Y:S01]  /*87e0*/  FMUL R24, R99, 0.5 ;  /* 0x3f00000063187820 */ /* 0x000fe20000400000 */
[----:B------:R-:W-:Y:S01]  /*87f0*/  FMUL R39, R39, R26 ;  /* 0x0000001a27277220 */ /* 0x000fe20000400000 */
[----:B------:R-:W-:Y:S01]  /*8800*/  FMUL R98, R98, R27 ;  /* 0x0000001b62627220 */ /* 0x000fe20000400000 */
[----:B------:R-:W-:Y:S01]  /*8810*/  FMUL R25, R104, 0.5 ;  /* 0x3f00000068197820 */ /* 0x000fe20000400000 */
[----:B------:R-:W-:Y:S01]  /*8820*/  FADD R106, R106, 1 ;  /* 0x3f8000006a6a7421 */ /* 0x000fe20000000000 */
[----:B------:R-:W-:Y:S01]  /*8830*/  FMUL R26, R95, 0.5 ;  /* 0x3f0000005f1a7820 */ /* 0x000fe20000400000 */
[----:B------:R-:W-:Y:S01]  /*8840*/  FMUL R27, R100, 0.5 ;  /* 0x3f000000641b7820 */ /* 0x000fe20000400000 */
[----:B------:R-:W-:Y:S01]  /*8850*/  FMUL R32, R101, R24 ;  /* 0x0000001865207220 */ /* 0x000fe20000400000 */
[----:B------:R-:W-:Y:S01]  /*8860*/  FMUL R103, R112, R103 ;  /* 0x0000006770677220 */ /* 0x000fe20000400000 */
[----:B------:R-:W-:Y:S01]  /*8870*/  FMUL R24, R106, R25 ;  /* 0x000000196a187220 */ /* 0x000fe20000400000 */
[----:B------:R-:W-:Y:S01]  /*8880*/  FMUL R97, R97, R26 ;  /* 0x0000001a61617220 */ /* 0x000fe20000400000 */
[----:B------:R-:W-:Y:S01]  /*8890*/  FMUL R31, R102, R27 ;  /* 0x0000001b661f7220 */ /* 0x000fe20000400000 */
[----:B------:R-:W-:-:S02]  /*88a0*/  F2FP.F16.F32.PACK_AB R25, R108, R105 ;  /* 0x000000696c19723e */ /* 0x000fc400000000ff */
[----:B------:R-:W-:Y:S02]  /*88b0*/  F2FP.F16.F32.PACK_AB R26, R29, R30 ;  /* 0x0000001e1d1a723e */ /* 0x000fe400000000ff */
[----:B------:R-:W-:Y:S02]  /*88c0*/  F2FP.F16.F32.PACK_AB R27, R35, R34 ;  /* 0x00000022231b723e */ /* 0x000fe400000000ff */
[----:B------:R-:W-:Y:S02]  /*88d0*/  F2FP.F16.F32.PACK_AB R24, R103, R24 ;  /* 0x000000186718723e */ /* 0x000fe400000000ff */
[----:B------:R-:W-:Y:S02]  /*88e0*/  F2FP.F16.F32.PACK_AB R28, R39, R28 ;  /* 0x0000001c271c723e */ /* 0x000fe400000000ff */
[----:B------:R-:W-:Y:S01]  /*88f0*/  F2FP.F16.F32.PACK_AB R29, R91, R90 ;  /* 0x0000005a5b1d723e */ /* 0x000fe200000000ff */
[----:B------:R1:W-:Y:S01]  /*8900*/  STSM.16.M88.4 [R93+0x4200], R24 ;  /* 0x004200185d007844 */ /* 0x0003e20000000200 */
[----:B------:R-:W-:-:S02]  /*8910*/  F2FP.F16.F32.PACK_AB R30, R98, R97 ;  /* 0x00000061621e723e */ /* 0x000fc400000000ff */
        /* <DEDUP_REMOVED lines=19> */
.L_x_72:
[----:B------:R-:W-:Y:S05]  /*8a50*/  BSYNC B0 ;  /* 0x0000000000007941 */ /* 0x000fea0003800000 */
.L_x_71:
[----:B-1----:R-:W-:Y:S01]  /*8a60*/  IADD3 R25, R93, 0x4200, RZ ;  /* 0x000042005d197810 */ /* 0x002fe20007ffe0ff */
[----:B------:R-:W-:Y:S03]  /*8a70*/  BAR.SYNC.DEFER_BLOCKING 0x1, 0x100 ;  /* 0x0044000000007b1d */ /* 0x000fe60000010000 */
[----:B------:R-:W-:-:S03]  /*8a80*/  LEA R24, R156, R25, 0x1 ;  /* 0x000000199c187211 */ /* 0x000fc600078e08ff */
[----:B------:R-:W-:Y:S04]  /*8a90*/  BSSY B0, `(.L_x_73) ;  /* 0x0000009000007945 */ /* 0x000fe80003800000 */
[----:B------:R-:W-:Y:S05]  /*8aa0*/  @P0 BRA `(.L_x_74) ;  /* 0x00000000001c0947 */ /* 0x000fea0003800000 */
[----:B------:R-:W-:-:S13]  /*8ab0*/  ISETP.NE.AND P3, PT, R171, 0x3, PT ;  /* 0x00000003ab00780c */ /* 0x000fda0003f65270 */
[----:B------:R-:W-:Y:S05]  /*8ac0*/  @!P3 BRA `(.L_x_75) ;  /* 0x000000000004b947 */ /* 0x000fea0003800000 */
[----:B------:R-:W-:Y:S01]  /*8ad0*/  BPT.TRAP 0x1 ;  /* 0x000000040000795c */ /* 0x000fe20000300000 */
.L_x_75:
[----:B------:R-:W-:-:S04]  /*8ae0*/  ULEA UR4, UR36, UR51, 0x3 ;  /* 0x0000003324047291 */ /* 0x000fc8000f8e183f */
[----:B------:R-:W-:-:S04]  /*8af0*/  UIADD3 UR4, UR4, 0x60, URZ ;  /* 0x0000006004047890 */ /* 0x000fc8000fffe03f */
[----:B------:R-:W-:-:S09]  /*8b00*/  UPRMT UR4, UR50, 0x654, UR4 ;  /* 0x0000065432047896 */ /* 0x000fd20008000004 */
[----:B------:R-:W-:Y:S03]  /*8b10*/  SYNCS.ARRIVE.TRANS64.RED.A1T0 RZ, [UR4], RZ ;  /* 0x000000ffffff79a7 */ /* 0x000fe60008100404 */
.L_x_74:
[----:B------:R-:W-:Y:S05]  /*8b20*/  BSYNC B0 ;  /* 0x0000000000007941 */ /* 0x000fea0003800000 */
.L_x_73:
[----:B------:R-:W-:Y:S01]  /*8b30*/  UIADD3 UR4, UR36, 0x1, URZ ;  /* 0x0000000124047890 */ /* 0x000fe2000fffe03f */
[----:B------:R-:W-:Y:S03]  /*8b40*/  BSSY B0, `(.L_x_76) ;  /* 0x0000017000007945 */ /* 0x000fe60003800000 */
[----:B------:R-:W-:-:S04]  /*8b50*/  UISETP.NE.AND UP0, UPT, UR4, 0x4, UPT ;  /* 0x000000040400788c */ /* 0x000fc8000bf05270 */
[----:B------:R-:W-:Y:S01]  /*8b60*/  USEL UR5, UR4, URZ, UP0 ;  /* 0x0000003f04057287 */ /* 0x000fe20008000000 */
[----:B------:R-:W-:Y:S11]  /*8b70*/  @P0 BRA `(.L_x_77) ;  /* 0x00000000004c0947 */ /* 0x000ff60003800000 */
[----:B------:R-:W-:-:S13]  /*8b80*/  ISETP.NE.AND P3, PT, R171, 0x3, PT ;  /* 0x00000003ab00780c */ /* 0x000fda0003f65270 */
[----:B------:R-:W-:Y:S05]  /*8b90*/  @!P3 BRA `(.L_x_78) ;  /* 0x000000000004b947 */ /* 0x000fea0003800000 */
[----:B------:R-:W-:Y:S01]  /*8ba0*/  BPT.TRAP 0x1 ;  /* 0x000000040000795c */ /* 0x000fe20000300000 */
.L_x_78:
[----:B------:R-:W-:Y:S01]  /*8bb0*/  LEA R26, R0, UR51, 0x3 ;  /* 0x00000033001a7c11 */ /* 0x000fe2000f8e18ff */
[----:B------:R-:W-:Y:S01]  /*8bc0*/  BSSY B1, `(.L_x_79) ;  /* 0x0000006000017945 */ /* 0x000fe20003800000 */
[----:B------:R-:W-:Y:S02]  /*8bd0*/  SHF.L.U32 R25, R14, 0x1f, RZ ;  /* 0x0000001f0e197819 */ /* 0x000fe400000006ff */
[----:B------:R-:W-:Y:S02]  /*8be0*/  @!P4 LEA R27, R0, R13, 0xd ;  /* 0x0000000d001bc211 */ /* 0x000fe400078e68ff */
[----:B------:R-:W1:Y:S02]  /*8bf0*/  SYNCS.PHASECHK.TRANS64.TRYWAIT P3, [R26+URZ+0x40], R25 ;  /* 0x000040191a0075a7 */ /* 0x000e64000806017f */
[----:B------:R-:W-:Y:S01]  /*8c00*/  @!P4 LEA R28, R156, R27, 0x1 ;  /* 0x0000001b9c1cc211 */ /* 0x000fe200078e08ff */
[----:B-1----:R-:W-:Y:S06]  /*8c10*/  @!P3 BRA `(.L_x_80) ;  /* 0x000000d8002cb947 */ /* 0x002fec0003800000 */
.L_x_230:
[----:B------:R-:W-:Y:S05]  /*8c20*/  BSYNC B1 ;  /* 0x0000000000017941 */ /* 0x000fea0003800000 */
.L_x_79:
[----:B------:R-:W-:Y:S05]  /*8c30*/  @!P4 WARPSYNC.ALL ;  /* 0x000000000000c948 */ /* 0x000fea0003800000 */
[----:B------:R2:W3:Y:S01]  /*8c40*/  @!P4 LDSM.16.M88.4 R4, [R27] ;  /* 0x000000001b04c83b */ /* 0x0004e20000000200 */
[----:B------:R-:W-:-:S03]  /*8c50*/  IADD3 R0, R0, 0x1, RZ ;  /* 0x0000000100007810 */ /* 0x000fc60007ffe0ff */
[----:B------:R2:W4:Y:S01]  /*8c60*/  @!P4 LDSM.16.M88.4 R8, [R28] ;  /* 0x000000001c08c83b */ /* 0x0005220000000200 */
[----:B------:R-:W-:-:S04]  /*8c70*/  ISETP.NE.AND P3, PT, R0, 0x4, PT ;  /* 0x000000040000780c */ /* 0x000fc80003f65270 */
[----:B-1----:R-:W-:Y:S02]  /*8c80*/  SEL R25, RZ, 0x1, P3 ;  /* 0x00000001ff197807 */ /* 0x002fe40001800000 */
[----:B------:R-:W-:Y:S02]  /*8c90*/  SEL R0, R0, RZ, P3 ;  /* 0x000000ff00007207 */ /* 0x000fe40001800000 */
[----:B--2---:R-:W-:-:S07]  /*8ca0*/  LOP3.LUT R14, R14, R25, RZ, 0x3c, !PT ;  /* 0x000000190e0e7212 */ /* 0x004fce00078e3cff */
.L_x_77:
[----:B------:R-:W-:Y:S05]  /*8cb0*/  BSYNC B0 ;  /* 0x0000000000007941 */ /* 0x000fea0003800000 */
.L_x_76:
[--C-:B---3--:R-:W-:Y:S02]  /*8cc0*/  HADD2.F32 R26, -RZ, R5.reuse.H0_H0 ;  /* 0x20000005ff1a7230 */ /* 0x108fe40000004100 */
[C---:B------:R-:W-:Y:S01]  /*8cd0*/  FMUL R25, R155.reuse, R42 ;  /* 0x0000002a9b197220 */ /* 0x040fe20000400000 */
[----:B------:R-:W-:Y:S02]  /*8ce0*/  HADD2.F32 R28, -RZ, R5.H1_H1 ;  /* 0x30000005ff1c7230 */ /* 0x000fe40000004100 */
[C---:B------:R-:W-:Y:S01]  /*8cf0*/  FMUL R43, R155.reuse, R43 ;  /* 0x0000002b9b2b7220 */ /* 0x040fe20000400000 */
[C---:B------:R-:W-:Y:S01]  /*8d00*/  FMUL R45, R155.reuse, R45 ;  /* 0x0000002d9b2d7220 */ /* 0x040fe20000400000 */
[C---:B------:R-:W-:Y:S01]  /*8d10*/  FFMA R25, R154.reuse, R26, R25 ;  /* 0x0000001a9a197223 */ /* 0x040fe20000000019 */
[C---:B------:R-:W-:Y:S01]  /*8d20*/  FMUL R47, R155.reuse, R47 ;  /* 0x0000002f9b2f7220 */ /* 0x040fe20000400000 */
[----:B------:R-:W-:Y:S01]  /*8d30*/  FFMA R26, R154, R28, R43 ;  /* 0x0000001c9a1a7223 */ /* 0x000fe2000000002b */
[----:B------:R-:W-:Y:S01]  /*8d40*/  FMUL R49, R155, R49 ;  /* 0x000000319b317220 */ /* 0x000fe20000400000 */
[----:B------:R-:W-:Y:S01]  /*8d50*/  FMUL R42, R25, 0.70710676908493041992 ;  /* 0x3f3504f3192a7820 */ /* 0x000fe20000400000 */
[C---:B------:R-:W-:Y:S01]  /*8d60*/  FMUL R51, R155.reuse, R51 ;  /* 0x000000339b337220 */ /* 0x040fe20000400000 */
[----:B------:R-:W-:Y:S01]  /*8d70*/  FMUL R33, R26, 0.70710676908493041992 ;  /* 0x3f3504f31a217820 */ /* 0x000fe20000400000 */
[----:B------:R-:W-:Y:S01]  /*8d80*/  FMUL R53, R155, R53 ;  /* 0x000000359b357220 */ /* 0x000fe20000400000 */
[C---:B------:R-:W-:Y:S01]  /*8d90*/  FMUL R27, R42.reuse, R42 ;  /* 0x0000002a2a1b7220 */ /* 0x040fe20000400000 */
[C---:B------:R-:W-:Y:S01]  /*8da0*/  FSETP.GE.AND P3, PT, |R42|.reuse, 1.0029599666595458984, PT ;  /* 0x3f8060fe2a00780b */ /* 0x040fe20003f66200 */
[C---:B------:R-:W-:Y:S01]  /*8db0*/  FMUL R29, R33.reuse, R33 ;  /* 0x00000021211d7220 */ /* 0x040fe20000400000 */
[----:B------:R-:W-:Y:S01]  /*8dc0*/  FSETP.GE.AND P5, PT, |R33|, 1.0029599666595458984, PT ;  /* 0x3f8060fe2100780b */ /* 0x000fe20003fa6200 */
[C---:B------:R-:W-:Y:S01]  /*8dd0*/  FMUL R55, R155.reuse, R55 ;  /* 0x000000379b377220 */ /* 0x040fe20000400000 */
[----:B------:R-:W-:Y:S01]  /*8de0*/  FSEL R27, |R42|, R27, P3 ;  /* 0x0000001b2a1b7208 */ /* 0x000fe20001800200 */
[----:B------:R-:W-:Y:S01]  /*8df0*/  FMUL R41, R155, R41 ;  /* 0x000000299b297220 */ /* 0x000fe20000400000 */
[----:B------:R-:W-:Y:S01]  /*8e00*/  FSEL R28, R3, 8.4834944573231041431e-05, P3 ;  /* 0x38b1e96a031c7808 */ /* 0x000fe20001800000 */
[----:B------:R-:W-:Y:S05]  /*8e10*/  WARPSYNC.ALL ;  /* 0x0000000000007948 */ /* 0x000fea0003800000 */
[----:B------:R-:W-:Y:S01]  /*8e20*/  FSEL R30, -R20, -0.00082130916416645050049, P3 ;  /* 0xba574d20141e7808 */ /* 0x000fe20001800100 */
[----:B------:R-:W-:Y:S01]  /*8e30*/  BSSY B0, `(.L_x_81) ;  /* 0x00001c6000007945 */ /* 0x000fe20003800000 */
[----:B------:R-:W-:-:S02]  /*8e40*/  FSEL R32, R21, 0.0052134888246655464172, P3 ;  /* 0x3baad5ea15207808 */ /* 0x000fc40001800000 */
[----:B------:R-:W-:Y:S01]  /*8e50*/  FSEL R29, |R33|, R29, P5 ;  /* 0x0000001d211d7208 */ /* 0x000fe20002800200 */
[----:B------:R-:W-:Y:S01]  /*8e60*/  FFMA R28, R27, R28, R30 ;  /* 0x0000001c1b1c7223 */ /* 0x000fe2000000001e */
[----:B------:R-:W-:Y:S02]  /*8e70*/  FSEL R34, R3, 8.4834944573231041431e-05, P5 ;  /* 0x38b1e96a03227808 */ /* 0x000fe40002800000 */
        /* <DEDUP_REMOVED lines=128> */
[--C-:B----4-:R-:W-:Y:S02]  /*9680*/  HADD2.F32 R44, -RZ, R8.reuse.H1_H1 ;  /* 0x30000008ff2c7230 */ /* 0x110fe40000004100 */
        /* <DEDUP_REMOVED lines=199> */
[----:B------:R-:W-:-:S02]  /*a300*/  HADD2.F32 R98, -RZ, R4.H1_H1 ;  /* 0x30000004ff627230 */ /* 0x000fc40000004100 */
[----:B------:R-:W-:Y:S01]  /*a310*/  FFMA R53, R53, R90, R90 ;  /* 0x0000005a35357223 */ /* 0x000fe2000000005a */
[----:B------:R-:W-:Y:S01]  /*a320*/  FFMA R89, R55, R96, R89 ;  /* 0x0000006037597223 */ /* 0x000fe20000000059 */
[----:B------:R-:W-:Y:S02]  /*a330*/  HADD2.F32 R96, -RZ, R4.H0_H0 ;  /* 0x20000004ff607230 */ /* 0x000fe40000004100 */
[----:B------:R-:W1:Y:S01]  /*a340*/  @P3 MUFU.EX2 R54, R53 ;  /* 0x0000003500363308 */ /* 0x000e620000000800 */
[----:B------:R-:W-:Y:S01]  /*a350*/  FFMA R98, R154, R98, R41 ;  /* 0x000000629a627223 */ /* 0x000fe20000000029 */
[----:B------:R-:W-:Y:S01]  /*a360*/  FFMA R90, R89, R88, R88 ;  /* 0x00000058595a7223 */ /* 0x000fe20000000058 */
[----:B------:R-:W-:Y:S02]  /*a370*/  FMUL R41, R155, R40 ;  /* 0x000000289b297220 */ /* 0x000fe40000400000 */
[----:B------:R-:W-:Y:S02]  /*a380*/  FMUL R101, R98, 0.70710676908493041992 ;  /* 0x3f3504f362657820 */ /* 0x000fe40000400000 */
[----:B------:R-:W-:Y:S01]  /*a390*/  FFMA R96, R154, R96, R41 ;  /* 0x000000609a607223 */ /* 0x000fe20000000029 */
[----:B------:R-:W2:Y:S01]  /*a3a0*/  @P5 MUFU.EX2 R55, R90 ;  /* 0x0000005a00375308 */ /* 0x000ea20000000800 */
[----:B------:R-:W-:-:S02]  /*a3b0*/  FMUL R40, R101, R101 ;  /* 0x0000006565287220 */ /* 0x000fc40000400000 */
[----:B------:R-:W-:Y:S01]  /*a3c0*/  FMUL R99, R96, 0.70710676908493041992 ;  /* 0x3f3504f360637820 */ /* 0x000fe20000400000 */
[----:B-1----:R-:W-:-:S05]  /*a3d0*/  @P3 FADD R54, -R54, 1 ;  /* 0x3f80000036363421 */ /* 0x002fca0000000100 */
[----:B------:R-:W-:Y:S02]  /*a3e0*/  @P3 LOP3.LUT R53, R54, 0x80000000, R91, 0xb8, !PT ;  /* 0x8000000036353812 */ /* 0x000fe400078eb85b */
[----:B------:R-:W-:Y:S01]  /*a3f0*/  FSETP.GE.AND P3, PT, |R101|, 1.0029599666595458984, PT ;  /* 0x3f8060fe6500780b */ /* 0x000fe20003f66200 */
[----:B--2---:R-:W-:Y:S02]  /*a400*/  @P5 FADD R55, -R55, 1 ;  /* 0x3f80000037375421 */ /* 0x004fe40000000100 */
[----:B------:R-:W-:Y:S01]  /*a410*/  FADD R53, R53, 1 ;  /* 0x3f80000035357421 */ /* 0x000fe20000000000 */
[----:B------:R-:W-:Y:S01]  /*a420*/  FSEL R54, |R101|, R40, P3 ;  /* 0x0000002865367208 */ /* 0x000fe20001800200 */
[----:B------:R-:W-:Y:S01]  /*a430*/  FMUL R40, R99, R99 ;  /* 0x0000006363287220 */ /* 0x000fe20000400000 */
[----:B------:R-:W-:Y:S02]  /*a440*/  @P5 LOP3.LUT R90, R55, 0x80000000, R102, 0xb8, !PT ;  /* 0x80000000375a5812 */ /* 0x000fe400078eb866 */
[----:B------:R-:W-:-:S02]  /*a450*/  FSEL R41, R3, 8.4834944573231041431e-05, P3 ;  /* 0x38b1e96a03297808 */ /* 0x000fc40001800000 */
[----:B------:R-:W-:Y:S01]  /*a460*/  FSEL R55, -R20, -0.00082130916416645050049, P3 ;  /* 0xba574d2014377808 */ /* 0x000fe20001800100 */
[----:B------:R-:W-:Y:S01]  /*a470*/  FADD R90, R90, 1 ;  /* 0x3f8000005a5a7421 */ /* 0x000fe20000000000 */
[----:B------:R-:W-:Y:S02]  /*a480*/  FSETP.GE.AND P5, PT, |R99|, 1.0029599666595458984, PT ;  /* 0x3f8060fe6300780b */ /* 0x000fe40003fa6200 */
[----:B------:R-:W-:Y:S01]  /*a490*/  FSEL R91, R21, 0.0052134888246655464172, P3 ;  /* 0x3baad5ea155b7808 */ /* 0x000fe20001800000 */
[C---:B------:R-:W-:Y:S01]  /*a4a0*/  FFMA R89, R54.reuse, R41, R55 ;  /* 0x0000002936597223 */ /* 0x040fe20000000037 */
[----:B------:R-:W-:Y:S02]  /*a4b0*/  FSEL R40, |R99|, R40, P5 ;  /* 0x0000002863287208 */ /* 0x000fe40002800200 */
        /* <DEDUP_REMOVED lines=53> */
[----:B------:R-:W-:Y:S01]  /*a810*/  FMUL R46, R46, R25 ;  /* 0x000000192e2e7220 */ /* 0x000fe20000400000 */
[----:B------:R-:W-:Y:S01]  /*a820*/  FMUL R28, R98, 0.5 ;  /* 0x3f000000621c7820 */ /* 0x000fe20000400000 */
[----:B------:R-:W-:Y:S01]  /*a830*/  FMUL R26, R96, 0.5 ;  /* 0x3f000000601a7820 */ /* 0x000fe20000400000 */
[----:B------:R-:W-:Y:S01]  /*a840*/  FADD R41, R41, 1 ;  /* 0x3f80000029297421 */ /* 0x000fe20000000000 */
[----:B------:R-:W-:Y:S01]  /*a850*/  FMUL R27, R48, 0.5 ;  /* 0x3f000000301b7820 */ /* 0x000fe20000400000 */
[----:B------:R-:W-:Y:S01]  /*a860*/  FMUL R30, R51, 0.5 ;  /* 0x3f000000331e7820 */ /* 0x000fe20000400000 */
[----:B------:R-:W-:Y:S01]  /*a870*/  FMUL R25, R52, 0.5 ;  /* 0x3f00000034197820 */ /* 0x000fe20000400000 */
[----:B------:R-:W-:Y:S01]  /*a880*/  FMUL R32, R32, R29 ;  /* 0x0000001d20207220 */ /* 0x000fe20000400000 */
        /* <DEDUP_REMOVED lines=26> */
[----:B------:R-:W-:Y:S02]  /*aa30*/  UIADD3 UR8, UR51, 0x6200, URZ ;  /* 0x0000620033087890 */ /* 0x000fe4000fffe03f */
[----:B------:R-:W-:Y:S01]  /*aa40*/  UIADD3.X UR7, URZ, UR53, URZ, UP0, !UPT ;  /* 0x000000353f077290 */ /* 0x000fe200087fe43f */
[----:B------:R-:W-:-:S08]  /*aa50*/  UMOV UR11, UR47 ;  /* 0x0000002f000b7c82 */ /* 0x000fd00008000000 */
[----:B------:R2:W-:Y:S01]  /*aa60*/  UTMASTG.3D [UR8], [UR6] ;  /* 0x00000008060073b5 */ /* 0x0005e20008010000 */
[----:B------:R0:W-:Y:S01]  /*aa70*/  UTMACMDFLUSH ;  /* 0x00000000000079b7 */ /* 0x0001e20000000000 */
[----:B--2---:R-:W-:-:S04]  /*aa80*/  DEPBAR.LE SB0, 0x1 ;  /* 0x000080400000791a */ /* 0x004fc80000000000 */
.L_x_82:
[----:B------:R-:W-:Y:S05]  /*aa90*/  BSYNC B0 ;  /* 0x0000000000007941 */ /* 0x000fea0003800000 */
.L_x_81:
        /* <DEDUP_REMOVED lines=8> */
.L_x_85:
[----:B------:R-:W-:-:S04]  /*ab20*/  ULEA UR4, UR5, UR51, 0x3 ;  /* 0x0000003305047291 */ /* 0x000fc8000f8e183f */
[----:B------:R-:W-:-:S04]  /*ab30*/  UIADD3 UR4, UR4, 0x60, URZ ;  /* 0x0000006004047890 */ /* 0x000fc8000fffe03f */
[----:B------:R-:W-:-:S09]  /*ab40*/  UPRMT UR4, UR50, 0x654, UR4 ;  /* 0x0000065432047896 */ /* 0x000fd20008000004 */
[----:B------:R-:W-:Y:S03]  /*ab50*/  SYNCS.ARRIVE.TRANS64.RED.A1T0 RZ, [UR4], RZ ;  /* 0x000000ffffff79a7 */ /* 0x000fe60008100404 */
.L_x_84:
[----:B------:R-:W-:Y:S05]  /*ab60*/  BSYNC B0 ;  /* 0x0000000000007941 */ /* 0x000fea0003800000 */
.L_x_83:
        /* <DEDUP_REMOVED lines=8> */
.L_x_88:
[C---:B------:R-:W-:Y:S01]  /*abf0*/  LEA R26, R0.reuse, UR51, 0x3 ;  /* 0x00000033001a7c11 */ /* 0x040fe2000f8e18ff */
[----:B-1----:R-:W-:Y:S01]  /*ac00*/  @!P4 IMAD R29, R0, 0x2000, R13 ;  /* 0x00002000001dc824 */ /* 0x002fe200078e020d */
[----:B------:R-:W-:Y:S01]  /*ac10*/  SHF.L.U32 R27, R14, 0x1f, RZ ;  /* 0x0000001f0e1b7819 */ /* 0x000fe200000006ff */
[----:B------:R-:W-:Y:S03]  /*ac20*/  BSSY B1, `(.L_x_89) ;  /* 0x0000004000017945 */ /* 0x000fe60003800000 */
[----:B------:R-:W1:Y:S01]  /*ac30*/  SYNCS.PHASECHK.TRANS64.TRYWAIT P3, [R26+URZ+0x40], R27 ;  /* 0x0000401b1a0075a7 */ /* 0x000e62000806017f */
[----:B------:R-:W-:Y:S01]  /*ac40*/  @!P4 LEA R28, R156, R29, 0x1 ;  /* 0x0000001d9c1cc211 */ /* 0x000fe200078e08ff */
[----:B-1----:R-:W-:Y:S06]  /*ac50*/  @!P3 BRA `(.L_x_90) ;  /* 0x000000b80030b947 */ /* 0x002fec0003800000 */
.L_x_231:
[----:B------:R-:W-:Y:S05]  /*ac60*/  BSYNC B1 ;  /* 0x0000000000017941 */ /* 0x000fea0003800000 */
.L_x_89:
        /* <DEDUP_REMOVED lines=8> */
.L_x_87:
[----:B------:R-:W-:Y:S05]  /*acf0*/  BSYNC B0 ;  /* 0x0000000000007941 */ /* 0x000fea0003800000 */
.L_x_86:
[--C-:B---3--:R-:W-:Y:S02]  /*ad00*/  HADD2.F32 R26, -RZ, R5.reuse.H0_H0 ;  /* 0x20000005ff1a7230 */ /* 0x108fe40000004100 */
[C---:B------:R-:W-:Y:S01]  /*ad10*/  FMUL R27, R155.reuse, R122 ;  /* 0x0000007a9b1b7220 */ /* 0x040fe20000400000 */
[----:B-1----:R-:W-:Y:S02]  /*ad20*/  HADD2.F32 R28, -RZ, R5.H1_H1 ;  /* 0x30000005ff1c7230 */ /* 0x002fe40000004100 */
[C---:B------:R-:W-:Y:S01]  /*ad30*/  FMUL R123, R155.reuse, R123 ;  /* 0x0000007b9b7b7220 */ /* 0x040fe20000400000 */
[----:B------:R-:W-:Y:S01]  /*ad40*/  FMUL R121, R155, R121 ;  /* 0x000000799b797220 */ /* 0x000fe20000400000 */
[C---:B------:R-:W-:Y:S01]  /*ad50*/  FFMA R26, R154.reuse, R26, R27 ;  /* 0x0000001a9a1a7223 */ /* 0x040fe2000000001b */
[----:B------:R-:W-:Y:S02]  /*ad60*/  HADD2.F32 R96, -RZ, R4.H0_H0 ;  /* 0x20000004ff607230 */ /* 0x000fe40000004100 */
        /* <DEDUP_REMOVED lines=310> */
[C---:B------:R-:W-:Y:S01]  /*c0d0*/  FMUL R103, R51.reuse, 0.70710676908493041992 ;  /* 0x3f3504f333677820 */ /* 0x040fe20000400000 */
[----:B------:R-:W-:Y:S01]  /*c0e0*/  FMUL R51, R51, 0.5 ;  /* 0x3f00000033337820 */ /* 0x000fe20000400000 */
[----:B-1----:R-:W-:Y:S02]  /*c0f0*/  @P3 FADD R52, -R52, 1 ;  /* 0x3f80000034343421 */ /* 0x002fe40000000100 */
[----:B------:R-:W-:-:S03]  /*c100*/  FMUL R54, R103, R103 ;  /* 0x0000006767367220 */ /* 0x000fc60000400000 */
[----:B------:R-:W-:Y:S01]  /*c110*/  @P3 LOP3.LUT R48, R52, 0x80000000, R95, 0xb8, !PT ;  /* 0x8000000034303812 */ /* 0x000fe200078eb85f */
[C---:B------:R-:W-:Y:S01]  /*c120*/  FMUL R52, R99.reuse, R99 ;  /* 0x0000006363347220 */ /* 0x040fe20000400000 */
[----:B------:R-:W-:Y:S01]  /*c130*/  FSETP.GE.AND P3, PT, |R99|, 1.0029599666595458984, PT ;  /* 0x3f8060fe6300780b */ /* 0x000fe20003f66200 */
[----:B--2---:R-:W-:Y:S02]  /*c140*/  @P5 FADD R53, -R53, 1 ;  /* 0x3f80000035355421 */ /* 0x004fe40000000100 */
[----:B------:R-:W-:Y:S01]  /*c150*/  FADD R48, R48, 1 ;  /* 0x3f80000030307421 */ /* 0x000fe20000000000 */
[----:B------:R-:W-:Y:S02]  /*c160*/  FSEL R52, |R99|, R52, P3 ;  /* 0x0000003463347208 */ /* 0x000fe40001800200 */
[----:B------:R-:W-:Y:S02]  /*c170*/  @P5 LOP3.LUT R49, R53, 0x80000000, R88, 0xb8, !PT ;  /* 0x8000000035315812 */ /* 0x000fe400078eb858 */
[----:B------:R-:W-:-:S02]  /*c180*/  FSEL R53, R3, 8.4834944573231041431e-05, P3 ;  /* 0x38b1e96a03357808 */ /* 0x000fc40001800000 */
[----:B------:R-:W-:Y:S01]  /*c190*/  FSEL R55, -R20, -0.00082130916416645050049, P3 ;  /* 0xba574d2014377808 */ /* 0x000fe20001800100 */
[----:B------:R-:W-:Y:S01]  /*c1a0*/  FADD R49, R49, 1 ;  /* 0x3f80000031317421 */ /* 0x000fe20000000000 */
[----:B------:R-:W-:Y:S02]  /*c1b0*/  FSETP.GE.AND P5, PT, |R103|, 1.0029599666595458984, PT ;  /* 0x3f8060fe6700780b */ /* 0x000fe40003fa6200 */
[----:B------:R-:W-:Y:S01]  /*c1c0*/  FSEL R89, -R23, -0.026868773624300956726, P3 ;  /* 0xbcdc1be717597808 */ /* 0x000fe20001800100 */
[C---:B------:R-:W-:Y:S01]  /*c1d0*/  FFMA R53, R52.reuse, R53, R55 ;  /* 0x0000003534357223 */ /* 0x040fe20000000037 */
        /* <DEDUP_REMOVED lines=25> */
[----:B------:R-:W-:Y:S01]  /*c370*/  FFMA R89, R88, R89, R52 ;  /* 0x0000005958597223 */ /* 0x000fe20000000034 */
[----:B------:R-:W-:Y:S01]  /*c380*/  HADD2.F32 R53, -RZ, R4.H1_H1 ;  /* 0x30000004ff357230 */ /* 0x000fe20000004100 */
[----:B------:R-:W1:Y:S02]  /*c390*/  @P3 MUFU.EX2 R52, R90 ;  /* 0x0000005a00343308 */ /* 0x000e640000000800 */
[----:B------:R-:W-:Y:S02]  /*c3a0*/  FFMA R94, R89, R54, R54 ;  /* 0x00000036595e7223 */ /* 0x000fe40000000036 */
[----:B------:R-:W-:Y:S01]  /*c3b0*/  FFMA R121, R154, R53, R121 ;  /* 0x000000359a797223 */ /* 0x000fe20000000079 */
[----:B------:R-:W-:-:S03]  /*c3c0*/  FMUL R53, R155, R120 ;  /* 0x000000789b357220 */ /* 0x000fc60000400000 */
[----:B------:R-:W2:Y:S01]  /*c3d0*/  @P5 MUFU.EX2 R54, R94 ;  /* 0x0000005e00365308 */ /* 0x000ea20000000800 */
[----:B------:R-:W-:Y:S01]  /*c3e0*/  FMUL R101, R121, 0.70710676908493041992 ;  /* 0x3f3504f379657820 */ /* 0x000fe20000400000 */
[----:B------:R-:W-:Y:S01]  /*c3f0*/  FFMA R96, R154, R96, R53 ;  /* 0x000000609a607223 */ /* 0x000fe20000000035 */
[----:B-1----:R-:W-:-:S05]  /*c400*/  @P3 FADD R52, -R52, 1 ;  /* 0x3f80000034343421 */ /* 0x002fca0000000100 */
[----:B------:R-:W-:Y:S01]  /*c410*/  @P3 LOP3.LUT R90, R52, 0x80000000, R99, 0xb8, !PT ;  /* 0x80000000345a3812 */ /* 0x000fe200078eb863 */
[C---:B------:R-:W-:Y:S01]  /*c420*/  FMUL R52, R101.reuse, R101 ;  /* 0x0000006565347220 */ /* 0x040fe20000400000 */
[----:B------:R-:W-:Y:S01]  /*c430*/  FSETP.GE.AND P3, PT, |R101|, 1.0029599666595458984, PT ;  /* 0x3f8060fe6500780b */ /* 0x000fe20003f66200 */
[----:B--2---:R-:W-:Y:S01]  /*c440*/  @P5 FADD R54, -R54, 1 ;  /* 0x3f80000036365421 */ /* 0x004fe20000000100 */
[----:B------:R-:W-:Y:S01]  /*c450*/  FMUL R99, R96, 0.70710676908493041992 ;  /* 0x3f3504f360637820 */ /* 0x000fe20000400000 */
[----:B------:R-:W-:Y:S01]  /*c460*/  FADD R90, R90, 1 ;  /* 0x3f8000005a5a7421 */ /* 0x000fe20000000000 */
[----:B------:R-:W-:Y:S02]  /*c470*/  FSEL R53, R3, 8.4834944573231041431e-05, P3 ;  /* 0x38b1e96a03357808 */ /* 0x000fe40001800000 */
[----:B------:R-:W-:Y:S02]  /*c480*/  @P5 LOP3.LUT R94, R54, 0x80000000, R103, 0xb8, !PT ;  /* 0x80000000365e5812 */ /* 0x000fe400078eb867 */
[----:B------:R-:W-:Y:S01]  /*c490*/  FSEL R54, |R101|, R52, P3 ;  /* 0x0000003465367208 */ /* 0x000fe20001800200 */
[C---:B------:R-:W-:Y:S01]  /*c4a0*/  FMUL R52, R99.reuse, R99 ;  /* 0x0000006363347220 */ /* 0x040fe20000400000 */
[----:B------:R-:W-:Y:S01]  /*c4b0*/  FSEL R55, -R20, -0.00082130916416645050049, P3 ;  /* 0xba574d2014377808 */ /* 0x000fe20001800100 */
[----:B------:R-:W-:Y:S01]  /*c4c0*/  FADD R94, R94, 1 ;  /* 0x3f8000005e5e7421 */ /* 0x000fe20000000000 */
[----:B------:R-:W-:-:S02]  /*c4d0*/  FSETP.GE.AND P5, PT, |R99|, 1.0029599666595458984, PT ;  /* 0x3f8060fe6300780b */ /* 0x000fc40003fa6200 */
[----:B------:R-:W-:Y:S01]  /*c4e0*/  FSEL R91, R21, 0.0052134888246655464172, P3 ;  /* 0x3baad5ea155b7808 */ /* 0x000fe20001800000 */
[----:B------:R-:W-:Y:S01]  /*c4f0*/  FFMA R89, R54, R53, R55 ;  /* 0x0000003536597223 */ /* 0x000fe20000000037 */
[----:B------:R-:W-:Y:S01]  /*c500*/  FSEL R52, |R99|, R52, P5 ;  /* 0x0000003463347208 */ /* 0x000fe20002800200 */
[----:B------:R-:W-:Y:S01]  /*c510*/  FMUL R51, R94, R51 ;  /* 0x000000335e337220 */ /* 0x000fe20000400000 */
        /* <DEDUP_REMOVED lines=22> */
[----:B------:R-:W-:Y:S01]  /*c680*/  FMUL R55, R26, 0.5 ;  /* 0x3f0000001a377820 */ /* 0x000fe20000400000 */
[----:B------:R-:W-:Y:S01]  /*c690*/  FFMA R91, R91, R88, R88 ;  /* 0x000000585b5b7223 */ /* 0x000fe20000000058 */
[----:B------:R-:W-:Y:S01]  /*c6a0*/  FSEL R88, -|R99|, R99, P5 ;  /* 0x0000006363587208 */ /* 0x000fe20002800300 */
[----:B------:R-:W-:Y:S01]  /*c6b0*/  FFMA R53, R52, R53, R54 ;  /* 0x0000003534357223 */ /* 0x000fe20000000036 */
[----:B------:R-:W-:Y:S01]  /*c6c0*/  FMUL R26, R27, 0.5 ;  /* 0x3f0000001b1a7820 */ /* 0x000fe20000400000 */
[----:B------:R-:W1:Y:S01]  /*c6d0*/  @P3 MUFU.EX2 R54, R91 ;  /* 0x0000005b00363308 */ /* 0x000e620000000800 */
[----:B------:R-:W-:Y:S01]  /*c6e0*/  FMUL R27, R30, 0.5 ;  /* 0x3f0000001e1b7820 */ /* 0x000fe20000400000 */
[----:B------:R-:W-:Y:S01]  /*c6f0*/  FFMA R53, R53, R88, R88 ;  /* 0x0000005835357223 */ /* 0x000fe20000000058 */
[----:B------:R-:W-:Y:S01]  /*c700*/  FMUL R55, R28, R55 ;  /* 0x000000371c377220 */ /* 0x000fe20000400000 */
[----:B------:R-:W-:Y:S01]  /*c710*/  FMUL R28, R39, 0.5 ;  /* 0x3f000000271c7820 */ /* 0x000fe20000400000 */
[----:B------:R-:W-:Y:S01]  /*c720*/  FMUL R32, R32, R27 ;  /* 0x0000001b20207220 */ /* 0x000fe20000400000 */
[----:B------:R-:W-:Y:S01]  /*c730*/  FMUL R27, R34, 0.5 ;  /* 0x3f000000221b7820 */ /* 0x000fe20000400000 */
[----:B------:R-:W-:Y:S01]  /*c740*/  FMUL R30, R31, 0.5 ;  /* 0x3f0000001f1e7820 */ /* 0x000fe20000400000 */
[----:B------:R-:W2:Y:S01]  /*c750*/  @P5 MUFU.EX2 R52, R53 ;  /* 0x0000003500345308 */ /* 0x000ea20000000800 */
[----:B------:R-:W-:Y:S01]  /*c760*/  FMUL R41, R41, R28 ;  /* 0x0000001c29297220 */ /* 0x000fe20000400000 */
[----:B------:R-:W-:Y:S01]  /*c770*/  FMUL R31, R36, R27 ;  /* 0x0000001b241f7220 */ /* 0x000fe20000400000 */
[----:B------:R-:W-:Y:S01]  /*c780*/  FMUL R28, R47, 0.5 ;  /* 0x3f0000002f1c7820 */ /* 0x000fe20000400000 */
[----:B------:R-:W-:Y:S01]  /*c790*/  FMUL R27, R42, 0.5 ;  /* 0x3f0000002a1b7820 */ /* 0x000fe20000400000 */
[----:B------:R-:W-:-:S02]  /*c7a0*/  FMUL R33, R33, R30 ;  /* 0x0000001e21217220 */ /* 0x000fc40000400000 */
[----:B------:R-:W-:Y:S01]  /*c7b0*/  FMUL R36, R49, R28 ;  /* 0x0000001c31247220 */ /* 0x000fe20000400000 */
[----:B------:R-:W-:Y:S01]  /*c7c0*/  FMUL R44, R44, R27 ;  /* 0x0000001b2c2c7220 */ /* 0x000fe20000400000 */
[----:B-1----:R-:W-:Y:S01]  /*c7d0*/  @P3 FADD R54, -R54, 1 ;  /* 0x3f80000036363421 */ /* 0x002fe20000000100 */
[----:B------:R-:W-:Y:S01]  /*c7e0*/  FMUL R28, R121, 0.5 ;  /* 0x3f000000791c7820 */ /* 0x000fe20000400000 */
[----:B------:R-:W-:Y:S01]  /*c7f0*/  FMUL R27, R50, 0.5 ;  /* 0x3f000000321b7820 */ /* 0x000fe20000400000 */
[----:B------:R-:W-:Y:S02]  /*c800*/  F2FP.F16.F32.PACK_AB R30, R33, R32 ;  /* 0x00000020211e723e */ /* 0x000fe400000000ff */
[----:B------:R-:W-:Y:S01]  /*c810*/  @P3 LOP3.LUT R91, R54, 0x80000000, R101, 0xb8, !PT ;  /* 0x80000000365b3812 */ /* 0x000fe200078eb865 */
[----:B------:R-:W-:Y:S01]  /*c820*/  FMUL R90, R90, R27 ;  /* 0x0000001b5a5a7220 */ /* 0x000fe20000400000 */
[----:B--2---:R-:W-:-:S03]  /*c830*/  @P5 FADD R52, -R52, 1 ;  /* 0x3f80000034345421 */ /* 0x004fc60000000100 */
[----:B------:R-:W-:Y:S01]  /*c840*/  FADD R91, R91, 1 ;  /* 0x3f8000005b5b7421 */ /* 0x000fe20000000000 */
[----:B------:R-:W-:Y:S02]  /*c850*/  F2FP.F16.F32.PACK_AB R51, R51, R90 ;  /* 0x0000005a3333723e */ /* 0x000fe400000000ff */
[----:B------:R-:W-:Y:S01]  /*c860*/  @P5 LOP3.LUT R53, R52, 0x80000000, R99, 0xb8, !PT ;  /* 0x8000000034355812 */ /* 0x000fe200078eb863 */
[----:B------:R-:W-:Y:S01]  /*c870*/  FMUL R52, R29, R26 ;  /* 0x0000001a1d347220 */ /* 0x000fe20000400000 */
[----:B------:R-:W-:Y:S01]  /*c880*/  FMUL R26, R35, 0.5 ;  /* 0x3f000000231a7820 */ /* 0x000fe20000400000 */
[----:B------:R-:W-:Y:S01]  /*c890*/  FMUL R29, R38, 0.5 ;  /* 0x3f000000261d7820 */ /* 0x000fe20000400000 */
[----:B------:R-:W-:Y:S01]  /*c8a0*/  FMUL R91, R91, R28 ;  /* 0x0000001c5b5b7220 */ /* 0x000fe20000400000 */
[----:B------:R-:W-:Y:S01]  /*c8b0*/  FADD R53, R53, 1 ;  /* 0x3f80000035357421 */ /* 0x000fe20000000000 */
[----:B------:R-:W-:Y:S01]  /*c8c0*/  FMUL R34, R37, R26 ;  /* 0x0000001a25227220 */ /* 0x000fe20000400000 */
[----:B------:R-:W-:Y:S01]  /*c8d0*/  FMUL R26, R43, 0.5 ;  /* 0x3f0000002b1a7820 */ /* 0x000fe20000400000 */
[----:B------:R-:W-:Y:S01]  /*c8e0*/  FMUL R40, R40, R29 ;  /* 0x0000001d28287220 */ /* 0x000fe20000400000 */
[----:B------:R-:W-:-:S02]  /*c8f0*/  FMUL R29, R46, 0.5 ;  /* 0x3f0000002e1d7820 */ /* 0x000fc40000400000 */
        /* <DEDUP_REMOVED lines=10> */
[----:B------:R1:W-:Y:S04]  /*c9a0*/  STSM.16.M88.4 [R93+0x200], R28 ;  /* 0x0002001c5d007844 */ /* 0x0003e80000000200 */
[----:B------:R1:W-:Y:S01]  /*c9b0*/  STSM.16.M88.4 [R12], R48 ;  /* 0x000000300c007844 */ /* 0x0003e20000000200 */
        /* <DEDUP_REMOVED lines=17> */
.L_x_92:
[----:B------:R-:W-:Y:S05]  /*cad0*/  BSYNC B0 ;  /* 0x0000000000007941 */ /* 0x000fea0003800000 */
.L_x_91:
[----:B------:R-:W-:Y:S06]  /*cae0*/  BAR.SYNC.DEFER_BLOCKING 0x1, 0x100 ;  /* 0x0044000000007b1d */ /* 0x000fec0000010000 */
[----:B------:R-:W-:Y:S04]  /*caf0*/  BSSY B0, `(.L_x_93) ;  /* 0x0000009000007945 */ /* 0x000fe80003800000 */
[----:B------:R-:W-:Y:S05]  /*cb00*/  @P0 BRA `(.L_x_94) ;  /* 0x00000000001c0947 */ /* 0x000fea0003800000 */
[----:B------:R-:W-:-:S13]  /*cb10*/  ISETP.NE.AND P3, PT, R171, 0x3, PT ;  /* 0x00000003ab00780c */ /* 0x000fda0003f65270 */
[----:B------:R-:W-:Y:S05]  /*cb20*/  @!P3 BRA `(.L_x_95) ;  /* 0x000000000004b947 */ /* 0x000fea0003800000 */
[----:B------:R-:W-:Y:S01]  /*cb30*/  BPT.TRAP 0x1 ;  /* 0x000000040000795c */ /* 0x000fe20000300000 */
.L_x_95:
[----:B------:R-:W-:-:S04]  /*cb40*/  ULEA UR4, UR5, UR51, 0x3 ;  /* 0x0000003305047291 */ /* 0x000fc8000f8e183f */
[----:B------:R-:W-:-:S04]  /*cb50*/  UIADD3 UR4, UR4, 0x60, URZ ;  /* 0x0000006004047890 */ /* 0x000fc8000fffe03f */
[----:B------:R-:W-:-:S09]  /*cb60*/  UPRMT UR4, UR50, 0x654, UR4 ;  /* 0x0000065432047896 */ /* 0x000fd20008000004 */
[----:B------:R-:W-:Y:S03]  /*cb70*/  SYNCS.ARRIVE.TRANS64.RED.A1T0 RZ, [UR4], RZ ;  /* 0x000000ffffff79a7 */ /* 0x000fe60008100404 */
.L_x_94:
[----:B------:R-:W-:Y:S05]  /*cb80*/  BSYNC B0 ;  /* 0x0000000000007941 */ /* 0x000fea0003800000 */
.L_x_93:
        /* <DEDUP_REMOVED lines=8> */
.L_x_98:
[----:B-1----:R-:W-:Y:S01]  /*cc10*/  LEA R12, R0, UR51, 0x3 ;  /* 0x00000033000c7c11 */ /* 0x002fe2000f8e18ff */
[----:B------:R-:W-:Y:S01]  /*cc20*/  BSSY B1, `(.L_x_99) ;  /* 0x0000006000017945 */ /* 0x000fe20003800000 */
[----:B------:R-:W-:Y:S02]  /*cc30*/  SHF.L.U32 R27, R14, 0x1f, RZ ;  /* 0x0000001f0e1b7819 */ /* 0x000fe400000006ff */
[----:B------:R-:W-:Y:S02]  /*cc40*/  @!P4 LEA R29, R0, R13, 0xd ;  /* 0x0000000d001dc211 */ /* 0x000fe400078e68ff */
[----:B------:R-:W1:Y:S02]  /*cc50*/  SYNCS.PHASECHK.TRANS64.TRYWAIT P3, [R12+URZ+0x40], R27 ;  /* 0x0000401b0c0075a7 */ /* 0x000e64000806017f */
[----:B------:R-:W-:Y:S01]  /*cc60*/  @!P4 LEA R26, R156, R29, 0x1 ;  /* 0x0000001d9c1ac211 */ /* 0x000fe200078e08ff */
[----:B-1----:R-:W-:Y:S06]  /*cc70*/  @!P3 BRA `(.L_x_100) ;  /* 0x00000098003cb947 */ /* 0x002fec0003800000 */
.L_x_232:
[----:B------:R-:W-:Y:S05]  /*cc80*/  BSYNC B1 ;  /* 0x0000000000017941 */ /* 0x000fea0003800000 */
.L_x_99:
        /* <DEDUP_REMOVED lines=8> */
.L_x_97:
[----:B------:R-:W-:Y:S05]  /*cd10*/  BSYNC B0 ;  /* 0x0000000000007941 */ /* 0x000fea0003800000 */
.L_x_96:
[--C-:B-1-3--:R-:W-:Y:S02]  /*cd20*/  HADD2.F32 R12, -RZ, R5.reuse.H0_H0 ;  /* 0x20000005ff0c7230 */ /* 0x10afe40000004100 */
        /* <DEDUP_REMOVED lines=20> */
[----:B------:R-:W-:Y:S01]  /*ce70*/  FMUL R12, R12, 0.5 ;  /* 0x3f0000000c0c7820 */ /* 0x000fe20000400000 */
[C---:B------:R-:W-:Y:S01]  /*ce80*/  FSEL R30, -R20.reuse, -0.00082130916416645050049, P3 ;  /* 0xba574d20141e7808 */ /* 0x040fe20001800100 */
[----:B------:R-:W-:Y:S05]  /*ce90*/  WARPSYNC.ALL ;  /* 0x0000000000007948 */ /* 0x000fea0003800000 */
[----:B------:R-:W-:Y:S01]  /*cea0*/  FSEL R32, R21, 0.0052134888246655464172, P3 ;  /* 0x3baad5ea15207808 */ /* 0x000fe20001800000 */
[----:B------:R-:W-:Y:S01]  /*ceb0*/  FFMA R28, R27, R28, R30 ;  /* 0x0000001c1b1c7223 */ /* 0x000fe2000000001e */
        /* <DEDUP_REMOVED lines=82> */
[----:B------:R-:W-:Y:S02]  /*d3e0*/  HADD2.F32 R35, -RZ, R7.H0_H0 ;  /* 0x20000007ff237230 */ /* 0x000fe40000004100 */
[----:B----4-:R-:W-:Y:S02]  /*d3f0*/  HADD2.F32 R62, -RZ, R11.H0_H0 ;  /* 0x2000000bff3e7230 */ /* 0x010fe40000004100 */
        /* <DEDUP_REMOVED lines=187> */
[----:B------:R-:W-:Y:S01]  /*dfb0*/  FSEL R50, R159, 0.12837915122509002686, P3 ;  /* 0x3e0375d39f327808 */ /* 0x000fe20001800000 */
[----:B------:R-:W-:Y:S01]  /*dfc0*/  FFMA R54, R49, R54, R58 ;  /* 0x0000003631367223 */ /* 0x000fe2000000003a */
[----:B------:R-:W-:Y:S01]  /*dfd0*/  FFMA R48, R47, R48, R52 ;  /* 0x000000302f307223 */ /* 0x000fe20000000034 */
[----:B------:R-:W-:-:S02]  /*dfe0*/  FSEL R58, R158, -0.37612664699554443359, P5 ;  /* 0xbec093ac9e3a7808 */ /* 0x000fc40002800000 */
[----:B------:R-:W-:Y:S01]  /*dff0*/  FSEL R52, -|R53|, R53, P3 ;  /* 0x0000003535347208 */ /* 0x000fe20001800300 */
[----:B------:R-:W-:Y:S01]  /*e000*/  FFMA R54, R49, R54, R60 ;  /* 0x0000003631367223 */ /* 0x000fe2000000003c */
[----:B------:R-:W-:Y:S01]  /*e010*/  FFMA R47, R47, R48, R50 ;  /* 0x000000302f2f7223 */ /* 0x000fe20000000032 */
[----:B------:R-:W-:Y:S02]  /*e020*/  FSEL R51, R159, 0.12837915122509002686, P5 ;  /* 0x3e0375d39f337808 */ /* 0x000fe40002800000 */
[----:B------:R-:W-:Y:S01]  /*e030*/  FFMA R54, R49, R54, R58 ;  /* 0x0000003631367223 */ /* 0x000fe2000000003a */
[----:B------:R-:W-:Y:S01]  /*e040*/  FFMA R47, R47, R52, R52 ;  /* 0x000000342f2f7223 */ /* 0x000fe20000000034 */
[----:B------:R-:W-:Y:S02]  /*e050*/  FSEL R50, -|R55|, R55, P5 ;  /* 0x0000003737327208 */ /* 0x000fe40002800300 */
[----:B------:R-:W-:Y:S01]  /*e060*/  FFMA R51, R49, R54, R51 ;  /* 0x0000003631337223 */ /* 0x000fe20000000033 */
[----:B------:R-:W1:Y:S01]  /*e070*/  @P3 MUFU.EX2 R48, R47 ;  /* 0x0000002f00303308 */ /* 0x000e620000000800 */
[----:B------:R-:W-:-:S02]  /*e080*/  FMUL R49, R155, R70 ;  /* 0x000000469b317220 */ /* 0x000fc40000400000 */
[----:B------:R-:W-:Y:S02]  /*e090*/  FFMA R54, R51, R50, R50 ;  /* 0x0000003233367223 */ /* 0x000fe40000000032 */
[----:B------:R-:W-:Y:S01]  /*e0a0*/  FFMA R62, R154, R62, R49 ;  /* 0x0000003e9a3e7223 */ /* 0x000fe20000000031 */
[----:B------:R-:W-:Y:S02]  /*e0b0*/  HADD2.F32 R49, -RZ, R11.H1_H1 ;  /* 0x3000000bff317230 */ /* 0x000fe40000004100 */
[----:B------:R-:W2:Y:S01]  /*e0c0*/  @P5 MUFU.EX2 R50, R54 ;  /* 0x0000003600325308 */ /* 0x000ea20000000800 */
[----:B------:R-:W-:Y:S02]  /*e0d0*/  FMUL R63, R62, 0.70710676908493041992 ;  /* 0x3f3504f33e3f7820 */ /* 0x000fe40000400000 */
[----:B------:R-:W-:-:S04]  /*e0e0*/  FFMA R71, R154, R49, R71 ;  /* 0x000000319a477223 */ /* 0x000fc80000000047 */
[----:B------:R-:W-:Y:S01]  /*e0f0*/  FMUL R67, R71, 0.70710676908493041992 ;  /* 0x3f3504f347437820 */ /* 0x000fe20000400000 */
[----:B-1----:R-:W-:-:S05]  /*e100*/  @P3 FADD R48, -R48, 1 ;  /* 0x3f80000030303421 */ /* 0x002fca0000000100 */
[----:B------:R-:W-:Y:S01]  /*e110*/  @P3 LOP3.LUT R47, R48, 0x80000000, R53, 0xb8, !PT ;  /* 0x80000000302f3812 */ /* 0x000fe200078eb835 */
[C---:B------:R-:W-:Y:S01]  /*e120*/  FMUL R48, R63.reuse, R63 ;  /* 0x0000003f3f307220 */ /* 0x040fe20000400000 */
        /* <DEDUP_REMOVED lines=35> */
[----:B------:R-:W-:-:S02]  /*e360*/  HADD2.F32 R61, -RZ, R4.H1_H1 ;  /* 0x30000004ff3d7230 */ /* 0x000fc40000004100 */
[----:B------:R-:W-:Y:S01]  /*e370*/  FFMA R58, R49, R50, R50 ;  /* 0x00000032313a7223 */ /* 0x000fe20000000032 */
[----:B------:R-:W-:Y:S01]  /*e380*/  FSEL R50, -|R67|, R67, P5 ;  /* 0x0000004343327208 */ /* 0x000fe20002800300 */
[----:B------:R-:W-:Y:S01]  /*e390*/  FFMA R53, R52, R53, R48 ;  /* 0x0000003534357223 */ /* 0x000fe20000000030 */
[----:B------:R-:W-:Y:S01]  /*e3a0*/  HADD2.F32 R51, -RZ, R4.H0_H0 ;  /* 0x20000004ff337230 */ /* 0x000fe20000004100 */
[----:B------:R-:W1:Y:S01]  /*e3b0*/  @P3 MUFU.EX2 R48, R58 ;  /* 0x0000003a00303308 */ /* 0x000e620000000800 */
[C---:B------:R-:W-:Y:S01]  /*e3c0*/  FFMA R61, R154.reuse, R61, R57 ;  /* 0x0000003d9a3d7223 */ /* 0x040fe20000000039 */
[----:B------:R-:W-:Y:S01]  /*e3d0*/  FFMA R60, R53, R50, R50 ;  /* 0x00000032353c7223 */ /* 0x000fe20000000032 */
[----:B------:R-:W-:Y:S02]  /*e3e0*/  FMUL R49, R155, R56 ;  /* 0x000000389b317220 */ /* 0x000fe40000400000 */
[----:B------:R-:W-:Y:S02]  /*e3f0*/  FMUL R65, R61, 0.70710676908493041992 ;  /* 0x3f3504f33d417820 */ /* 0x000fe40000400000 */
[----:B------:R-:W-:Y:S01]  /*e400*/  FFMA R56, R154, R51, R49 ;  /* 0x000000339a387223 */ /* 0x000fe20000000031 */
[----:B------:R-:W2:Y:S01]  /*e410*/  @P5 MUFU.EX2 R50, R60 ;  /* 0x0000003c00325308 */ /* 0x000ea20000000800 */
        /* <DEDUP_REMOVED lines=15> */
[C---:B------:R-:W-:Y:S01]  /*e510*/  FFMA R53, R50.reuse, R49, R51 ;  /* 0x0000003132357223 */ /* 0x040fe20000000033 */
        /* <DEDUP_REMOVED lines=32> */
[----:B------:R-:W-:Y:S01]  /*e720*/  FMUL R31, R31, R26 ;  /* 0x0000001a1f1f7220 */ /* 0x000fe20000400000 */
[----:B------:R-:W-:Y:S01]  /*e730*/  FMUL R32, R32, R29 ;  /* 0x0000001d20207220 */ /* 0x000fe20000400000 */
[----:B------:R-:W-:Y:S01]  /*e740*/  FMUL R12, R33, 0.5 ;  /* 0x3f000000210c7820 */ /* 0x000fe20000400000 */
[----:B------:R-:W-:Y:S01]  /*e750*/  FMUL R26, R37, 0.5 ;  /* 0x3f000000251a7820 */ /* 0x000fe20000400000 */
[----:B------:R-:W2:Y:S01]  /*e760*/  @P5 MUFU.EX2 R48, R49 ;  /* 0x0000003100305308 */ /* 0x000ea20000000800 */
        /* <DEDUP_REMOVED lines=8> */
[----:B-1----:R-:W-:Y:S01]  /*e7f0*/  @P3 FADD R50, -R50, 1 ;  /* 0x3f80000032323421 */ /* 0x002fe20000000100 */
[----:B------:R-:W-:Y:S01]  /*e800*/  FMUL R27, R42, 0.5 ;  /* 0x3f0000002a1b7820 */ /* 0x000fe20000400000 */
[----:B------:R-:W-:Y:S01]  /*e810*/  FMUL R29, R46, 0.5 ;  /* 0x3f0000002e1d7820 */ /* 0x000fe20000400000 */
[----:B------:R-:W-:Y:S01]  /*e820*/  FMUL R37, R43, R12 ;  /* 0x0000000c2b257220 */ /* 0x000fe20000400000 */
[----:B------:R-:W-:Y:S01]  /*e830*/  FMUL R38, R47, R26 ;  /* 0x0000001a2f267220 */ /* 0x000fe20000400000 */
[----:B------:R-:W-:Y:S01]  /*e840*/  @P3 LOP3.LUT R55, R50, 0x80000000, R65, 0xb8, !PT ;  /* 0x8000000032373812 */ /* 0x000fe200078eb841 */
[----:B------:R-:W-:Y:S01]  /*e850*/  FMUL R44, R44, R27 ;  /* 0x0000001b2c2c7220 */ /* 0x000fe20000400000 */
[----:B------:R-:W-:Y:S01]  /*e860*/  FMUL R41, R54, R29 ;  /* 0x0000001d36297220 */ /* 0x000fe20000400000 */
[----:B--2---:R-:W-:Y:S01]  /*e870*/  @P5 FADD R48, -R48, 1 ;  /* 0x3f80000030305421 */ /* 0x004fe20000000100 */
[----:B------:R-:W-:Y:S01]  /*e880*/  FMUL R26, R61, 0.5 ;  /* 0x3f0000003d1a7820 */ /* 0x000fe20000400000 */
[----:B------:R-:W-:Y:S01]  /*e890*/  FMUL R12, R56, 0.5 ;  /* 0x3f000000380c7820 */ /* 0x000fe20000400000 */
[----:B------:R-:W-:Y:S01]  /*e8a0*/  FADD R55, R55, 1 ;  /* 0x3f80000037377421 */ /* 0x000fe20000000000 */
[----:B------:R-:W-:Y:S01]  /*e8b0*/  FMUL R27, R62, 0.5 ;  /* 0x3f0000003e1b7820 */ /* 0x000fe20000400000 */
[----:B------:R-:W-:Y:S01]  /*e8c0*/  @P5 LOP3.LUT R49, R48, 0x80000000, R63, 0xb8, !PT ;  /* 0x8000000030315812 */ /* 0x000fe200078eb83f */
[----:B------:R-:W-:Y:S01]  /*e8d0*/  FMUL R29, R71, 0.5 ;  /* 0x3f000000471d7820 */ /* 0x000fe20000400000 */
[----:B------:R-:W-:Y:S01]  /*e8e0*/  FMUL R51, R28, R51 ;  /* 0x000000331c337220 */ /* 0x000fe20000400000 */
[----:B------:R-:W-:Y:S01]  /*e8f0*/  FMUL R55, R55, R26 ;  /* 0x0000001a37377220 */ /* 0x000fe20000400000 */
[----:B------:R-:W-:Y:S01]  /*e900*/  FMUL R58, R58, R27 ;  /* 0x0000001b3a3a7220 */ /* 0x000fe20000400000 */
[----:B------:R-:W-:Y:S01]  /*e910*/  FADD R49, R49, 1 ;  /* 0x3f80000031317421 */ /* 0x000fe20000000000 */
[----:B------:R-:W-:Y:S01]  /*e920*/  FMUL R29, R60, R29 ;  /* 0x0000001d3c1d7220 */ /* 0x000fe20000400000 */
[----:B------:R-:W-:-:S02]  /*e930*/  F2FP.F16.F32.PACK_AB R34, R32, R31 ;  /* 0x0000001f2022723e */ /* 0x000fc400000000ff */
[----:B------:R-:W-:Y:S01]  /*e940*/  FMUL R12, R49, R12 ;  /* 0x0000000c310c7220 */ /* 0x000fe20000400000 */
[----:B------:R-:W-:Y:S02]  /*e950*/  F2FP.F16.F32.PACK_AB R35, R36, R35 ;  /* 0x000000232423723e */ /* 0x000fe400000000ff */
[----:B------:R-:W-:Y:S02]  /*e960*/  F2FP.F16.F32.PACK_AB R33, R51, R30 ;  /* 0x0000001e3321723e */ /* 0x000fe400000000ff */
[----:B------:R-:W-:Y:S02]  /*e970*/  F2FP.F16.F32.PACK_AB R36, R40, R39 ;  /* 0x000000272824723e */ /* 0x000fe400000000ff */
[----:B------:R-:W-:Y:S02]  /*e980*/  F2FP.F16.F32.PACK_AB R32, R55, R12 ;  /* 0x0000000c3720723e */ /* 0x000fe400000000ff */
[----:B------:R-:W-:Y:S02]  /*e990*/  F2FP.F16.F32.PACK_AB R37, R44, R37 ;  /* 0x000000252c25723e */ /* 0x000fe400000000ff */
[----:B------:R-:W-:Y:S01]  /*e9a0*/  F2FP.F16.F32.PACK_AB R38, R41, R38 ;  /* 0x000000262926723e */ /* 0x000fe200000000ff */
[----:B------:R1:W-:Y:S01]  /*e9b0*/  STSM.16.M88.4 [R93+0x2200], R32 ;  /* 0x002200205d007844 */ /* 0x0003e20000000200 */
[----:B------:R-:W-:-:S05]  /*e9c0*/  F2FP.F16.F32.PACK_AB R39, R29, R58 ;  /* 0x0000003a1d27723e */ /* 0x000fca00000000ff */
        /* <DEDUP_REMOVED lines=18> */
.L_x_102:
[----:B------:R-:W-:Y:S05]  /*eaf0*/  BSYNC B0 ;  /* 0x0000000000007941 */ /* 0x000fea0003800000 */
.L_x_101:
[----:B------:R-:W-:Y:S06]  /*eb00*/  BAR.SYNC.DEFER_BLOCKING 0x1, 0x100 ;  /* 0x0044000000007b1d */ /* 0x000fec0000010000 */
[----:B------:R-:W-:Y:S04]  /*eb10*/  BSSY B0, `(.L_x_103) ;  /* 0x0000009000007945 */ /* 0x000fe80003800000 */
[----:B------:R-:W-:Y:S05]  /*eb20*/  @P0 BRA `(.L_x_104) ;  /* 0x00000000001c0947 */ /* 0x000fea0003800000 */
[----:B------:R-:W-:-:S13]  /*eb30*/  ISETP.NE.AND P3, PT, R171, 0x3, PT ;  /* 0x00000003ab00780c */ /* 0x000fda0003f65270 */
[----:B------:R-:W-:Y:S05]  /*eb40*/  @!P3 BRA `(.L_x_105) ;  /* 0x000000000004b947 */ /* 0x000fea0003800000 */
[----:B------:R-:W-:Y:S01]  /*eb50*/  BPT.TRAP 0x1 ;  /* 0x000000040000795c */ /* 0x000fe20000300000 */
.L_x_105:
[----:B------:R-:W-:-:S04]  /*eb60*/  ULEA UR4, UR5, UR51, 0x3 ;  /* 0x0000003305047291 */ /* 0x000fc8000f8e183f */
[----:B------:R-:W-:-:S04]  /*eb70*/  UIADD3 UR4, UR4, 0x60, URZ ;  /* 0x0000006004047890 */ /* 0x000fc8000fffe03f */
[----:B------:R-:W-:-:S09]  /*eb80*/  UPRMT UR4, UR50, 0x654, UR4 ;  /* 0x0000065432047896 */ /* 0x000fd20008000004 */
[----:B------:R-:W-:Y:S03]  /*eb90*/  SYNCS.ARRIVE.TRANS64.RED.A1T0 RZ, [UR4], RZ ;  /* 0x000000ffffff79a7 */ /* 0x000fe60008100404 */
.L_x_104:
[----:B------:R-:W-:Y:S05]  /*eba0*/  BSYNC B0 ;  /* 0x0000000000007941 */ /* 0x000fea0003800000 */
.L_x_103:
        /* <DEDUP_REMOVED lines=8> */
.L_x_108:
[----:B------:R-:W-:Y:S01]  /*ec30*/  LEA R12, R0, UR51, 0x3 ;  /* 0x00000033000c7c11 */ /* 0x000fe2000f8e18ff */
[----:B------:R-:W-:Y:S01]  /*ec40*/  BSSY B1, `(.L_x_109) ;  /* 0x0000006000017945 */ /* 0x000fe20003800000 */
[----:B-1----:R-:W-:Y:S02]  /*ec50*/  SHF.L.U32 R15, R14, 0x1f, RZ ;  /* 0x0000001f0e0f7819 */ /* 0x002fe400000006ff */
[----:B------:R-:W-:Y:S02]  /*ec60*/  @!P4 LEA R27, R0, R13, 0xd ;  /* 0x0000000d001bc211 */ /* 0x000fe400078e68ff */
[----:B------:R-:W1:Y:S02]  /*ec70*/  SYNCS.PHASECHK.TRANS64.TRYWAIT P3, [R12+URZ+0x40], R15 ;  /* 0x0000400f0c0075a7 */ /* 0x000e64000806017f */
[----:B------:R-:W-:Y:S01]  /*ec80*/  @!P4 LEA R26, R156, R27, 0x1 ;  /* 0x0000001b9c1ac211 */ /* 0x000fe200078e08ff */
[----:B-1----:R-:W-:Y:S06]  /*ec90*/  @!P3 BRA `(.L_x_110) ;  /* 0x000000780048b947 */ /* 0x002fec0003800000 */
.L_x_233:
[----:B------:R-:W-:Y:S05]  /*eca0*/  BSYNC B1 ;  /* 0x0000000000017941 */ /* 0x000fea0003800000 */
.L_x_109:
[----:B------:R-:W-:Y:S05]  /*ecb0*/  @!P4 WARPSYNC.ALL ;  /* 0x000000000000c948 */ /* 0x000fea0003800000 */
[----:B------:R2:W3:Y:S01]  /*ecc0*/  @!P4 LDSM.16.M88.4 R4, [R27] ;  /* 0x000000001b04c83b */ /* 0x0004e20000000200 */
[----:B------:R-:W-:-:S03]  /*ecd0*/  VIADD R0, R0, 0x1 ;  /* 0x0000000100007836 */ /* 0x000fc60000000000 */
[----:B------:R2:W4:Y:S02]  /*ece0*/  @!P4 LDSM.16.M88.4 R8, [R26] ;  /* 0x000000001a08c83b */ /* 0x0005240000000200 */
[----:B------:R-:W-:-:S04]  /*ecf0*/  ISETP.NE.AND P3, PT, R0, 0x4, PT ;  /* 0x000000040000780c */ /* 0x000fc80003f65270 */
[----:B-1----:R-:W-:Y:S02]  /*ed00*/  SEL R15, RZ, 0x1, P3 ;  /* 0x00000001ff0f7807 */ /* 0x002fe40001800000 */
[----:B------:R-:W-:Y:S02]  /*ed10*/  SEL R0, R0, RZ, P3 ;  /* 0x000000ff00007207 */ /* 0x000fe40001800000 */
[----:B--2---:R-:W-:-:S07]  /*ed20*/  LOP3.LUT R14, R14, R15, RZ, 0x3c, !PT ;  /* 0x0000000f0e0e7212 */ /* 0x004fce00078e3cff */
.L_x_107:
[----:B------:R-:W-:Y:S05]  /*ed30*/  BSYNC B0 ;  /* 0x0000000000007941 */ /* 0x000fea0003800000 */
.L_x_106:
[--C-:B---3--:R-:W-:Y:S02]  /*ed40*/  HADD2.F32 R12, -RZ, R5.reuse.H0_H0 ;  /* 0x20000005ff0c7230 */ /* 0x108fe40000004100 */
[C---:B-1----:R-:W-:Y:S01]  /*ed50*/  FMUL R15, R155.reuse, R138 ;  /* 0x0000008a9b0f7220 */ /* 0x042fe20000400000 */
[----:B------:R-:W-:Y:S02]  /*ed60*/  HADD2.F32 R26, -RZ, R5.H1_H1 ;  /* 0x30000005ff1a7230 */ /* 0x000fe40000004100 */
[C---:B------:R-:W-:Y:S01]  /*ed70*/  FMUL R139, R155.reuse, R139 ;  /* 0x0000008b9b8b7220 */ /* 0x040fe20000400000 */
[----:B----4-:R-:W-:Y:S02]  /*ed80*/  HADD2.F32 R60, -RZ, R11.H0_H0 ;  /* 0x2000000bff3c7230 */ /* 0x010fe40000004100 */
[C---:B------:R-:W-:Y:S01]  /*ed90*/  FFMA R12, R154.reuse, R12, R15 ;  /* 0x0000000c9a0c7223 */ /* 0x040fe2000000000f */
[C---:B------:R-:W-:Y:S01]  /*eda0*/  FMUL R151, R155.reuse, R151 ;  /* 0x000000979b977220 */ /* 0x040fe20000400000 */
[----:B------:R-:W-:Y:S01]  /*edb0*/  FFMA R15, R154, R26, R139 ;  /* 0x0000001a9a0f7223 */ /* 0x000fe2000000008b */
[----:B------:R-:W-:Y:S01]  /*edc0*/  FMUL R137, R155, R137 ;  /* 0x000000899b897220 */ /* 0x000fe20000400000 */
[----:B------:R-:W-:Y:S01]  /*edd0*/  FMUL R39, R12, 0.70710676908493041992 ;  /* 0x3f3504f30c277820 */ /* 0x000fe20000400000 */
[----:B------:R-:W-:Y:S05]  /*ede0*/  WARPSYNC.ALL ;  /* 0x0000000000007948 */ /* 0x000fea0003800000 */
[----:B------:R-:W-:Y:S01]  /*edf0*/  FMUL R26, R39, R39 ;  /* 0x00000027271a7220 */ /* 0x000fe20000400000 */
[----:B------:R-:W-:Y:S01]  /*ee00*/  FMUL R34, R15, 0.70710676908493041992 ;  /* 0x3f3504f30f227820 */ /* 0x000fe20000400000 */
[C---:B------:R-:W-:Y:S01]  /*ee10*/  FSETP.GE.AND P3, PT, |R39|.reuse, 1.0029599666595458984, PT ;  /* 0x3f8060fe2700780b */ /* 0x040fe20003f66200 */
[----:B------:R-:W-:Y:S02]  /*ee20*/  BSSY B0, `(.L_x_111) ;  /* 0x00001cf000007945 */ /* 0x000fe40003800000 */
[----:B------:R-:W-:Y:S01]  /*ee30*/  FMUL R28, R34, R34 ;  /* 0x00000022221c7220 */ /* 0x000fe20000400000 */
[----:B------:R-:W-:-:S02]  /*ee40*/  FSEL R26, |R39|, R26, P3 ;  /* 0x0000001a271a7208 */ /* 0x000fc40001800200 */
[----:B------:R-:W-:Y:S02]  /*ee50*/  FSEL R27, R3, 8.4834944573231041431e-05, P3 ;  /* 0x38b1e96a031b7808 */ /* 0x000fe40001800000 */
[----:B------:R-:W-:Y:S02]  /*ee60*/  FSEL R29, -R20, -0.00082130916416645050049, P3 ;  /* 0xba574d20141d7808 */ /* 0x000fe40001800100 */
[----:B------:R-:W-:Y:S02]  /*ee70*/  FSETP.GE.AND P5, PT, |R34|, 1.0029599666595458984, PT ;  /* 0x3f8060fe2200780b */ /* 0x000fe40003fa6200 */
[----:B------:R-:W-:Y:S01]  /*ee80*/  FSEL R31, R21, 0.0052134888246655464172, P3 ;  /* 0x3baad5ea151f7808 */ /* 0x000fe20001800000 */
[----:B------:R-:W-:Y:S01]  /*ee90*/  FFMA R27, R26, R27, R29 ;  /* 0x0000001b1a1b7223 */ /* 0x000fe2000000001d */
        /* <DEDUP_REMOVED lines=294> */
[----:B------:R-:W-:Y:S01]  /*10100*/  FFMA R151, R154, R47, R151 ;  /* 0x0000002f9a977223 */ /* 0x000fe20000000097 */
[----:B-1----:R-:W-:-:S05]  /*10110*/  @P3 FADD R46, -R46, 1 ;  /* 0x3f8000002e2e3421 */ /* 0x002fca0000000100 */
[----:B------:R-:W-:Y:S01]  /*10120*/  @P3 LOP3.LUT R52, R46, 0x80000000, R59, 0xb8, !PT ;  /* 0x800000002e343812 */ /* 0x000fe200078eb83b */
[C---:B------:R-:W-:Y:S01]  /*10130*/  FMUL R46, R65.reuse, R65 ;  /* 0x00000041412e7220 */ /* 0x040fe20000400000 */
[C---:B------:R-:W-:Y:S01]  /*10140*/  FSETP.GE.AND P3, PT, |R65|.reuse, 1.0029599666595458984, PT ;  /* 0x3f8060fe4100780b */ /* 0x040fe20003f66200 */
[----:B--2---:R-:W-:Y:S01]  /*10150*/  @P5 FADD R48, -R48, 1 ;  /* 0x3f80000030305421 */ /* 0x004fe20000000100 */
[----:B------:R-:W-:Y:S02]  /*10160*/  HADD2.F32 R59, -RZ, R4.H0_H0 ;  /* 0x20000004ff3b7230 */ /* 0x000fe40000004100 */
[----:B------:R-:W-:Y:S01]  /*10170*/  FADD R52, R52, 1 ;  /* 0x3f80000034347421 */ /* 0x000fe20000000000 */
[----:B------:R-:W-:Y:S02]  /*10180*/  FSEL R46, |R65|, R46, P3 ;  /* 0x0000002e412e7208 */ /* 0x000fe40001800200 */
[----:B------:R-:W-:Y:S01]  /*10190*/  @P5 LOP3.LUT R54, R48, 0x80000000, R61, 0xb8, !PT ;  /* 0x8000000030365812 */ /* 0x000fe200078eb83d */
[----:B------:R-:W-:Y:S01]  /*101a0*/  FMUL R61, R151, 0.70710676908493041992 ;  /* 0x3f3504f3973d7820 */ /* 0x000fe20000400000 */
[----:B------:R-:W-:-:S02]  /*101b0*/  FSEL R47, R3, 8.4834944573231041431e-05, P3 ;  /* 0x38b1e96a032f7808 */ /* 0x000fc40001800000 */
[----:B------:R-:W-:Y:S01]  /*101c0*/  FSEL R49, -R20, -0.00082130916416645050049, P3 ;  /* 0xba574d2014317808 */ /* 0x000fe20001800100 */
[C---:B------:R-:W-:Y:S01]  /*101d0*/  FMUL R48, R61.reuse, R61 ;  /* 0x0000003d3d307220 */ /* 0x040fe20000400000 */
[----:B------:R-:W-:Y:S01]  /*101e0*/  FSETP.GE.AND P5, PT, |R61|, 1.0029599666595458984, PT ;  /* 0x3f8060fe3d00780b */ /* 0x000fe20003fa6200 */
[----:B------:R-:W-:Y:S01]  /*101f0*/  FADD R54, R54, 1 ;  /* 0x3f80000036367421 */ /* 0x000fe20000000000 */
[----:B------:R-:W-:Y:S01]  /*10200*/  FSEL R51, -R23, -0.026868773624300956726, P3 ;  /* 0xbcdc1be717337808 */ /* 0x000fe20001800100 */
[----:B------:R-:W-:Y:S01]  /*10210*/  FFMA R47, R46, R47, R49 ;  /* 0x0000002f2e2f7223 */ /* 0x000fe20000000031 */
[----:B------:R-:W-:Y:S01]  /*10220*/  FSEL R49, R21, 0.0052134888246655464172, P3 ;  /* 0x3baad5ea15317808 */ /* 0x000fe20001800000 */
[----:B------:R-:W-:Y:S01]  /*10230*/  FMUL R45, R54, R45 ;  /* 0x0000002d362d7220 */ /* 0x000fe20000400000 */
        /* <DEDUP_REMOVED lines=37> */
[----:B--2---:R-:W-:Y:S02]  /*10490*/  @P5 FADD R48, -R48, 1 ;  /* 0x3f80000030305421 */ /* 0x004fe40000000100 */
[----:B------:R-:W-:Y:S01]  /*104a0*/  FADD R56, R56, 1 ;  /* 0x3f80000038387421 */ /* 0x000fe20000000000 */
[----:B------:R-:W-:Y:S02]  /*104b0*/  FSEL R47, R3, 8.4834944573231041431e-05, P3 ;  /* 0x38b1e96a032f7808 */ /* 0x000fe40001800000 */
[----:B------:R-:W-:Y:S01]  /*104c0*/  @P5 LOP3.LUT R58, R48, 0x80000000, R61, 0xb8, !PT ;  /* 0x80000000303a5812 */ /* 0x000fe200078eb83d */
[----:B------:R-:W-:Y:S01]  /*104d0*/  FMUL R61, R59, 0.70710676908493041992 ;  /* 0x3f3504f33b3d7820 */ /* 0x000fe20000400000 */
[----:B------:R-:W-:-:S02]  /*104e0*/  FSEL R48, |R63|, R46, P3 ;  /* 0x0000002e3f307208 */ /* 0x000fc40001800200 */
[----:B------:R-:W-:Y:S01]  /*104f0*/  FSEL R49, -R20, -0.00082130916416645050049, P3 ;  /* 0xba574d2014317808 */ /* 0x000fe20001800100 */
[C---:B------:R-:W-:Y:S01]  /*10500*/  FMUL R46, R61.reuse, R61 ;  /* 0x0000003d3d2e7220 */ /* 0x040fe20000400000 */
[----:B------:R-:W-:Y:S01]  /*10510*/  FSETP.GE.AND P5, PT, |R61|, 1.0029599666595458984, PT ;  /* 0x3f8060fe3d00780b */ /* 0x000fe20003fa6200 */
[----:B------:R-:W-:Y:S01]  /*10520*/  FADD R58, R58, 1 ;  /* 0x3f8000003a3a7421 */ /* 0x000fe20000000000 */
        /* <DEDUP_REMOVED lines=33> */
[----:B------:R-:W-:Y:S01]  /*10740*/  FMUL R28, R29, 0.5 ;  /* 0x3f0000001d1c7820 */ /* 0x000fe20000400000 */
[----:B------:R-:W-:Y:S01]  /*10750*/  FMUL R29, R26, R49 ;  /* 0x000000311a1d7220 */ /* 0x000fe20000400000 */
[----:B------:R-:W-:Y:S01]  /*10760*/  FMUL R30, R30, R15 ;  /* 0x0000000f1e1e7220 */ /* 0x000fe20000400000 */
[----:B------:R-:W-:Y:S01]  /*10770*/  FMUL R15, R32, 0.5 ;  /* 0x3f000000200f7820 */ /* 0x000fe20000400000 */
[----:B------:R-:W-:Y:S01]  /*10780*/  FMUL R26, R37, 0.5 ;  /* 0x3f000000251a7820 */ /* 0x000fe20000400000 */
[----:B------:R-:W2:Y:S01]  /*10790*/  @P5 MUFU.EX2 R46, R47 ;  /* 0x0000002f002e5308 */ /* 0x000ea20000000800 */
[----:B------:R-:W-:Y:S01]  /*107a0*/  FMUL R31, R31, R28 ;  /* 0x0000001c1f1f7220 */ /* 0x000fe20000400000 */
[----:B------:R-:W-:Y:S01]  /*107b0*/  FMUL R34, R34, R15 ;  /* 0x0000000f22227220 */ /* 0x000fe20000400000 */
[----:B------:R-:W-:Y:S01]  /*107c0*/  FMUL R15, R40, 0.5 ;  /* 0x3f000000280f7820 */ /* 0x000fe20000400000 */
[----:B------:R-:W-:Y:S01]  /*107d0*/  FMUL R39, R39, R26 ;  /* 0x0000001a27277220 */ /* 0x000fe20000400000 */
[----:B------:R-:W-:Y:S01]  /*107e0*/  FMUL R26, R137, 0.5 ;  /* 0x3f000000891a7820 */ /* 0x000fe20000400000 */
[----:B------:R-:W-:Y:S01]  /*107f0*/  F2FP.F16.F32.PACK_AB R30, R31, R30 ;  /* 0x0000001e1f1e723e */ /* 0x000fe200000000ff */
[----:B-1----:R-:W-:-:S05]  /*10800*/  @P3 FADD R48, -R48, 1 ;  /* 0x3f80000030303421 */ /* 0x002fca0000000100 */
[----:B------:R-:W-:Y:S01]  /*10810*/  @P3 LOP3.LUT R53, R48, 0x80000000, R63, 0xb8, !PT ;  /* 0x8000000030353812 */ /* 0x000fe200078eb83f */
[----:B--2---:R-:W-:-:S04]  /*10820*/  @P5 FADD R46, -R46, 1 ;  /* 0x3f8000002e2e5421 */ /* 0x004fc80000000100 */
[----:B------:R-:W-:Y:S01]  /*10830*/  FADD R53, R53, 1 ;  /* 0x3f80000035357421 */ /* 0x000fe20000000000 */
[----:B------:R-:W-:Y:S01]  /*10840*/  @P5 LOP3.LUT R47, R46, 0x80000000, R61, 0xb8, !PT ;  /* 0x800000002e2f5812 */ /* 0x000fe200078eb83d */
[----:B------:R-:W-:Y:S01]  /*10850*/  FMUL R46, R27, R12 ;  /* 0x0000000c1b2e7220 */ /* 0x000fe20000400000 */
[----:B------:R-:W-:Y:S01]  /*10860*/  FMUL R12, R33, 0.5 ;  /* 0x3f000000210c7820 */ /* 0x000fe20000400000 */
[----:B------:R-:W-:Y:S01]  /*10870*/  FMUL R27, R36, 0.5 ;  /* 0x3f000000241b7820 */ /* 0x000fe20000400000 */
[----:B------:R-:W-:Y:S01]  /*10880*/  FMUL R33, R42, R15 ;  /* 0x0000000f2a217220 */ /* 0x000fe20000400000 */
[----:B------:R-:W-:Y:S01]  /*10890*/  FADD R47, R47, 1 ;  /* 0x3f8000002f2f7421 */ /* 0x000fe20000000000 */
        /* <DEDUP_REMOVED lines=10> */
[----:B------:R-:W-:Y:S01]  /*10940*/  FMUL R56, R56, R15 ;  /* 0x0000000f38387220 */ /* 0x000fe20000400000 */
[----:B------:R-:W-:Y:S01]  /*10950*/  F2FP.F16.F32.PACK_AB R33, R28, R33 ;  /* 0x000000211c21723e */ /* 0x000fe200000000ff */
[----:B------:R-:W-:Y:S01]  /*10960*/  FMUL R12, R47, R12 ;  /* 0x0000000c2f0c7220 */ /* 0x000fe20000400000 */
[----:B------:R-:W-:Y:S01]  /*10970*/  FMUL R27, R58, R27 ;  /* 0x0000001b3a1b7220 */ /* 0x000fe20000400000 */
[----:B------:R-:W-:-:S02]  /*10980*/  F2FP.F16.F32.PACK_AB R29, R46, R29 ;  /* 0x0000001d2e1d723e */ /* 0x000fc400000000ff */
        /* <DEDUP_REMOVED lines=24> */
.L_x_112:
[----:B------:R-:W-:Y:S05]  /*10b10*/  BSYNC B0 ;  /* 0x0000000000007941 */ /* 0x000fea0003800000 */
.L_x_111:
[----:B------:R-:W-:Y:S06]  /*10b20*/  BAR.SYNC.DEFER_BLOCKING 0x1, 0x100 ;  /* 0x0044000000007b1d */ /* 0x000fec0000010000 */
[----:B------:R-:W-:Y:S04]  /*10b30*/  BSSY B0, `(.L_x_113) ;  /* 0x0000009000007945 */ /* 0x000fe80003800000 */
[----:B------:R-:W-:Y:S05]  /*10b40*/  @P0 BRA `(.L_x_114) ;  /* 0x00000000001c0947 */ /* 0x000fea0003800000 */
[----:B------:R-:W-:-:S13]  /*10b50*/  ISETP.NE.AND P3, PT, R171, 0x3, PT ;  /* 0x00000003ab00780c */ /* 0x000fda0003f65270 */
[----:B------:R-:W-:Y:S05]  /*10b60*/  @!P3 BRA `(.L_x_115) ;  /* 0x000000000004b947 */ /* 0x000fea0003800000 */
[----:B------:R-:W-:Y:S01]  /*10b70*/  BPT.TRAP 0x1 ;  /* 0x000000040000795c */ /* 0x000fe20000300000 */
.L_x_115:
[----:B------:R-:W-:-:S04]  /*10b80*/  ULEA UR4, UR5, UR51, 0x3 ;  /* 0x0000003305047291 */ /* 0x000fc8000f8e183f */
[----:B------:R-:W-:-:S04]  /*10b90*/  UIADD3 UR4, UR4, 0x60, URZ ;  /* 0x0000006004047890 */ /* 0x000fc8000fffe03f */
[----:B------:R-:W-:-:S09]  /*10ba0*/  UPRMT UR4, UR50, 0x654, UR4 ;  /* 0x0000065432047896 */ /* 0x000fd20008000004 */
[----:B------:R-:W-:Y:S03]  /*10bb0*/  SYNCS.ARRIVE.TRANS64.RED.A1T0 RZ, [UR4], RZ ;  /* 0x000000ffffff79a7 */ /* 0x000fe60008100404 */
.L_x_114:
[----:B------:R-:W-:Y:S05]  /*10bc0*/  BSYNC B0 ;  /* 0x0000000000007941 */ /* 0x000fea0003800000 */
.L_x_113:
        /* <DEDUP_REMOVED lines=8> */
.L_x_118:
[----:B------:R-:W-:Y:S01]  /*10c50*/  SHF.L.U32 R14, R14, 0x1f, RZ ;  /* 0x0000001f0e0e7819 */ /* 0x000fe200000006ff */
[----:B------:R-:W-:Y:S01]  /*10c60*/  BSSY B1, `(.L_x_119) ;  /* 0x0000006000017945 */ /* 0x000fe20003800000 */
[C---:B------:R-:W-:Y:S02]  /*10c70*/  LEA R15, R0.reuse, UR51, 0x3 ;  /* 0x00000033000f7c11 */ /* 0x040fe4000f8e18ff */
[----:B------:R-:W-:Y:S02]  /*10c80*/  @!P4 LEA R13, R0, R13, 0xd ;  /* 0x0000000d000dc211 */ /* 0x000fe400078e68ff */
[----:B------:R-:W2:Y:S02]  /*10c90*/  SYNCS.PHASECHK.TRANS64.TRYWAIT P3, [R15+URZ+0x40], R14 ;  /* 0x0000400e0f0075a7 */ /* 0x000ea4000806017f */
[----:B------:R-:W-:Y:S01]  /*10ca0*/  @!P4 LEA R0, R156, R13, 0x1 ;  /* 0x0000000d9c00c211 */ /* 0x000fe200078e08ff */
[----:B--2---:R-:W-:Y:S06]  /*10cb0*/  @!P3 BRA `(.L_x_120) ;  /* 0x000000580054b947 */ /* 0x004fec0003800000 */
.L_x_234:
[----:B------:R-:W-:Y:S05]  /*10cc0*/  BSYNC B1 ;  /* 0x0000000000017941 */ /* 0x000fea0003800000 */
.L_x_119:
[----:B------:R-:W-:Y:S05]  /*10cd0*/  @!P4 WARPSYNC.ALL ;  /* 0x000000000000c948 */ /* 0x000fea0003800000 */
[----:B------:R3:W4:Y:S04]  /*10ce0*/  @!P4 LDSM.16.M88.4 R4, [R13] ;  /* 0x000000000d04c83b */ /* 0x0007280000000200 */
[----:B------:R3:W1:Y:S02]  /*10cf0*/  @!P4 LDSM.16.M88.4 R8, [R0] ;  /* 0x000000000008c83b */ /* 0x0006640000000200 */
.L_x_117:
[----:B------:R-:W-:Y:S05]  /*10d00*/  BSYNC B0 ;  /* 0x0000000000007941 */ /* 0x000fea0003800000 */
.L_x_116:
[----:B-1-3--:R-:W-:Y:S02]  /*10d10*/  HADD2.F32 R13, -RZ, R11.H1_H1 ;  /* 0x3000000bff0d7230 */ /* 0x00afe40000004100 */
[C---:B------:R-:W-:Y:S01]  /*10d20*/  FMUL R87, R155.reuse, R87 ;  /* 0x000000579b577220 */ /* 0x040fe20000400000 */
[C---:B------:R-:W-:Y:S01]  /*10d30*/  FMUL R29, R155.reuse, R74 ;  /* 0x0000004a9b1d7220 */ /* 0x040fe20000400000 */
[----:B----4-:R-:W-:Y:S02]  /*10d40*/  HADD2.F32 R27, -RZ, R6.H0_H0 ;  /* 0x20000006ff1b7230 */ /* 0x010fe40000004100 */
[C---:B------:R-:W-:Y:S01]  /*10d50*/  FMUL R76, R155.reuse, R76 ;  /* 0x0000004c9b4c7220 */ /* 0x040fe20000400000 */
[----:B------:R-:W-:Y:S01]  /*10d60*/  FFMA R12, R154, R13, R87 ;  /* 0x0000000d9a0c7223 */ /* 0x000fe20000000057 */
[C---:B------:R-:W-:Y:S01]  /*10d70*/  FMUL R77, R155.reuse, R77 ;  /* 0x0000004d9b4d7220 */ /* 0x040fe20000400000 */
[C---:B------:R-:W-:Y:S01]  /*10d80*/  FMUL R78, R155.reuse, R78 ;  /* 0x0000004e9b4e7220 */ /* 0x040fe20000400000 */
[C---:B------:R-:W-:Y:S01]  /*10d90*/  FMUL R82, R155.reuse, R82 ;  /* 0x000000529b527220 */ /* 0x040fe20000400000 */
[----:B------:R-:W-:Y:S01]  /*10da0*/  FMUL R31, R12, 0.70710676908493041992 ;  /* 0x3f3504f30c1f7820 */ /* 0x000fe20000400000 */
[C---:B------:R-:W-:Y:S01]  /*10db0*/  FMUL R83, R155.reuse, R83 ;  /* 0x000000539b537220 */ /* 0x040fe20000400000 */
[C---:B------:R-:W-:Y:S01]  /*10dc0*/  FMUL R84, R155.reuse, R84 ;  /* 0x000000549b547220 */ /* 0x040fe20000400000 */
[----:B------:R-:W-:Y:S01]  /*10dd0*/  FMUL R72, R155, R72 ;  /* 0x000000489b487220 */ /* 0x000fe20000400000 */
[C---:B------:R-:W-:Y:S01]  /*10de0*/  FMUL R0, R31.reuse, R31 ;  /* 0x0000001f1f007220 */ /* 0x040fe20000400000 */
[C---:B------:R-:W-:Y:S01]  /*10df0*/  FSETP.GE.AND P3, PT, |R31|.reuse, 1.0029599666595458984, PT ;  /* 0x3f8060fe1f00780b */ /* 0x040fe20003f66200 */
[----:B------:R-:W-:Y:S05]  /*10e00*/  WARPSYNC.ALL ;  /* 0x0000000000007948 */ /* 0x000fea0003800000 */
[----:B------:R-:W-:Y:S01]  /*10e10*/  FSEL R0, |R31|, R0, P3 ;  /* 0x000000001f007208 */ /* 0x000fe20001800200 */
[----:B------:R-:W-:Y:S01]  /*10e20*/  BSSY B0, `(.L_x_121) ;  /* 0x00001cc000007945 */ /* 0x000fe20003800000 */
[----:B------:R-:W-:-:S02]  /*10e30*/  FSEL R13, R3, 8.4834944573231041431e-05, P3 ;  /* 0x38b1e96a030d7808 */ /* 0x000fc40001800000 */
[----:B--2---:R-:W-:Y:S02]  /*10e40*/  FSEL R15, -R20, -0.00082130916416645050049, P3 ;  /* 0xba574d20140f7808 */ /* 0x004fe40001800100 */
[----:B------:R-:W-:Y:S02]  /*10e50*/  FSEL R14, R21, 0.0052134888246655464172, P3 ;  /* 0x3baad5ea150e7808 */ /* 0x000fe40001800000 */
[----:B------:R-:W-:Y:S01]  /*10e60*/  FSEL R24, -R23, -0.026868773624300956726, P3 ;  /* 0xbcdc1be717187808 */ /* 0x000fe20001800100 */
[----:B------:R-:W-:Y:S01]  /*10e70*/  FFMA R13, R0, R13, R15 ;  /* 0x0000000d000d7223 */ /* 0x000fe2000000000f */
[----:B------:R-:W-:-:S03]  /*10e80*/  FSEL R15, -|R31|, R31, P3 ;  /* 0x0000001f1f0f7208 */ /* 0x000fc60001800300 */
[----:B------:R-:W-:Y:S01]  /*10e90*/  FFMA R13, R0, R13, R14 ;  /* 0x0000000d000d7223 */ /* 0x000fe2000000000e */
[----:B------:R-:W-:-:S03]  /*10ea0*/  FSEL R14, R157, 0.11284004896879196167, P3 ;  /* 0x3de718af9d0e7808 */ /* 0x000fc60001800000 */
[----:B------:R-:W-:Y:S01]  /*10eb0*/  FFMA R13, R0, R13, R24 ;  /* 0x0000000d000d7223 */ /* 0x000fe20000000018 */
[----:B------:R-:W-:-:S03]  /*10ec0*/  FSEL R24, R158, -0.37612664699554443359, P3 ;  /* 0xbec093ac9e187808 */ /* 0x000fc60001800000 */
[----:B------:R-:W-:Y:S01]  /*10ed0*/  FFMA R13, R0, R13, R14 ;  /* 0x0000000d000d7223 */ /* 0x000fe2000000000e */
[----:B------:R-:W-:-:S03]  /*10ee0*/  FSEL R14, R159, 0.12837915122509002686, P3 ;  /* 0x3e0375d39f0e7808 */ /* 0x000fc60001800000 */
[----:B------:R-:W-:-:S04]  /*10ef0*/  FFMA R13, R0, R13, R24 ;  /* 0x0000000d000d7223 */ /* 0x000fc80000000018 */
[----:B------:R-:W-:Y:S01]  /*10f00*/  FFMA R0, R0, R13, R14 ;  /* 0x0000000d00007223 */ /* 0x000fe2000000000e */
[--C-:B------:R-:W-:Y:S02]  /*10f10*/  HADD2.F32 R13, -RZ, R5.reuse.H0_H0 ;  /* 0x20000005ff0d7230 */ /* 0x100fe40000004100 */
[----:B------:R-:W-:Y:S01]  /*10f20*/  FMUL R14, R155, R75 ;  /* 0x0000004b9b0e7220 */ /* 0x000fe20000400000 */
[----:B------:R-:W-:Y:S01]  /*10f30*/  FFMA R0, R0, R15, R15 ;  /* 0x0000000f00007223 */ /* 0x000fe2000000000f */
[----:B------:R-:W-:Y:S02]  /*10f40*/  HADD2.F32 R15, -RZ, R5.H1_H1 ;  /* 0x30000005ff0f7230 */ /* 0x000fe40000004100 */
[C---:B------:R-:W-:Y:S01]  /*10f50*/  FFMA R5, R154.reuse, R13, R29 ;  /* 0x0000000d9a057223 */ /* 0x040fe2000000001d */
[----:B------:R-:W1:Y:S02]  /*10f60*/  @P3 MUFU.EX2 R24, R0 ;  /* 0x0000000000183308 */ /* 0x000e640000000800 */
[C---:B------:R-:W-:Y:S01]  /*10f70*/  FFMA R13, R154.reuse, R15, R14 ;  /* 0x0000000f9a0d7223 */ /* 0x040fe2000000000e */
[----:B------:R-:W-:Y:S01]  /*10f80*/  FMUL R35, R5, 0.70710676908493041992 ;  /* 0x3f3504f305237820 */ /* 0x000fe20000400000 */
[----:B------:R-:W-:-:S02]  /*10f90*/  FFMA R14, R154, R27, R76 ;  /* 0x0000001b9a0e7223 */ /* 0x000fc4000000004c */
[----:B------:R-:W-:Y:S01]  /*10fa0*/  FMUL R37, R13, 0.70710676908493041992 ;  /* 0x3f3504f30d257820 */ /* 0x000fe20000400000 */
[----:B------:R-:W-:Y:S01]  /*10fb0*/  FMUL R15, R35, R35 ;  /* 0x00000023230f7220 */ /* 0x000fe20000400000 */
[----:B------:R-:W-:Y:S01]  /*10fc0*/  FMUL R40, R14, 0.70710676908493041992 ;  /* 0x3f3504f30e287820 */ /* 0x000fe20000400000 */
[----:B------:R-:W-:Y:S01]  /*10fd0*/  FMUL R13, R13, 0.5 ;  /* 0x3f0000000d0d7820 */ /* 0x000fe20000400000 */
[C---:B------:R-:W-:Y:S01]  /*10fe0*/  FMUL R27, R37.reuse, R37 ;  /* 0x00000025251b7220 */ /* 0x040fe20000400000 */
[C---:B------:R-:W-:Y:S01]  /*10ff0*/  FSETP.GE.AND P4, PT, |R37|.reuse, 1.0029599666595458984, PT ;  /* 0x3f8060fe2500780b */ /* 0x040fe20003f86200 */
[C---:B------:R-:W-:Y:S01]  /*11000*/  FMUL R29, R40.reuse, R40 ;  /* 0x00000028281d7220 */ /* 0x040fe20000400000 */
[----:B------:R-:W-:Y:S02]  /*11010*/  FSETP.GE.AND P5, PT, |R40|, 1.0029599666595458984, PT ;  /* 0x3f8060fe2800780b */ /* 0x000fe40003fa6200 */
[----:B------:R-:W-:Y:S01]  /*11020*/  FSEL R27, |R37|, R27, P4 ;  /* 0x0000001b251b7208 */ /* 0x000fe20002000200 */
[----:B-1----:R-:W-:Y:S01]  /*11030*/  @P3 FADD R24, -R24, 1 ;  /* 0x3f80000018183421 */ /* 0x002fe20000000100 */
[----:B------:R-:W-:-:S02]  /*11040*/  FSEL R28, R3, 8.4834944573231041431e-05, P4 ;  /* 0x38b1e96a031c7808 */ /* 0x000fc40002000000 */
[----:B------:R-:W-:Y:S02]  /*11050*/  FSEL R30, -R20, -0.00082130916416645050049, P4 ;  /* 0xba574d20141e7808 */ /* 0x000fe40002000100 */
[----:B------:R-:W-:Y:S02]  /*11060*/  @P3 LOP3.LUT R0, R24, 0x80000000, R31, 0xb8, !PT ;  /* 0x8000000018003812 */ /* 0x000fe400078eb81f */
[----:B------:R-:W-:Y:S01]  /*11070*/  FSETP.GE.AND P3, PT, |R35|, 1.0029599666595458984, PT ;  /* 0x3f8060fe2300780b */ /* 0x000fe20003f66200 */
[----:B------:R-:W-:Y:S01]  /*11080*/  FFMA R30, R27, R28, R30 ;  /* 0x0000001c1b1e7223 */ /* 0x000fe2000000001e */
[----:B------:R-:W-:Y:S01]  /*11090*/  FSEL R29, |R40|, R29, P5 ;  /* 0x0000001d281d7208 */ /* 0x000fe20002800200 */
[----:B------:R-:W-:Y:S01]  /*110a0*/  FADD R0, R0, 1 ;  /* 0x3f80000000007421 */ /* 0x000fe20000000000 */
[----:B------:R-:W-:Y:S02]  /*110b0*/  FSEL R15, |R35|, R15, P3 ;  /* 0x0000000f230f7208 */ /* 0x000fe40001800200 */
[----:B------:R-:W-:-:S02]  /*110c0*/  FSEL R24, R3, 8.4834944573231041431e-05, P3 ;  /* 0x38b1e96a03187808 */ /* 0x000fc40001800000 */
[C---:B------:R-:W-:Y:S02]  /*110d0*/  FSEL R26, -R20.reuse, -0.00082130916416645050049, P3 ;  /* 0xba574d20141a7808 */ /* 0x040fe40001800100 */
[----:B------:R-:W-:Y:S02]  /*110e0*/  FSEL R34, R3, 8.4834944573231041431e-05, P5 ;  /* 0x38b1e96a03227808 */ /* 0x000fe40002800000 */
[----:B------:R-:W-:Y:S01]  /*110f0*/  FSEL R36, -R20, -0.00082130916416645050049, P5 ;  /* 0xba574d2014247808 */ /* 0x000fe20002800100 */
[----:B------:R-:W-:Y:S01]  /*11100*/  FFMA R24, R15, R24, R26 ;  /* 0x000000180f187223 */ /* 0x000fe2000000001a */
[C---:B------:R-:W-:Y:S02]  /*11110*/  FSEL R26, R21.reuse, 0.0052134888246655464172, P3 ;  /* 0x3baad5ea151a7808 */ /* 0x040fe40001800000 */
[----:B------:R-:W-:Y:S01]  /*11120*/  FSEL R32, R21, 0.0052134888246655464172, P4 ;  /* 0x3baad5ea15207808 */ /* 0x000fe20002000000 */
[----:B------:R-:W-:Y:S01]  /*11130*/  FFMA R34, R29, R34, R36 ;  /* 0x000000221d227223 */ /* 0x000fe20000000024 */
        /* <DEDUP_REMOVED lines=22> */
[----:B------:R-:W-:Y:S01]  /*112a0*/  FSEL R28, -|R35|, R35, P3 ;  /* 0x00000023231c7208 */ /* 0x000fe20001800300 */
[----:B------:R-:W-:Y:S01]  /*112b0*/  FFMA R34, R29, R36, R34 ;  /* 0x000000241d227223 */ /* 0x000fe20000000022 */
[----:B------:R-:W-:Y:S01]  /*112c0*/  FSEL R26, R158, -0.37612664699554443359, P5 ;  /* 0xbec093ac9e1a7808 */ /* 0x000fe20002800000 */
[----:B------:R-:W-:Y:S01]  /*112d0*/  FFMA R24, R27, R30, R24 ;  /* 0x0000001e1b187223 */ /* 0x000fe20000000018 */
[----:B------:R-:W-:Y:S01]  /*112e0*/  FSEL R27, -|R37|, R37, P4 ;  /* 0x00000025251b7208 */ /* 0x000fe20002000300 */
[----:B------:R-:W-:Y:S01]  /*112f0*/  FFMA R15, R15, R28, R28 ;  /* 0x0000001c0f0f7223 */ /* 0x000fe2000000001c */
[----:B------:R-:W-:Y:S01]  /*11300*/  FSEL R31, R159, 0.12837915122509002686, P5 ;  /* 0x3e0375d39f1f7808 */ /* 0x000fe20002800000 */
[----:B------:R-:W-:Y:S01]  /*11310*/  FFMA R26, R29, R34, R26 ;  /* 0x000000221d1a7223 */ /* 0x000fe2000000001a */
[----:B------:R-:W-:Y:S01]  /*11320*/  FMUL R28, R155, R79 ;  /* 0x0000004f9b1c7220 */ /* 0x000fe20000400000 */
[----:B------:R-:W-:Y:S01]  /*11330*/  FFMA R24, R24, R27, R27 ;  /* 0x0000001b18187223 */ /* 0x000fe2000000001b */
[----:B------:R-:W-:Y:S01]  /*11340*/  FSEL R27, -|R40|, R40, P5 ;  /* 0x00000028281b7208 */ /* 0x000fe20002800300 */
[----:B------:R-:W1:Y:S01]  /*11350*/  @P3 MUFU.EX2 R30, R15 ;  /* 0x0000000f001e3308 */ /* 0x000e620000000800 */
[----:B------:R-:W-:Y:S01]  /*11360*/  FFMA R26, R29, R26, R31 ;  /* 0x0000001a1d1a7223 */ /* 0x000fe2000000001f */
[----:B------:R-:W-:-:S02]  /*11370*/  HADD2.F32 R29, -RZ, R7.H0_H0 ;  /* 0x20000007ff1d7230 */ /* 0x000fc40000004100 */
[----:B------:R-:W-:Y:S02]  /*11380*/  HADD2.F32 R31, -RZ, R7.H1_H1 ;  /* 0x30000007ff1f7230 */ /* 0x000fe40000004100 */
[----:B------:R-:W-:Y:S01]  /*11390*/  FFMA R26, R26, R27, R27 ;  /* 0x0000001b1a1a7223 */ /* 0x000fe2000000001b */
[----:B------:R-:W-:Y:S02]  /*113a0*/  HADD2.F32 R27, -RZ, R6.H1_H1 ;  /* 0x30000006ff1b7230 */ /* 0x000fe40000004100 */
[C---:B------:R-:W-:Y:S01]  /*113b0*/  FFMA R7, R154.reuse, R29, R78 ;  /* 0x0000001d9a077223 */ /* 0x040fe2000000004e */
[----:B------:R-:W2:Y:S02]  /*113c0*/  @P4 MUFU.EX2 R32, R24 ;  /* 0x0000001800204308 */ /* 0x000ea40000000800 */
[C---:B------:R-:W-:Y:S01]  /*113d0*/  FFMA R6, R154.reuse, R27, R77 ;  /* 0x0000001b9a067223 */ /* 0x040fe2000000004d */
[----:B------:R-:W-:Y:S01]  /*113e0*/  FFMA R27, R154, R31, R28 ;  /* 0x0000001f9a1b7223 */ /* 0x000fe2000000001c */
[----:B------:R-:W-:-:S02]  /*113f0*/  FMUL R47, R7, 0.70710676908493041992 ;  /* 0x3f3504f3072f7820 */ /* 0x000fc40000400000 */
[----:B------:R-:W-:Y:S02]  /*11400*/  FMUL R45, R6, 0.70710676908493041992 ;  /* 0x3f3504f3062d7820 */ /* 0x000fe40000400000 */
[----:B------:R-:W3:Y:S01]  /*11410*/  @P5 MUFU.EX2 R33, R26 ;  /* 0x0000001a00215308 */ /* 0x000ee20000000800 */
[----:B-1----:R-:W-:Y:S01]  /*11420*/  @P3 FADD R30, -R30, 1 ;  /* 0x3f8000001e1e3421 */ /* 0x002fe20000000100 */
[----:B------:R-:W-:Y:S01]  /*11430*/  FMUL R42, R27, 0.70710676908493041992 ;  /* 0x3f3504f31b2a7820 */ /* 0x000fe20000400000 */
[----:B------:R-:W-:Y:S01]  /*11440*/  FMUL R28, R45, R45 ;  /* 0x0000002d2d1c7220 */ /* 0x000fe20000400000 */
[----:B------:R-:W-:Y:S02]  /*11450*/  FMUL R27, R27, 0.5 ;  /* 0x3f0000001b1b7820 */ /* 0x000fe40000400000 */
[----:B------:R-:W-:Y:S01]  /*11460*/  @P3 LOP3.LUT R15, R30, 0x80000000, R35, 0xb8, !PT ;  /* 0x800000001e0f3812 */ /* 0x000fe200078eb823 */
[----:B------:R-:W-:Y:S01]  /*11470*/  FMUL R30, R47, R47 ;  /* 0x0000002f2f1e7220 */ /* 0x000fe20000400000 */
[----:B------:R-:W-:Y:S01]  /*11480*/  FSETP.GE.AND P3, PT, |R45|, 1.0029599666595458984, PT ;  /* 0x3f8060fe2d00780b */ /* 0x000fe20003f66200 */
[----:B--2---:R-:W-:-:S02]  /*11490*/  @P4 FADD R32, -R32, 1 ;  /* 0x3f80000020204421 */ /* 0x004fc40000000100 */
[----:B------:R-:W-:Y:S01]  /*114a0*/  FADD R15, R15, 1 ;  /* 0x3f8000000f0f7421 */ /* 0x000fe20000000000 */
[----:B------:R-:W-:Y:S02]  /*114b0*/  FSEL R28, |R45|, R28, P3 ;  /* 0x0000001c2d1c7208 */ /* 0x000fe40001800200 */
[----:B------:R-:W-:Y:S01]  /*114c0*/  @P4 LOP3.LUT R24, R32, 0x80000000, R37, 0xb8, !PT ;  /* 0x8000000020184812 */ /* 0x000fe200078eb825 */
[----:B------:R-:W-:Y:S01]  /*114d0*/  FMUL R32, R42, R42 ;  /* 0x0000002a2a207220 */ /* 0x000fe20000400000 */
[----:B------:R-:W-:Y:S01]  /*114e0*/  FSETP.GE.AND P4, PT, |R47|, 1.0029599666595458984, PT ;  /* 0x3f8060fe2f00780b */ /* 0x000fe20003f86200 */
[----:B---3--:R-:W-:Y:S01]  /*114f0*/  @P5 FADD R33, -R33, 1 ;  /* 0x3f80000021215421 */ /* 0x008fe20000000100 */
[----:B------:R-:W-:Y:S01]  /*11500*/  FSEL R29, R3, 8.4834944573231041431e-05, P3 ;  /* 0x38b1e96a031d7808 */ /* 0x000fe20001800000 */
[----:B------:R-:W-:Y:S01]  /*11510*/  FADD R24, R24, 1 ;  /* 0x3f80000018187421 */ /* 0x000fe20000000000 */
[----:B------:R-:W-:Y:S02]  /*11520*/  FSEL R31, -R20, -0.00082130916416645050049, P3 ;  /* 0xba574d20141f7808 */ /* 0x000fe40001800100 */
[----:B------:R-:W-:Y:S01]  /*11530*/  @P5 LOP3.LUT R26, R33, 0x80000000, R40, 0xb8, !PT ;  /* 0x80000000211a5812 */ /* 0x000fe200078eb828 */
[----:B------:R-:W-:Y:S01]  /*11540*/  FMUL R24, R24, R13 ;  /* 0x0000000d18187220 */ /* 0x000fe20000400000 */
[----:B------:R-:W-:Y:S01]  /*11550*/  FSEL R30, |R47|, R30, P4 ;  /* 0x0000001e2f1e7208 */ /* 0x000fe20002000200 */
[----:B------:R-:W-:Y:S01]  /*11560*/  FFMA R29, R28, R29, R31 ;  /* 0x0000001d1c1d7223 */ /* 0x000fe2000000001f */
[----:B------:R-:W-:Y:S01]  /*11570*/  FSEL R33, R3, 8.4834944573231041431e-05, P4 ;  /* 0x38b1e96a03217808 */ /* 0x000fe20002000000 */
[----:B------:R-:W-:Y:S01]  /*11580*/  FADD R26, R26, 1 ;  /* 0x3f8000001a1a7421 */ /* 0x000fe20000000000 */
[----:B------:R-:W-:-:S02]  /*11590*/  FSEL R35, -R20, -0.00082130916416645050049, P4 ;  /* 0xba574d2014237808 */ /* 0x000fc40002000100 */
[----:B------:R-:W-:Y:S02]  /*115a0*/  FSETP.GE.AND P5, PT, |R42|, 1.0029599666595458984, PT ;  /* 0x3f8060fe2a00780b */ /* 0x000fe40003fa6200 */
[----:B------:R-:W-:Y:S01]  /*115b0*/  FSEL R31, R21, 0.0052134888246655464172, P3 ;  /* 0x3baad5ea151f7808 */ /* 0x000fe20001800000 */
[----:B------:R-:W-:Y:S01]  /*115c0*/  FFMA R35, R30, R33, R35 ;  /* 0x000000211e237223 */ /* 0x000fe20000000023 */
[----:B------:R-:W-:Y:S02]  /*115d0*/  FSEL R34, |R42|, R32, P5 ;  /* 0x000000202a227208 */ /* 0x000fe40002800200 */
[----:B------:R-:W-:Y:S01]  /*115e0*/  FSEL R39, R3, 8.4834944573231041431e-05, P5 ;  /* 0x38b1e96a03277808 */ /* 0x000fe20002800000 */
[----:B------:R-:W-:Y:S01]  /*115f0*/  FFMA R29, R28, R29, R31 ;  /* 0x0000001d1c1d7223 */ /* 0x000fe2000000001f */
[----:B------:R-:W-:Y:S02]  /*11600*/  FSEL R41, -R20, -0.00082130916416645050049, P5 ;  /* 0xba574d2014297808 */ /* 0x000fe40002800100 */
[----:B------:R-:W-:-:S02]  /*11610*/  FSEL R37, R21, 0.0052134888246655464172, P4 ;  /* 0x3baad5ea15257808 */ /* 0x000fc40002000000 */
        /* <DEDUP_REMOVED lines=16> */
[----:B------:R-:W-:Y:S01]  /*11720*/  FSEL R41, -R23, -0.026868773624300956726, P5 ;  /* 0xbcdc1be717297808 */ /* 0x000fe20002800100 */
[----:B------:R-:W-:Y:S01]  /*11730*/  FFMA R28, R28, R29, R31 ;  /* 0x0000001d1c1c7223 */ /* 0x000fe2000000001f */
[----:B------:R-:W-:Y:S01]  /*11740*/  FSEL R29, R159, 0.12837915122509002686, P4 ;  /* 0x3e0375d39f1d7808 */ /* 0x000fe20002000000 */
[----:B------:R-:W-:Y:S01]  /*11750*/  FFMA R35, R30, R35, R37 ;  /* 0x000000231e237223 */ /* 0x000fe20000000025 */
[----:B------:R-:W-:Y:S01]  /*11760*/  FSEL R33, -|R45|, R45, P3 ;  /* 0x0000002d2d217208 */ /* 0x000fe20001800300 */
[----:B------:R-:W-:Y:S01]  /*11770*/  FFMA R41, R34, R43, R41 ;  /* 0x0000002b22297223 */ /* 0x000fe20000000029 */
[----:B------:R-:W-:Y:S01]  /*11780*/  FSEL R39, R157, 0.11284004896879196167, P5 ;  /* 0x3de718af9d277808 */ /* 0x000fe20002800000 */
[----:B------:R-:W-:Y:S01]  /*11790*/  FFMA R29, R30, R35, R29 ;  /* 0x000000231e1d7223 */ /* 0x000fe2000000001d */
[----:B------:R-:W-:Y:S01]  /*117a0*/  FSEL R30, -|R47|, R47, P4 ;  /* 0x0000002f2f1e7208 */ /* 0x000fe20002000300 */
[----:B------:R-:W-:Y:S01]  /*117b0*/  FFMA R28, R28, R33, R33 ;  /* 0x000000211c1c7223 */ /* 0x000fe20000000021 */
[----:B------:R-:W-:Y:S01]  /*117c0*/  FSEL R31, R158, -0.37612664699554443359, P5 ;  /* 0xbec093ac9e1f7808 */ /* 0x000fe20002800000 */
[C---:B------:R-:W-:Y:S01]  /*117d0*/  FFMA R39, R34.reuse, R41, R39 ;  /* 0x0000002922277223 */ /* 0x040fe20000000027 */
[----:B------:R-:W-:Y:S01]  /*117e0*/  FSEL R36, R159, 0.12837915122509002686, P5 ;  /* 0x3e0375d39f247808 */ /* 0x000fe20002800000 */
[----:B------:R-:W-:Y:S01]  /*117f0*/  FFMA R29, R29, R30, R30 ;  /* 0x0000001e1d1d7223 */ /* 0x000fe2000000001e */
[----:B------:R-:W1:Y:S01]  /*11800*/  @P3 MUFU.EX2 R32, R28 ;  /* 0x0000001c00203308 */ /* 0x000e620000000800 */
[----:B------:R-:W-:Y:S01]  /*11810*/  FFMA R31, R34, R39, R31 ;  /* 0x00000027221f7223 */ /* 0x000fe2000000001f */
[----:B------:R-:W-:Y:S01]  /*11820*/  FSEL R30, -|R42|, R42, P5 ;  /* 0x0000002a2a1e7208 */ /* 0x000fe20002800300 */
[----:B------:R-:W-:Y:S01]  /*11830*/  FMUL R37, R155, R80 ;  /* 0x000000509b257220 */ /* 0x000fe20000400000 */
[----:B------:R-:W-:-:S02]  /*11840*/  HADD2.F32 R33, -RZ, R8.H1_H1 ;  /* 0x30000008ff217230 */ /* 0x000fc40000004100 */
[----:B------:R-:W-:Y:S01]  /*11850*/  FFMA R31, R34, R31, R36 ;  /* 0x0000001f221f7223 */ /* 0x000fe20000000024 */
[----:B------:R-:W-:Y:S01]  /*11860*/  FMUL R34, R155, R81 ;  /* 0x000000519b227220 */ /* 0x000fe20000400000 */
[--C-:B------:R-:W-:Y:S01]  /*11870*/  HADD2.F32 R35, -RZ, R9.reuse.H0_H0 ;  /* 0x20000009ff237230 */ /* 0x100fe20000004100 */
[----:B------:R-:W2:Y:S01]  /*11880*/  @P4 MUFU.EX2 R38, R29 ;  /* 0x0000001d00264308 */ /* 0x000ea20000000800 */
[----:B------:R-:W-:Y:S01]  /*11890*/  FFMA R30, R31, R30, R30 ;  /* 0x0000001e1f1e7223 */ /* 0x000fe2000000001e */
[----:B------:R-:W-:Y:S02]  /*118a0*/  HADD2.F32 R31, -RZ, R8.H0_H0 ;  /* 0x20000008ff1f7230 */ /* 0x000fe40000004100 */
[----:B------:R-:W-:Y:S01]  /*118b0*/  FFMA R8, R154, R33, R34 ;  /* 0x000000219a087223 */ /* 0x000fe20000000022 */
[----:B------:R-:W-:-:S03]  /*118c0*/  HADD2.F32 R9, -RZ, R9.H1_H1 ;  /* 0x30000009ff097230 */ /* 0x000fc60000004100 */
[----:B------:R-:W3:Y:S01]  /*118d0*/  @P5 MUFU.EX2 R39, R30 ;  /* 0x0000001e00275308 */ /* 0x000ee20000000800 */
[----:B-1----:R-:W-:Y:S01]  /*118e0*/  @P3 FADD R36, -R32, 1 ;  /* 0x3f80000020243421 */ /* 0x002fe20000000100 */
[C---:B------:R-:W-:Y:S01]  /*118f0*/  FFMA R32, R154.reuse, R31, R37 ;  /* 0x0000001f9a207223 */ /* 0x040fe20000000025 */
[C---:B------:R-:W-:Y:S01]  /*11900*/  FFMA R31, R154.reuse, R35, R82 ;  /* 0x000000239a1f7223 */ /* 0x040fe20000000052 */
[----:B------:R-:W-:Y:S02]  /*11910*/  FFMA R83, R154, R9, R83 ;  /* 0x000000099a537223 */ /* 0x000fe40000000053 */
[----:B------:R-:W-:Y:S01]  /*11920*/  FMUL R43, R32, 0.70710676908493041992 ;  /* 0x3f3504f3202b7820 */ /* 0x000fe20000400000 */
[----:B------:R-:W-:Y:S01]  /*11930*/  @P3 LOP3.LUT R28, R36, 0x80000000, R45, 0xb8, !PT ;  /* 0x80000000241c3812 */ /* 0x000fe200078eb82d */
[----:B------:R-:W-:Y:S01]  /*11940*/  FMUL R50, R31, 0.70710676908493041992 ;  /* 0x3f3504f31f327820 */ /* 0x000fe20000400000 */
[----:B--2---:R-:W-:Y:S01]  /*11950*/  @P4 FADD R38, -R38, 1 ;  /* 0x3f80000026264421 */ /* 0x004fe20000000100 */
[C---:B------:R-:W-:Y:S01]  /*11960*/  FMUL R33, R43.reuse, R43 ;  /* 0x0000002b2b217220 */ /* 0x040fe20000400000 */
[----:B------:R-:W-:Y:S01]  /*11970*/  FSETP.GE.AND P3, PT, |R43|, 1.0029599666595458984, PT ;  /* 0x3f8060fe2b00780b */ /* 0x000fe20003f66200 */
[----:B------:R-:W-:-:S02]  /*11980*/  FADD R28, R28, 1 ;  /* 0x3f8000001c1c7421 */ /* 0x000fc40000000000 */
[----:B------:R-:W-:Y:S01]  /*11990*/  @P4 LOP3.LUT R29, R38, 0x80000000, R47, 0xb8, !PT ;  /* 0x80000000261d4812 */ /* 0x000fe200078eb82f */
[----:B------:R-:W-:Y:S01]  /*119a0*/  FMUL R47, R8, 0.70710676908493041992 ;  /* 0x3f3504f3082f7820 */ /* 0x000fe20000400000 */
[----:B------:R-:W-:Y:S01]  /*119b0*/  FSEL R33, |R43|, R33, P3 ;  /* 0x000000212b217208 */ /* 0x000fe20001800200 */
[----:B---3--:R-:W-:Y:S01]  /*119c0*/  @P5 FADD R39, -R39, 1 ;  /* 0x3f80000027275421 */ /* 0x008fe20000000100 */
[----:B------:R-:W-:Y:S01]  /*119d0*/  FSEL R34, R3, 8.4834944573231041431e-05, P3 ;  /* 0x38b1e96a03227808 */ /* 0x000fe20001800000 */
[C---:B------:R-:W-:Y:S01]  /*119e0*/  FMUL R35, R47.reuse, R47 ;  /* 0x0000002f2f237220 */ /* 0x040fe20000400000 */
[----:B------:R-:W-:Y:S01]  /*119f0*/  FSETP.GE.AND P4, PT, |R47|, 1.0029599666595458984, PT ;  /* 0x3f8060fe2f00780b */ /* 0x000fe20003f86200 */
[----:B------:R-:W-:Y:S01]  /*11a00*/  FADD R29, R29, 1 ;  /* 0x3f8000001d1d7421 */ /* 0x000fe20000000000 */
[----:B------:R-:W-:Y:S01]  /*11a10*/  FSEL R36, -R20, -0.00082130916416645050049, P3 ;  /* 0xba574d2014247808 */ /* 0x000fe20001800100 */
[----:B------:R-:W-:Y:S01]  /*11a20*/  FMUL R8, R8, 0.5 ;  /* 0x3f00000008087820 */ /* 0x000fe20000400000 */
[----:B------:R-:W-:Y:S01]  /*11a30*/  @P5 LOP3.LUT R30, R39, 0x80000000, R42, 0xb8, !PT ;  /* 0x80000000271e5812 */ /* 0x000fe200078eb82a */
[----:B------:R-:W-:Y:S01]  /*11a40*/  FMUL R39, R50, R50 ;  /* 0x0000003232277220 */ /* 0x000fe20000400000 */
[----:B------:R-:W-:Y:S01]  /*11a50*/  FSEL R37, |R47|, R35, P4 ;  /* 0x000000232f257208 */ /* 0x000fe20002000200 */
[----:B------:R-:W-:Y:S01]  /*11a60*/  FFMA R34, R33, R34, R36 ;  /* 0x0000002221227223 */ /* 0x000fe20000000024 */
[----:B------:R-:W-:Y:S01]  /*11a70*/  FSEL R38, R3, 8.4834944573231041431e-05, P4 ;  /* 0x38b1e96a03267808 */ /* 0x000fe20002000000 */
[----:B------:R-:W-:Y:S01]  /*11a80*/  FADD R30, R30, 1 ;  /* 0x3f8000001e1e7421 */ /* 0x000fe20000000000 */
[----:B------:R-:W-:-:S02]  /*11a90*/  FSEL R40, -R20, -0.00082130916416645050049, P4 ;  /* 0xba574d2014287808 */ /* 0x000fc40002000100 */
[----:B------:R-:W-:Y:S01]  /*11aa0*/  FSETP.GE.AND P5, PT, |R50|, 1.0029599666595458984, PT ;  /* 0x3f8060fe3200780b */ /* 0x000fe20003fa6200 */
[----:B------:R-:W-:Y:S01]  /*11ab0*/  FMUL R30, R30, R27 ;  /* 0x0000001b1e1e7220 */ /* 0x000fe20000400000 */
        /* <DEDUP_REMOVED lines=19> */
[----:B------:R-:W-:Y:S01]  /*11bf0*/  FSEL R46, -R23, -0.026868773624300956726, P5 ;  /* 0xbcdc1be7172e7808 */ /* 0x000fe20002800100 */
[----:B------:R-:W-:Y:S01]  /*11c00*/  FFMA R34, R33, R34, R38 ;  /* 0x0000002221227223 */ /* 0x000fe20000000026 */
[----:B------:R-:W-:Y:S01]  /*11c10*/  FSEL R36, R159, 0.12837915122509002686, P3 ;  /* 0x3e0375d39f247808 */ /* 0x000fe20001800000 */
        /* <DEDUP_REMOVED lines=15> */
[----:B------:R-:W-:-:S02]  /*11d10*/  HADD2.F32 R37, -RZ, R10.H0_H0 ;  /* 0x2000000aff257230 */ /* 0x000fc40000004100 */
[----:B------:R-:W-:Y:S01]  /*11d20*/  FFMA R33, R36, R33, R33 ;  /* 0x0000002124217223 */ /* 0x000fe20000000021 */
[----:B------:R-:W1:Y:S01]  /*11d30*/  @P3 MUFU.EX2 R38, R34 ;  /* 0x0000002200263308 */ /* 0x000e620000000800 */
[----:B------:R-:W-:Y:S01]  /*11d40*/  FFMA R35, R39, R40, R35 ;  /* 0x0000002827237223 */ /* 0x000fe20000000023 */
[----:B------:R-:W-:Y:S01]  /*11d50*/  FSEL R36, -|R50|, R50, P5 ;  /* 0x0000003232247208 */ /* 0x000fe20002800300 */
[----:B------:R-:W-:Y:S01]  /*11d60*/  FFMA R84, R154, R37, R84 ;  /* 0x000000259a547223 */ /* 0x000fe20000000054 */
[----:B------:R-:W-:-:S03]  /*11d70*/  HADD2.F32 R39, -RZ, R10.H1_H1 ;  /* 0x3000000aff277230 */ /* 0x000fc60000004100 */
[----:B------:R-:W-:Y:S01]  /*11d80*/  FFMA R35, R35, R36, R36 ;  /* 0x0000002423237223 */ /* 0x000fe20000000024 */
[----:B------:R-:W2:Y:S01]  /*11d90*/  @P4 MUFU.EX2 R40, R33 ;  /* 0x0000002100284308 */ /* 0x000ea20000000800 */
[----:B------:R-:W-:Y:S01]  /*11da0*/  FMUL R36, R155, R85 ;  /* 0x000000559b247220 */ /* 0x000fe20000400000 */
[----:B------:R-:W-:-:S03]  /*11db0*/  FMUL R52, R84, 0.70710676908493041992 ;  /* 0x3f3504f354347820 */ /* 0x000fc60000400000 */
[----:B------:R-:W-:Y:S01]  /*11dc0*/  FFMA R45, R154, R39, R36 ;  /* 0x000000279a2d7223 */ /* 0x000fe20000000024 */
[----:B------:R-:W-:Y:S02]  /*11dd0*/  FMUL R37, R52, R52 ;  /* 0x0000003434257220 */ /* 0x000fe40000400000 */
[----:B------:R-:W3:Y:S01]  /*11de0*/  @P5 MUFU.EX2 R41, R35 ;  /* 0x0000002300295308 */ /* 0x000ee20000000800 */
[----:B-1----:R-:W-:Y:S01]  /*11df0*/  @P3 FADD R38, -R38, 1 ;  /* 0x3f80000026263421 */ /* 0x002fe20000000100 */
[----:B------:R-:W-:-:S04]  /*11e00*/  FMUL R54, R45, 0.70710676908493041992 ;  /* 0x3f3504f32d367820 */ /* 0x000fc80000400000 */
[----:B------:R-:W-:Y:S01]  /*11e10*/  @P3 LOP3.LUT R34, R38, 0x80000000, R43, 0xb8, !PT ;  /* 0x8000000026223812 */ /* 0x000fe200078eb82b */
[----:B--2---:R-:W-:-:S04]  /*11e20*/  @P4 FADD R40, -R40, 1 ;  /* 0x3f80000028284421 */ /* 0x004fc80000000100 */
[----:B------:R-:W-:Y:S01]  /*11e30*/  FADD R34, R34, 1 ;  /* 0x3f80000022227421 */ /* 0x000fe20000000000 */
[----:B------:R-:W-:Y:S01]  /*11e40*/  @P4 LOP3.LUT R33, R40, 0x80000000, R47, 0xb8, !PT ;  /* 0x8000000028214812 */ /* 0x000fe200078eb82f */
[----:B------:R-:W-:Y:S01]  /*11e50*/  FMUL R47, R83, 0.70710676908493041992 ;  /* 0x3f3504f3532f7820 */ /* 0x000fe20000400000 */
[C---:B------:R-:W-:Y:S01]  /*11e60*/  FSETP.GE.AND P4, PT, |R52|.reuse, 1.0029599666595458984, PT ;  /* 0x3f8060fe3400780b */ /* 0x040fe20003f86200 */
[----:B---3--:R-:W-:Y:S02]  /*11e70*/  @P5 FADD R41, -R41, 1 ;  /* 0x3f80000029295421 */ /* 0x008fe40000000100 */
[C---:B------:R-:W-:Y:S01]  /*11e80*/  FMUL R9, R47.reuse, R47 ;  /* 0x0000002f2f097220 */ /* 0x040fe20000400000 */
[----:B------:R-:W-:Y:S01]  /*11e90*/  FSETP.GE.AND P3, PT, |R47|, 1.0029599666595458984, PT ;  /* 0x3f8060fe2f00780b */ /* 0x000fe20003f66200 */
[----:B------:R-:W-:Y:S01]  /*11ea0*/  FADD R33, R33, 1 ;  /* 0x3f80000021217421 */ /* 0x000fe20000000000 */
[----:B------:R-:W-:Y:S02]  /*11eb0*/  FSEL R39, |R52|, R37, P4 ;  /* 0x0000002534277208 */ /* 0x000fe40002000200 */
[----:B------:R-:W-:Y:S01]  /*11ec0*/  FSEL R9, |R47|, R9, P3 ;  /* 0x000000092f097208 */ /* 0x000fe20001800200 */
[----:B------:R-:W-:Y:S01]  /*11ed0*/  FMUL R33, R33, R8 ;  /* 0x0000000821217220 */ /* 0x000fe20000400000 */
[----:B------:R-:W-:-:S02]  /*11ee0*/  FSEL R10, R3, 8.4834944573231041431e-05, P3 ;  /* 0x38b1e96a030a7808 */ /* 0x000fc40001800000 */
[C---:B------:R-:W-:Y:S02]  /*11ef0*/  FSEL R36, -R20.reuse, -0.00082130916416645050049, P3 ;  /* 0xba574d2014247808 */ /* 0x040fe40001800100 */
[----:B------:R-:W-:Y:S02]  /*11f00*/  FSEL R38, R3, 8.4834944573231041431e-05, P4 ;  /* 0x38b1e96a03267808 */ /* 0x000fe40002000000 */
[----:B------:R-:W-:Y:S01]  /*11f10*/  FSEL R40, -R20, -0.00082130916416645050049, P4 ;  /* 0xba574d2014287808 */ /* 0x000fe20002000100 */
[----:B------:R-:W-:Y:S01]  /*11f20*/  FFMA R10, R9, R10, R36 ;  /* 0x0000000a090a7223 */ /* 0x000fe20000000024 */
[----:B------:R-:W-:Y:S01]  /*11f30*/  @P5 LOP3.LUT R35, R41, 0x80000000, R50, 0xb8, !PT ;  /* 0x8000000029235812 */ /* 0x000fe200078eb832 */
[C---:B------:R-:W-:Y:S01]  /*11f40*/  FMUL R41, R54.reuse, R54 ;  /* 0x0000003636297220 */ /* 0x040fe20000400000 */
[----:B------:R-:W-:Y:S01]  /*11f50*/  FSEL R36, R21, 0.0052134888246655464172, P3 ;  /* 0x3baad5ea15247808 */ /* 0x000fe20001800000 */
[----:B------:R-:W-:Y:S01]  /*11f60*/  FFMA R40, R39, R38, R40 ;  /* 0x0000002627287223 */ /* 0x000fe20000000028 */
[C---:B------:R-:W-:Y:S01]  /*11f70*/  FSETP.GE.AND P5, PT, |R54|.reuse, 1.0029599666595458984, PT ;  /* 0x3f8060fe3600780b */ /* 0x040fe20003fa6200 */
[----:B------:R-:W-:Y:S01]  /*11f80*/  FADD R35, R35, 1 ;  /* 0x3f80000023237421 */ /* 0x000fe20000000000 */
        /* <DEDUP_REMOVED lines=39> */
[----:B------:R-:W-:-:S02]  /*12200*/  HADD2.F32 R37, -RZ, R11.H0_H0 ;  /* 0x2000000bff257230 */ /* 0x000fc40000004100 */
[C---:B------:R-:W-:Y:S01]  /*12210*/  FMUL R39, R155.reuse, R86 ;  /* 0x000000569b277220 */ /* 0x040fe20000400000 */
[--C-:B------:R-:W-:Y:S02]  /*12220*/  HADD2.F32 R11, -RZ, R4.reuse.H1_H1 ;  /* 0x30000004ff0b7230 */ /* 0x100fe40000004100 */
[----:B------:R-:W-:Y:S01]  /*12230*/  FFMA R42, R10, R9, R9 ;  /* 0x000000090a2a7223 */ /* 0x000fe20000000009 */
[----:B------:R-:W2:Y:S01]  /*12240*/  @P4 MUFU.EX2 R41, R40 ;  /* 0x0000002800294308 */ /* 0x000ea20000000800 */
[----:B------:R-:W-:Y:S02]  /*12250*/  HADD2.F32 R9, -RZ, R4.H0_H0 ;  /* 0x20000004ff097230 */ /* 0x000fe40000004100 */
[C---:B------:R-:W-:Y:S01]  /*12260*/  FFMA R46, R154.reuse, R37, R39 ;  /* 0x000000259a2e7223 */ /* 0x040fe20000000027 */
[----:B------:R-:W-:Y:S02]  /*12270*/  FMUL R10, R155, R73 ;  /* 0x000000499b0a7220 */ /* 0x000fe40000400000 */
[----:B------:R-:W-:Y:S01]  /*12280*/  FFMA R72, R154, R9, R72 ;  /* 0x000000099a487223 */ /* 0x000fe20000000048 */
[----:B------:R-:W-:Y:S01]  /*12290*/  FMUL R48, R46, 0.70710676908493041992 ;  /* 0x3f3504f32e307820 */ /* 0x000fe20000400000 */
[----:B------:R-:W3:Y:S01]  /*122a0*/  @P5 MUFU.EX2 R43, R42 ;  /* 0x0000002a002b5308 */ /* 0x000ee20000000800 */
[----:B-1----:R-:W-:Y:S01]  /*122b0*/  @P3 FADD R36, -R36, 1 ;  /* 0x3f80000024243421 */ /* 0x002fe20000000100 */
[----:B------:R-:W-:Y:S01]  /*122c0*/  FFMA R44, R154, R11, R10 ;  /* 0x0000000b9a2c7223 */ /* 0x000fe2000000000a */
[----:B------:R-:W-:-:S03]  /*122d0*/  FMUL R9, R48, R48 ;  /* 0x0000003030097220 */ /* 0x000fc60000400000 */
[----:B------:R-:W-:Y:S01]  /*122e0*/  @P3 LOP3.LUT R38, R36, 0x80000000, R47, 0xb8, !PT ;  /* 0x8000000024263812 */ /* 0x000fe200078eb82f */
[----:B------:R-:W-:Y:S01]  /*122f0*/  FMUL R47, R72, 0.70710676908493041992 ;  /* 0x3f3504f3482f7820 */ /* 0x000fe20000400000 */
[----:B------:R-:W-:Y:S01]  /*12300*/  FMUL R49, R44, 0.70710676908493041992 ;  /* 0x3f3504f32c317820 */ /* 0x000fe20000400000 */
[----:B--2---:R-:W-:Y:S02]  /*12310*/  @P4 FADD R41, -R41, 1 ;  /* 0x3f80000029294421 */ /* 0x004fe40000000100 */
[C---:B------:R-:W-:Y:S01]  /*12320*/  FMUL R4, R47.reuse, R47 ;  /* 0x0000002f2f047220 */ /* 0x040fe20000400000 */
[----:B------:R-:W-:Y:S01]  /*12330*/  FSETP.GE.AND P3, PT, |R47|, 1.0029599666595458984, PT ;  /* 0x3f8060fe2f00780b */ /* 0x000fe20003f66200 */
[----:B------:R-:W-:Y:S01]  /*12340*/  FMUL R10, R49, R49 ;  /* 0x00000031310a7220 */ /* 0x000fe20000400000 */
[----:B------:R-:W-:Y:S01]  /*12350*/  @P4 LOP3.LUT R40, R41, 0x80000000, R52, 0xb8, !PT ;  /* 0x8000000029284812 */ /* 0x000fe200078eb834 */
[----:B------:R-:W-:Y:S01]  /*12360*/  FADD R38, R38, 1 ;  /* 0x3f80000026267421 */ /* 0x000fe20000000000 */
[----:B------:R-:W-:Y:S01]  /*12370*/  FSETP.GE.AND P4, PT, |R49|, 1.0029599666595458984, PT ;  /* 0x3f8060fe3100780b */ /* 0x000fe20003f86200 */
[----:B---3--:R-:W-:Y:S01]  /*12380*/  @P5 FADD R43, -R43, 1 ;  /* 0x3f8000002b2b5421 */ /* 0x008fe20000000100 */
[----:B------:R-:W-:Y:S01]  /*12390*/  FSEL R4, |R47|, R4, P3 ;  /* 0x000000042f047208 */ /* 0x000fe20001800200 */
[----:B------:R-:W-:Y:S01]  /*123a0*/  FADD R40, R40, 1 ;  /* 0x3f80000028287421 */ /* 0x000fe20000000000 */
[----:B------:R-:W-:-:S02]  /*123b0*/  FSEL R11, -R20, -0.00082130916416645050049, P3 ;  /* 0xba574d20140b7808 */ /* 0x000fc40001800100 */
[----:B------:R-:W-:Y:S02]  /*123c0*/  @P5 LOP3.LUT R42, R43, 0x80000000, R54, 0xb8, !PT ;  /* 0x800000002b2a5812 */ /* 0x000fe400078eb836 */
[----:B------:R-:W-:Y:S02]  /*123d0*/  FSETP.GE.AND P5, PT, |R48|, 1.0029599666595458984, PT ;  /* 0x3f8060fe3000780b */ /* 0x000fe40003fa6200 */
[----:B------:R-:W-:Y:S01]  /*123e0*/  FSEL R10, |R49|, R10, P4 ;  /* 0x0000000a310a7208 */ /* 0x000fe20002000200 */
[----:B------:R-:W-:Y:S01]  /*123f0*/  FADD R42, R42, 1 ;  /* 0x3f8000002a2a7421 */ /* 0x000fe20000000000 */
[----:B------:R-:W-:Y:S02]  /*12400*/  FSEL R36, |R48|, R9, P5 ;  /* 0x0000000930247208 */ /* 0x000fe40002800200 */
[----:B------:R-:W-:Y:S02]  /*12410*/  FSEL R37, R3, 8.4834944573231041431e-05, P5 ;  /* 0x38b1e96a03257808 */ /* 0x000fe40002800000 */
[----:B------:R-:W-:-:S02]  /*12420*/  FSEL R39, -R20, -0.00082130916416645050049, P5 ;  /* 0xba574d2014277808 */ /* 0x000fc40002800100 */
[----:B------:R-:W-:-:S03]  /*12430*/  FSEL R9, R3, 8.4834944573231041431e-05, P3 ;  /* 0x38b1e96a03097808 */ /* 0x000fc60001800000 */
[----:B------:R-:W-:Y:S01]  /*12440*/  FFMA R41, R36, R37, R39 ;  /* 0x0000002524297223 */ /* 0x000fe20000000027 */
[----:B------:R-:W-:Y:S01]  /*12450*/  FSEL R37, R3, 8.4834944573231041431e-05, P4 ;  /* 0x38b1e96a03257808 */ /* 0x000fe20002000000 */
[----:B------:R-:W-:Y:S01]  /*12460*/  FFMA R9, R4, R9, R11 ;  /* 0x0000000904097223 */ /* 0x000fe2000000000b */
[----:B------:R-:W-:Y:S02]  /*12470*/  FSEL R39, -R20, -0.00082130916416645050049, P4 ;  /* 0xba574d2014277808 */ /* 0x000fe40002000100 */
[C---:B------:R-:W-:Y:S02]  /*12480*/  FSEL R11, R21.reuse, 0.0052134888246655464172, P5 ;  /* 0x3baad5ea150b7808 */ /* 0x040fe40002800000 */
[C---:B------:R-:W-:Y:S01]  /*12490*/  FSEL R3, R21.reuse, 0.0052134888246655464172, P3 ;  /* 0x3baad5ea15037808 */ /* 0x040fe20001800000 */
[----:B------:R-:W-:Y:S01]  /*124a0*/  FFMA R37, R10, R37, R39 ;  /* 0x000000250a257223 */ /* 0x000fe20000000027 */
[----:B------:R-:W-:Y:S01]  /*124b0*/  FSEL R21, R21, 0.0052134888246655464172, P4 ;  /* 0x3baad5ea15157808 */ /* 0x000fe20002000000 */
[----:B------:R-:W-:Y:S01]  /*124c0*/  FFMA R11, R36, R41, R11 ;  /* 0x00000029240b7223 */ /* 0x000fe2000000000b */
[C---:B------:R-:W-:Y:S01]  /*124d0*/  FSEL R39, -R23.reuse, -0.026868773624300956726, P5 ;  /* 0xbcdc1be717277808 */ /* 0x040fe20002800100 */
[----:B------:R-:W-:Y:S01]  /*124e0*/  FFMA R3, R4, R9, R3 ;  /* 0x0000000904037223 */ /* 0x000fe20000000003 */
[----:B------:R-:W-:Y:S01]  /*124f0*/  FSEL R9, -R23, -0.026868773624300956726, P3 ;  /* 0xbcdc1be717097808 */ /* 0x000fe20001800100 */
[----:B------:R-:W-:Y:S01]  /*12500*/  FFMA R21, R10, R37, R21 ;  /* 0x000000250a157223 */ /* 0x000fe20000000015 */
[C---:B------:R-:W-:Y:S01]  /*12510*/  FSEL R37, R157.reuse, 0.11284004896879196167, P5 ;  /* 0x3de718af9d257808 */ /* 0x040fe20002800000 */
[----:B------:R-:W-:Y:S01]  /*12520*/  FFMA R39, R36, R11, R39 ;  /* 0x0000000b24277223 */ /* 0x000fe20000000027 */
[----:B------:R-:W-:Y:S01]  /*12530*/  FSEL R11, R157, 0.11284004896879196167, P3 ;  /* 0x3de718af9d0b7808 */ /* 0x000fe20001800000 */
[----:B------:R-:W-:Y:S01]  /*12540*/  FFMA R3, R4, R3, R9 ;  /* 0x0000000304037223 */ /* 0x000fe20000000009 */
[----:B------:R-:W-:Y:S01]  /*12550*/  FSEL R9, R158, -0.37612664699554443359, P5 ;  /* 0xbec093ac9e097808 */ /* 0x000fe20002800000 */
[----:B------:R-:W-:Y:S01]  /*12560*/  FFMA R37, R36, R39, R37 ;  /* 0x0000002724257223 */ /* 0x000fe20000000025 */
[----:B------:R-:W-:Y:S01]  /*12570*/  FSEL R23, -R23, -0.026868773624300956726, P4 ;  /* 0xbcdc1be717177808 */ /* 0x000fe20002000100 */
[----:B------:R-:W-:Y:S01]  /*12580*/  FFMA R3, R4, R3, R11 ;  /* 0x0000000304037223 */ /* 0x000fe2000000000b */
[----:B------:R-:W-:Y:S01]  /*12590*/  FSEL R11, R159, 0.12837915122509002686, P5 ;  /* 0x3e0375d39f0b7808 */ /* 0x000fe20002800000 */
[----:B------:R-:W-:Y:S01]  /*125a0*/  FFMA R37, R36, R37, R9 ;  /* 0x0000002524257223 */ /* 0x000fe20000000009 */
[----:B------:R-:W-:Y:S01]  /*125b0*/  FSEL R9, R158, -0.37612664699554443359, P3 ;  /* 0xbec093ac9e097808 */ /* 0x000fe20001800000 */
        /* <DEDUP_REMOVED lines=16> */
[----:B------:R-:W-:-:S04]  /*126c0*/  FFMA R9, R10, R9, R20 ;  /* 0x000000090a097223 */ /* 0x000fc80000000014 */
[----:B------:R-:W-:-:S03]  /*126d0*/  FFMA R9, R9, R36, R36 ;  /* 0x0000002409097223 */ /* 0x000fc60000000024 */
[----:B------:R-:W2:Y:S08]  /*126e0*/  @P3 MUFU.EX2 R4, R3 ;  /* 0x0000000300043308 */ /* 0x000eb00000000800 */
[----:B------:R-:W3:Y:S01]  /*126f0*/  @P4 MUFU.EX2 R10, R9 ;  /* 0x00000009000a4308 */ /* 0x000ee20000000800 */
[----:B-1----:R-:W-:-:S05]  /*12700*/  @P5 FADD R11, -R11, 1 ;  /* 0x3f8000000b0b5421 */ /* 0x002fca0000000100 */
[----:B------:R-:W-:Y:S01]  /*12710*/  @P5 LOP3.LUT R37, R11, 0x80000000, R48, 0xb8, !PT ;  /* 0x800000000b255812 */ /* 0x000fe200078eb830 */
[----:B------:R-:W-:Y:S01]  /*12720*/  FMUL R11, R12, 0.5 ;  /* 0x3f0000000c0b7820 */ /* 0x000fe20000400000 */
[----:B--2---:R-:W-:-:S03]  /*12730*/  @P3 FADD R4, -R4, 1 ;  /* 0x3f80000004043421 */ /* 0x004fc60000000100 */
[----:B------:R-:W-:Y:S01]  /*12740*/  FMUL R11, R0, R11 ;  /* 0x0000000b000b7220 */ /* 0x000fe20000400000 */
[----:B------:R-:W-:Y:S01]  /*12750*/  FMUL R0, R7, 0.5 ;  /* 0x3f00000007007820 */ /* 0x000fe20000400000 */
[----:B------:R-:W-:Y:S01]  /*12760*/  FMUL R7, R32, 0.5 ;  /* 0x3f00000020077820 */ /* 0x000fe20000400000 */
[----:B------:R-:W-:Y:S01]  /*12770*/  @P3 LOP3.LUT R3, R4, 0x80000000, R47, 0xb8, !PT ;  /* 0x8000000004033812 */ /* 0x000fe200078eb82f */
[----:B------:R-:W-:Y:S01]  /*12780*/  FMUL R4, R5, 0.5 ;  /* 0x3f00000005047820 */ /* 0x000fe20000400000 */
[----:B------:R-:W-:Y:S01]  /*12790*/  FMUL R5, R14, 0.5 ;  /* 0x3f0000000e057820 */ /* 0x000fe20000400000 */
[----:B---3--:R-:W-:Y:S01]  /*127a0*/  @P4 FADD R10, -R10, 1 ;  /* 0x3f8000000a0a4421 */ /* 0x008fe20000000100 */
[----:B------:R-:W-:Y:S01]  /*127b0*/  FMUL R29, R29, R0 ;  /* 0x000000001d1d7220 */ /* 0x000fe20000400000 */
[----:B------:R-:W-:Y:S01]  /*127c0*/  FMUL R0, R31, 0.5 ;  /* 0x3f0000001f007820 */ /* 0x000fe20000400000 */
[----:B------:R-:W-:Y:S01]  /*127d0*/  FMUL R26, R26, R5 ;  /* 0x000000051a1a7220 */ /* 0x000fe20000400000 */
[----:B------:R-:W-:Y:S01]  /*127e0*/  FMUL R5, R6, 0.5 ;  /* 0x3f00000006057820 */ /* 0x000fe20000400000 */
[----:B------:R-:W-:Y:S01]  /*127f0*/  @P4 LOP3.LUT R9, R10, 0x80000000, R49, 0xb8, !PT ;  /* 0x800000000a094812 */ /* 0x000fe200078eb831 */
[----:B------:R-:W-:Y:S01]  /*12800*/  FMUL R35, R35, R0 ;  /* 0x0000000023237220 */ /* 0x000fe20000400000 */
[----:B------:R-:W-:Y:S01]  /*12810*/  FMUL R15, R15, R4 ;  /* 0x000000040f0f7220 */ /* 0x000fe20000400000 */
[----:B------:R-:W-:Y:S01]  /*12820*/  FMUL R13, R28, R5 ;  /* 0x000000051c0d7220 */ /* 0x000fe20000400000 */
[----:B------:R-:W-:Y:S01]  /*12830*/  FMUL R5, R83, 0.5 ;  /* 0x3f00000053057820 */ /* 0x000fe20000400000 */
[----:B------:R-:W-:Y:S01]  /*12840*/  FMUL R0, R72, 0.5 ;  /* 0x3f00000048007820 */ /* 0x000fe20000400000 */
[----:B------:R-:W-:Y:S01]  /*12850*/  FADD R3, R3, 1 ;  /* 0x3f80000003037421 */ /* 0x000fe20000000000 */
[----:B------:R-:W-:Y:S01]  /*12860*/  FMUL R34, R34, R7 ;  /* 0x0000000722227220 */ /* 0x000fe20000400000 */
[----:B------:R-:W-:Y:S01]  /*12870*/  FMUL R38, R38, R5 ;  /* 0x0000000526267220 */ /* 0x000fe20000400000 */
[----:B------:R-:W-:Y:S01]  /*12880*/  FMUL R4, R44, 0.5 ;  /* 0x3f0000002c047820 */ /* 0x000fe20000400000 */
[----:B------:R-:W-:Y:S01]  /*12890*/  FADD R9, R9, 1 ;  /* 0x3f80000009097421 */ /* 0x000fe20000000000 */
[----:B------:R-:W-:Y:S01]  /*128a0*/  FMUL R7, R84, 0.5 ;  /* 0x3f00000054077820 */ /* 0x000fe20000400000 */
[----:B------:R-:W-:Y:S01]  /*128b0*/  FMUL R5, R45, 0.5 ;  /* 0x3f0000002d057820 */ /* 0x000fe20000400000 */
[----:B------:R-:W-:Y:S01]  /*128c0*/  FMUL R6, R46, 0.5 ;  /* 0x3f0000002e067820 */ /* 0x000fe20000400000 */
[----:B------:R-:W-:Y:S01]  /*128d0*/  FADD R37, R37, 1 ;  /* 0x3f80000025257421 */ /* 0x000fe20000000000 */
        /* <DEDUP_REMOVED lines=32> */
.L_x_122:
[----:B------:R-:W-:Y:S05]  /*12ae0*/  BSYNC B0 ;  /* 0x0000000000007941 */ /* 0x000fea0003800000 */
.L_x_121:
[----:B------:R-:W-:Y:S06]  /*12af0*/  BAR.SYNC.DEFER_BLOCKING 0x1, 0x100 ;  /* 0x0044000000007b1d */ /* 0x000fec0000010000 */
[----:B------:R-:W-:Y:S04]  /*12b00*/  BSSY B0, `(.L_x_123) ;  /* 0x0000009000007945 */ /* 0x000fe80003800000 */
[----:B------:R-:W-:Y:S05]  /*12b10*/  @P0 BRA `(.L_x_124) ;  /* 0x00000000001c0947 */ /* 0x000fea0003800000 */
[----:B------:R-:W-:-:S13]  /*12b20*/  ISETP.NE.AND P0, PT, R171, 0x3, PT ;  /* 0x00000003ab00780c */ /* 0x000fda0003f05270 */
[----:B------:R-:W-:Y:S05]  /*12b30*/  @!P0 BRA `(.L_x_125) ;  /* 0x0000000000048947 */ /* 0x000fea0003800000 */
[----:B------:R-:W-:Y:S01]  /*12b40*/  BPT.TRAP 0x1 ;  /* 0x000000040000795c */ /* 0x000fe20000300000 */
.L_x_125:
[----:B------:R-:W-:-:S04]  /*12b50*/  ULEA UR4, UR36, UR51, 0x3 ;  /* 0x0000003324047291 */ /* 0x000fc8000f8e183f */
[----:B------:R-:W-:-:S04]  /*12b60*/  UIADD3 UR4, UR4, 0x60, URZ ;  /* 0x0000006004047890 */ /* 0x000fc8000fffe03f */
[----:B------:R-:W-:-:S09]  /*12b70*/  UPRMT UR4, UR50, 0x654, UR4 ;  /* 0x0000065432047896 */ /* 0x000fd20008000004 */
[----:B------:R-:W-:Y:S03]  /*12b80*/  SYNCS.ARRIVE.TRANS64.RED.A1T0 RZ, [UR4], RZ ;  /* 0x000000ffffff79a7 */ /* 0x000fe60008100404 */
.L_x_124:
[----:B------:R-:W-:Y:S05]  /*12b90*/  BSYNC B0 ;  /* 0x0000000000007941 */ /* 0x000fea0003800000 */
.L_x_123:
[----:B------:R-:W-:Y:S01]  /*12ba0*/  IADD3 R16, P0, R16, UR40, RZ ;  /* 0x0000002810107c10 */ /* 0x000fe2000ff1e0ff */
[----:B------:R-:W-:Y:S01]  /*12bb0*/  ULDC.64 UR4, c[0x0][0x8f8] ;  /* 0x00023e0000047ab9 */ /* 0x000fe20000000a00 */
[----:B------:R-:W-:Y:S01]  /*12bc0*/  UIADD3 UR36, UR36, 0x1, URZ ;  /* 0x0000000124247890 */ /* 0x000fe2000fffe03f */
[----:B------:R-:W-:Y:S01]  /*12bd0*/  PRMT R0, RZ, 0x7610, R0 ;  /* 0x00007610ff007816 */ /* 0x000fe20000000000 */
[----:B------:R-:W-:Y:S01]  /*12be0*/  UMOV UR47, 0xffffffff ;  /* 0xffffffff002f7882 */ /* 0x000fe20000000000 */
[----:B------:R-:W-:Y:S01]  /*12bf0*/  IADD3.X R17, R17, UR38, RZ, P0, !PT ;  /* 0x0000002611117c10 */ /* 0x000fe200087fe4ff */
[----:B------:R-:W-:Y:S01]  /*12c00*/  UISETP.NE.AND UP0, UPT, UR36, 0x4, UPT ;  /* 0x000000042400788c */ /* 0x000fe2000bf05270 */
[----:B------:R-:W-:Y:S02]  /*12c10*/  ISETP.GE.U32.AND P0, PT, R16, UR4, PT ;  /* 0x0000000410007c0c */ /* 0x000fe4000bf06070 */
[----:B------:R-:W-:Y:S01]  /*12c20*/  MOV R23, 0xffffffff ;  /* 0xffffffff00177802 */ /* 0x000fe20000000f00 */
[----:B------:R-:W-:Y:S01]  /*12c30*/  USEL UR36, UR36, URZ, UP0 ;  /* 0x0000003f24247287 */ /* 0x000fe20008000000 */
[----:B------:R-:W-:-:S02]  /*12c40*/  ISETP.GE.U32.AND.EX P0, PT, R17, UR5, PT, P0 ;  /* 0x0000000511007c0c */ /* 0x000fc4000bf06100 */
[----:B------:R-:W-:-:S11]  /*12c50*/  MOV R157, 0xffffffff ;  /* 0xffffffff009d7802 */ /* 0x000fd60000000f00 */
[----:B------:R-:W-:Y:S05]  /*12c60*/  @P0 BRA `(.L_x_126) ;  /* 0x0000000400680947 */ /* 0x000fea0003800000 */
[----:B------:R-:W2:Y:S01]  /*12c70*/  S2R R12, SR_CTAID.X ;  /* 0x00000000000c7919 */ /* 0x000ea20000002500 */
[----:B-1----:R-:W1:Y:S01]  /*12c80*/  LDC.64 R10, c[0x0][0x8d0] ;  /* 0x00023400ff0a7b82 */ /* 0x002e620000000a00 */
[----:B------:R-:W-:Y:S01]  /*12c90*/  ULDC UR4, c[0x0][0x150] ;  /* 0x0000540000047ab9 */ /* 0x000fe20000000800 */
[----:B------:R-:W-:Y:S01]  /*12ca0*/  MOV R8, R16 ;  /* 0x0000001000087202 */ /* 0x000fe20000000f00 */
[----:B------:R-:W3:Y:S01]  /*12cb0*/  S2R R24, SR_CTAID.Y ;  /* 0x0000000000187919 */ /* 0x000ee20000002600 */
[----:B------:R-:W-:-:S04]  /*12cc0*/  MOV R9, R17 ;  /* 0x0000001100097202 */ /* 0x000fc80000000f00 */
[----:B------:R-:W4:Y:S08]  /*12cd0*/  LDC R25, c[0x0][0x144] ;  /* 0x00005100ff197b82 */ /* 0x000f300000000800 */
[----:B------:R-:W3:Y:S08]  /*12ce0*/  LDC R0, c[0x0][0x8d8] ;  /* 0x00023600ff007b82 */ /* 0x000ef00000000800 */
[----:B------:R-:W3:Y:S01]  /*12cf0*/  LDC.64 R14, c[0x0][0x8c8] ;  /* 0x00023200ff0e7b82 */ /* 0x000ee20000000a00 */
[----:B-1----:R-:W-:-:S04]  /*12d00*/  ISETP.NE.U32.AND P0, PT, R10, RZ, PT ;  /* 0x000000ff0a00720c */ /* 0x002fc80003f05070 */
[----:B------:R-:W-:Y:S02]  /*12d10*/  ISETP.NE.AND.EX P0, PT, R11, RZ, PT, P0 ;  /* 0x000000ff0b00720c */ /* 0x000fe40003f05300 */
[----:B--2---:R-:W-:-:S05]  /*12d20*/  I2FP.F32.U32 R3, R12 ;  /* 0x0000000c00037245 */ /* 0x004fca0000201000 */
[----:B------:R-:W-:-:S04]  /*12d30*/  FMUL R3, R3, UR4 ;  /* 0x0000000403037c20 */ /* 0x000fc80008400000 */
[----:B------:R1:W2:Y:S02]  /*12d40*/  F2I.U32.TRUNC.NTZ R23, R3 ;  /* 0x0000000300177305 */ /* 0x0002a4000020f000 */
[----:B----4-:R-:W-:Y:S05]  /*12d50*/  @!P0 BRA `(.L_x_127) ;  /* 0x0000000000288947 */ /* 0x010fea0003800000 */
[----:B-1----:R-:W1:Y:S02]  /*12d60*/  LDC R3, c[0x0][0x8dc] ;  /* 0x00023700ff037b82 */ /* 0x002e640000000800 */
[----:B-1----:R-:W-:-:S04]  /*12d70*/  IADD3 R3, P0, R16, R3, RZ ;  /* 0x0000000310037210 */ /* 0x002fc80007f1e0ff */
[----:B------:R-:W-:-:S05]  /*12d80*/  IADD3.X R13, RZ, R17, RZ, P0, !PT ;  /* 0x00000011ff0d7210 */ /* 0x000fca00007fe4ff */
[----:B------:R-:W-:-:S04]  /*12d90*/  IMAD.WIDE.U32 R4, R13, R10, RZ ;  /* 0x0000000a0d047225 */ /* 0x000fc800078e00ff */
[----:B------:R-:W-:-:S04]  /*12da0*/  IMAD.WIDE.U32 R6, P0, R3, R11, R4 ;  /* 0x0000000b03067225 */ /* 0x000fc80007800004 */
[----:B------:R-:W-:Y:S01]  /*12db0*/  IMAD.WIDE.U32 R4, R3, R10, RZ ;  /* 0x0000000a03047225 */ /* 0x000fe200078e00ff */
[----:B------:R-:W-:-:S03]  /*12dc0*/  MOV R8, R7 ;  /* 0x0000000700087202 */ /* 0x000fc60000000f00 */
[----:B------:R-:W-:Y:S01]  /*12dd0*/  IMAD.X R9, RZ, RZ, RZ, P0 ;  /* 0x000000ffff097224 */ /* 0x000fe200000e06ff */
[----:B------:R-:W-:-:S05]  /*12de0*/  IADD3 RZ, P0, R5, R6, RZ ;  /* 0x0000000605ff7210 */ /* 0x000fca0007f1e0ff */
[----:B------:R-:W-:-:S08]  /*12df0*/  IMAD.WIDE.U32.X R8, R13, R11, R8, P0 ;  /* 0x0000000b0d087225 */ /* 0x000fd000000e0408 */
.L_x_127:
[----:B------:R-:W4:Y:S01]  /*12e00*/  LDC.64 R20, c[0x0][0x8e8] ;  /* 0x00023a00ff147b82 */ /* 0x000f220000000a00 */
[-CC-:B---3--:R-:W-:Y:S01]  /*12e10*/  SHF.R.U64 R31, R8, R0.reuse, R9.reuse ;  /* 0x00000000081f7219 */ /* 0x188fe20000001209 */
[----:B------:R-:W-:Y:S01]  /*12e20*/  ULDC UR4, c[0x0][0x154] ;  /* 0x0000550000047ab9 */ /* 0x000fe20000000800 */
[----:B------:R-:W-:Y:S02]  /*12e30*/  SHF.R.U32.HI R0, RZ, R0, R9 ;  /* 0x00000000ff007219 */ /* 0x000fe40000011609 */
[----:B-1----:R-:W-:Y:S02]  /*12e40*/  IADD3 R3, P0, RZ, -R31, RZ ;  /* 0x8000001fff037210 */ /* 0x002fe40007f1e0ff */
[----:B--2---:R-:W-:Y:S01]  /*12e50*/  IADD3 R23, -R23, RZ, RZ ;  /* 0x000000ff17177210 */ /* 0x004fe20007ffe1ff */
[----:B------:R-:W1:Y:S01]  /*12e60*/  LDC R6, c[0x0][0x8c0] ;  /* 0x00023000ff067b82 */ /* 0x000e620000000800 */
[----:B------:R-:W-:Y:S02]  /*12e70*/  IADD3.X R5, RZ, ~R0, RZ, P0, !PT ;  /* 0x80000000ff057210 */ /* 0x000fe400007fe4ff */
[----:B------:R-:W-:Y:S01]  /*12e80*/  MOV R7, 0x1 ;  /* 0x0000000100077802 */ /* 0x000fe20000000f00 */
[----:B------:R-:W-:-:S02]  /*12e90*/  IMAD R26, R25, R23, R12 ;  /* 0x00000017191a7224 */ /* 0x000fc400078e020c */
[-C--:B------:R-:W-:Y:S02]  /*12ea0*/  IMAD R0, R5, R14.reuse, RZ ;  /* 0x0000000e05007224 */ /* 0x080fe400078e02ff */
[----:B------:R-:W2:Y:S01]  /*12eb0*/  LDC R8, c[0x0][0x8b0] ;  /* 0x00022c00ff087b82 */ /* 0x000ea20000000800 */
[----:B------:R-:W-:-:S04]  /*12ec0*/  IMAD.WIDE.U32 R4, R3, R14, R16 ;  /* 0x0000000e03047225 */ /* 0x000fc800078e0010 */
[----:B------:R-:W-:Y:S01]  /*12ed0*/  IMAD R3, R3, R15, R0 ;  /* 0x0000000f03037224 */ /* 0x000fe200078e0200 */
[----:B------:R-:W-:Y:S02]  /*12ee0*/  I2FP.F32.U32 R0, R24 ;  /* 0x0000001800007245 */ /* 0x000fe40000201000 */
[----:B------:R-:W3:Y:S01]  /*12ef0*/  LDC R28, c[0x0][0x900] ;  /* 0x00024000ff1c7b82 */ /* 0x000ee20000000800 */
[----:B----4-:R-:W-:Y:S02]  /*12f00*/  ISETP.NE.U32.AND P0, PT, R20, RZ, PT ;  /* 0x000000ff1400720c */ /* 0x010fe40003f05070 */
[----:B------:R-:W-:Y:S01]  /*12f10*/  IADD3 R3, R5, R3, RZ ;  /* 0x0000000305037210 */ /* 0x000fe20007ffe0ff */
[----:B------:R-:W-:Y:S01]  /*12f20*/  FMUL R0, R0, UR4 ;  /* 0x0000000400007c20 */ /* 0x000fe20008400000 */
[----:B------:R-:W-:Y:S02]  /*12f30*/  ISETP.NE.AND.EX P0, PT, R21, RZ, PT, P0 ;  /* 0x000000ff1500720c */ /* 0x000fe40003f05300 */
[----:B------:R-:W-:Y:S01]  /*12f40*/  MOV R5, 0xffffffff ;  /* 0xffffffff00057802 */ /* 0x000fe20000000f00 */
[----:B------:R-:W4:Y:S01]  /*12f50*/  LDC R15, c[0x0][0x148] ;  /* 0x00005200ff0f7b82 */ /* 0x000f220000000800 */
[-CC-:B-1----:R-:W-:Y:S01]  /*12f60*/  SHF.R.U64 R12, R4, R6.reuse, R3.reuse ;  /* 0x00000006040c7219 */ /* 0x182fe20000001203 */
[----:B------:R1:W1:Y:S01]  /*12f70*/  F2I.U32.TRUNC.NTZ R13, R0 ;  /* 0x00000000000d7305 */ /* 0x000262000020f000 */
[----:B------:R-:W-:-:S05]  /*12f80*/  SHF.R.U32.HI R3, RZ, R6, R3 ;  /* 0x00000006ff037219 */ /* 0x000fca0000011603 */
[----:B------:R-:W1:Y:S01]  /*12f90*/  LDC R25, c[0x0][0x8a8] ;  /* 0x00022a00ff197b82 */ /* 0x000e620000000800 */
[-CC-:B--2---:R-:W-:Y:S02]  /*12fa0*/  SHF.R.U64 R10, R12, R8.reuse, R3.reuse ;  /* 0x000000080c0a7219 */ /* 0x184fe40000001203 */
[----:B------:R-:W-:-:S05]  /*12fb0*/  SHF.R.U32.HI R3, RZ, R8, R3 ;  /* 0x00000008ff037219 */ /* 0x000fca0000011603 */
[----:B------:R-:W2:Y:S01]  /*12fc0*/  LDC R27, c[0x0][0x8f0] ;  /* 0x00023c00ff1b7b82 */ /* 0x000ea20000000800 */
[-C--:B---3--:R-:W-:Y:S02]  /*12fd0*/  SHF.L.U32 R4, R5, R28.reuse, RZ ;  /* 0x0000001c05047219 */ /* 0x088fe400000006ff */
[-CC-:B------:R-:W-:Y:S02]  /*12fe0*/  SHF.R.U64 R14, R10, R28.reuse, R3.reuse ;  /* 0x0000001c0a0e7219 */ /* 0x180fe40000001203 */
[----:B------:R-:W-:Y:S02]  /*12ff0*/  SHF.R.U32.HI R5, RZ, R28, R3 ;  /* 0x0000001cff057219 */ /* 0x000fe40000011603 */
[----:B------:R-:W-:Y:S01]  /*13000*/  LOP3.LUT R23, RZ, R4, RZ, 0x33, !PT ;  /* 0x00000004ff177212 */ /* 0x000fe200078e33ff */
[----:B------:R-:W3:Y:S01]  /*13010*/  LDC R29, c[0x0][0x8e0] ;  /* 0x00023800ff1d7b82 */ /* 0x000ee20000000800 */
[----:B------:R-:W-:Y:S02]  /*13020*/  SHF.L.U32 R28, R7, R28, RZ ;  /* 0x0000001c071c7219 */ /* 0x000fe400000006ff */
[----:B------:R-:W-:-:S05]  /*13030*/  MOV R4, R14 ;  /* 0x0000000e00047202 */ /* 0x000fca0000000f00 */
[----:B------:R-:W1:Y:S01]  /*13040*/  LDC R30, c[0x0][0x8b8] ;  /* 0x00022e00ff1e7b82 */ /* 0x000e620000000800 */
[----:B------:R-:W-:Y:S05]  /*13050*/  @!P0 BRA `(.L_x_128) ;  /* 0x0000000000288947 */ /* 0x000fea0003800000 */
[----:B------:R-:W5:Y:S02]  /*13060*/  LDC R3, c[0x0][0x8f4] ;  /* 0x00023d00ff037b82 */ /* 0x000f640000000800 */
[----:B-----5:R-:W-:-:S05]  /*13070*/  IADD3 R3, P0, R14, R3, RZ ;  /* 0x000000030e037210 */ /* 0x020fca0007f1e0ff */
[----:B------:R-:W-:-:S04]  /*13080*/  IMAD.X R11, RZ, RZ, R5, P0 ;  /* 0x000000ffff0b7224 */ /* 0x000fc800000e0605 */
[----:B------:R-:W-:-:S04]  /*13090*/  IMAD.WIDE.U32 R4, R11, R20, RZ ;  /* 0x000000140b047225 */ /* 0x000fc800078e00ff */
[----:B------:R-:W-:-:S04]  /*130a0*/  IMAD.WIDE.U32 R6, P0, R3, R21, R4 ;  /* 0x0000001503067225 */ /* 0x000fc80007800004 */
[----:B------:R-:W-:Y:S01]  /*130b0*/  IMAD.WIDE.U32 R4, R3, R20, RZ ;  /* 0x0000001403047225 */ /* 0x000fe200078e00ff */
[----:B------:R-:W-:Y:S02]  /*130c0*/  IADD3.X R9, RZ, RZ, RZ, P0, !PT ;  /* 0x000000ffff097210 */ /* 0x000fe400007fe4ff */
[----:B------:R-:W-:Y:S02]  /*130d0*/  MOV R8, R7 ;  /* 0x0000000700087202 */ /* 0x000fe40000000f00 */
[----:B------:R-:W-:-:S05]  /*130e0*/  IADD3 RZ, P0, R5, R6, RZ ;  /* 0x0000000605ff7210 */ /* 0x000fca0007f1e0ff */
[----:B------:R-:W-:-:S08]  /*130f0*/  IMAD.WIDE.U32.X R4, R11, R21, R8, P0 ;  /* 0x000000150b047225 */ /* 0x000fd000000e0408 */
.L_x_128:
[----:B------:R-:W-:Y:S02]  /*13100*/  ISETP.NE.AND P0, PT, R2, 0x1, PT ;  /* 0x000000010200780c */ /* 0x000fe40003f05270 */
[----:B-12---:R-:W-:Y:S02]  /*13110*/  SHF.R.U64 R0, R4, R27, R5 ;  /* 0x0000001b04007219 */ /* 0x006fe40000001205 */
[----:B------:R-:W-:Y:S02]  /*13120*/  LOP3.LUT R23, R10, R23, RZ, 0xc0, !PT ;  /* 0x000000170a177212 */ /* 0x000fe400078ec0ff */
[----:B------:R-:W-:Y:S02]  /*13130*/  IADD3 R13, -R13, RZ, RZ ;  /* 0x000000ff0d0d7210 */ /* 0x000fe40007ffe1ff */
[----:B------:R-:W-:Y:S01]  /*13140*/  IADD3 R5, R25, -0x1, RZ ;  /* 0xffffffff19057810 */ /* 0x000fe20007ffe0ff */
[----:B------:R-:W-:Y:S01]  /*13150*/  IMAD R23, R28, R0, R23 ;  /* 0x000000001c177224 */ /* 0x000fe200078e0217 */
[----:B------:R-:W-:-:S02]  /*13160*/  IADD3 R3, -R0, RZ, RZ ;  /* 0x000000ff00037210 */ /* 0x000fc40007ffe1ff */
[----:B------:R-:W-:Y:S01]  /*13170*/  LOP3.LUT R5, R12, R5, RZ, 0xc0, !PT ;  /* 0x000000050c057212 */ /* 0x000fe200078ec0ff */
[----:B----4-:R-:W-:Y:S01]  /*13180*/  @P0 IMAD R26, R15, R13, R24 ;  /* 0x0000000d0f1a0224 */ /* 0x010fe200078e0218 */
[----:B------:R-:W-:Y:S01]  /*13190*/  R2UR UR47, R31 ;  /* 0x000000001f2f72ca */ /* 0x000fe200000e0000 */
[----:B---3--:R-:W-:Y:S01]  /*131a0*/  IMAD R0, R3, R29, R14 ;  /* 0x0000001d03007224 */ /* 0x008fe200078e020e */
[----:B------:R-:W-:Y:S01]  /*131b0*/  MOV R3, 0x1 ;  /* 0x0000000100037802 */ /* 0x000fe20000000f00 */
[----:B------:R-:W-:Y:S02]  /*131c0*/  IMAD R23, R23, R30, R26 ;  /* 0x0000001e17177224 */ /* 0x000fe400078e021a */
[----:B------:R-:W-:-:S05]  /*131d0*/  IMAD R0, R0, R25, R5 ;  /* 0x0000001900007224 */ /* 0x000fca00078e0205 */
[----:B------:R-:W-:Y:S02]  /*131e0*/  SEL R157, R0, R23, !P0 ;  /* 0x00000017009d7207 */ /* 0x000fe40004000000 */
[----:B------:R-:W-:Y:S02]  /*131f0*/  SEL R23, R23, R0, !P0 ;  /* 0x0000000017177207 */ /* 0x000fe40004000000 */
[----:B------:R-:W-:-:S07]  /*13200*/  PRMT R0, R3, 0x7610, R0 ;  /* 0x0000761003007816 */ /* 0x000fce0000000000 */
.L_x_126:
[----:B------:R-:W-:Y:S01]  /*13210*/  R2UR UR48, R92 ;  /* 0x000000005c3072ca */ /* 0x000fe200000e0000 */
[----:B------:R-:W-:Y:S01]  /*13220*/  UIADD3 UR39, UR39, 0x8, URZ ;  /* 0x0000000827277890 */ /* 0x000fe2000fffe03f */
[----:B------:R-:W-:-:S11]  /*13230*/  LOP3.LUT P0, RZ, R0, 0xff, RZ, 0xc0, !PT ;  /* 0x000000ff00ff7812 */ /* 0x000fd6000780c0ff */
[----:B------:R-:W-:Y:S02]  /*13240*/  ULOP3.LUT UR48, UR48, 0x3, URZ, 0xc0, !UPT ;  /* 0x0000000330307892 */ /* 0x000fe4000f8ec03f */
[----:B------:R-:W-:Y:S10]  /*13250*/  @P0 BRA `(.L_x_129) ;  /* 0xfffffee000800947 */ /* 0x000ff4000383ffff */
[----:B------:R-:W-:-:S13]  /*13260*/  PLOP3.LUT P0, PT, PT, PT, PT, 0x8, 0x0 ;  /* 0x000000000000781c */ /* 0x000fda0003f0e170 */
.L_x_18:
[----:B------:R-:W-:Y:S05]  /*13270*/  @P0 BRA `(.L_x_10) ;  /* 0x0000003000200947 */ /* 0x000fea0003800000 */
[----:B------:R-:W-:Y:S01]  /*13280*/  ULDC.64 UR6, c[0x0][0x588] ;  /* 0x0001620000067ab9 */ /* 0x000fe20000000a00 */
[----:B------:R-:W-:Y:S01]  /*13290*/  ISETP.NE.AND.EX P1, PT, R177, RZ, PT, P1 ;  /* 0x000000ffb100720c */ /* 0x000fe20003f25310 */
[----:B------:R-:W-:-:S04]  /*132a0*/  DEPBAR.LE SB0, 0x0 ;  /* 0x000080000000791a */ /* 0x000fc80000000000 */
[----:B------:R-:W-:Y:S01]  /*132b0*/  ISETP.NE.U32.AND P0, PT, RZ, UR6, PT ;  /* 0x00000006ff007c0c */ /* 0x000fe2000bf05070 */
[----:B------:R-:W-:Y:S03]  /*132c0*/  BSSY B0, `(.L_x_130) ;  /* 0x0000014000007945 */ /* 0x000fe60003800000 */
[----:B------:R-:W-:-:S13]  /*132d0*/  ISETP.NE.AND.EX P0, PT, RZ, UR7, PT, P0 ;  /* 0x00000007ff007c0c */ /* 0x000fda000bf05300 */
[----:B------:R-:W-:Y:S05]  /*132e0*/  @P0 BRA P1, `(.L_x_131) ;  /* 0x0000000000440947 */ /* 0x000fea0000800000 */
[----:B------:R-:W-:-:S04]  /*132f0*/  ISETP.NE.U32.AND P0, PT, R176, RZ, PT ;  /* 0x000000ffb000720c */ /* 0x000fc80003f05070 */
[----:B------:R-:W-:-:S13]  /*13300*/  ISETP.NE.AND.EX P0, PT, R177, RZ, PT, P0 ;  /* 0x000000ffb100720c */ /* 0x000fda0003f05300 */
[----:B------:R-:W-:Y:S05]  /*13310*/  @!P0 BRA `(.L_x_132) ;  /* 0x00000000002c8947 */ /* 0x000fea0003800000 */
[----:B------:R-:W-:-:S13]  /*13320*/  LOP3.LUT P0, RZ, R152, 0xff, RZ, 0xc0, !PT ;  /* 0x000000ff98ff7812 */ /* 0x000fda000780c0ff */
[----:B------:R-:W-:Y:S05]  /*13330*/  @!P0 BRA `(.L_x_133) ;  /* 0x0000000000108947 */ /* 0x000fea0003800000 */
[----:B-----5:R-:W-:-:S13]  /*13340*/  FSETP.NEU.AND P0, PT, R154, RZ, PT ;  /* 0x000000ff9a00720b */ /* 0x020fda0003f0d000 */
[----:B------:R-:W-:Y:S05]  /*13350*/  @!P0 BREAK B0 ;  /* 0x0000000000008942 */ /* 0x000fea0003800000 */
[----:B------:R-:W-:Y:S05]  /*13360*/  @P0 BRA `(.L_x_131) ;  /* 0x0000000000240947 */ /* 0x000fea0003800000 */
[----:B------:R-:W-:Y:S05]  /*13370*/  BRA `(.L_x_10) ;  /* 0x0000002c00e07947 */ /* 0x000fea0003800000 */
.L_x_133:
[----:B------:R-:W-:-:S04]  /*13380*/  ISETP.NE.U32.AND P0, PT, RZ, UR6, PT ;  /* 0x00000006ff007c0c */ /* 0x000fc8000bf05070 */
[----:B------:R-:W-:-:S13]  /*13390*/  ISETP.NE.AND.EX P0, PT, RZ, UR7, PT, P0 ;  /* 0x00000007ff007c0c */ /* 0x000fda000bf05300 */
[----:B------:R-:W-:Y:S05]  /*133a0*/  @!P0 BREAK B0 ;  /* 0x0000000000008942 */ /* 0x000fea0003800000 */
[----:B------:R-:W-:Y:S05]  /*133b0*/  @P0 BRA `(.L_x_131) ;  /* 0x0000000000100947 */ /* 0x000fea0003800000 */
[----:B------:R-:W-:Y:S05]  /*133c0*/  BRA `(.L_x_10) ;  /* 0x0000002c00cc7947 */ /* 0x000fea0003800000 */
.L_x_132:
[----:B-----5:R-:W-:-:S13]  /*133d0*/  FSETP.NEU.AND P0, PT, R154, RZ, PT ;  /* 0x000000ff9a00720b */ /* 0x020fda0003f0d000 */
[----:B------:R-:W-:Y:S05]  /*133e0*/  @!P0 BREAK B0 ;  /* 0x0000000000008942 */ /* 0x000fea0003800000 */
[----:B------:R-:W-:Y:S05]  /*133f0*/  @!P0 BRA `(.L_x_10) ;  /* 0x0000002c00c08947 */ /* 0x000fea0003800000 */
.L_x_131:
[----:B------:R-:W-:Y:S05]  /*13400*/  BSYNC B0 ;  /* 0x0000000000007941 */ /* 0x000fea0003800000 */
.L_x_130:
[----:B------:R-:W-:-:S04]  /*13410*/  LOP3.LUT R19, R19, 0x1, RZ, 0xfc, !PT ;  /* 0x0000000113137812 */ /* 0x000fc800078efcff */
[----:B------:R-:W-:-:S13]  /*13420*/  ISETP.NE.AND P0, PT, R19, 0x3, PT ;  /* 0x000000031300780c */ /* 0x000fda0003f05270 */
[----:B------:R-:W-:Y:S05]  /*13430*/  @!P0 BRA `(.L_x_134) ;  /* 0x0000000000048947 */ /* 0x000fea0003800000 */
[----:B------:R-:W-:Y:S01]  /*13440*/  BPT.TRAP 0x1 ;  /* 0x000000040000795c */ /* 0x000fe20000300000 */
.L_x_134:
[----:B------:R-:W3:Y:S01]  /*13450*/  S2UR UR5, SR_CgaCtaId ;  /* 0x00000000000579c3 */ /* 0x000ee20000008800 */
[----:B------:R-:W-:Y:S02]  /*13460*/  UMOV UR4, 0x400 ;  /* 0x0000040000047882 */ /* 0x000fe40000000000 */
[----:B---3--:R-:W-:-:S04]  /*13470*/  ULEA UR4, UR5, UR4, 0x18 ;  /* 0x0000000405047291 */ /* 0x008fc8000f8ec03f */
[----:B------:R-:W-:-:S04]  /*13480*/  ULEA UR4, UR36, UR4, 0x3 ;  /* 0x0000000424047291 */ /* 0x000fc8000f8e183f */
[----:B------:R-:W-:-:S04]  /*13490*/  UIADD3 UR4, UR4, 0x60, URZ ;  /* 0x0000006004047890 */ /* 0x000fc8000fffe03f */
[----:B------:R-:W-:-:S09]  /*134a0*/  UPRMT UR4, UR5, 0x654, UR4 ;  /* 0x0000065405047896 */ /* 0x000fd20008000004 */
[----:B------:R-:W-:Y:S01]  /*134b0*/  SYNCS.ARRIVE.TRANS64.RED.A1T0 RZ, [UR4], RZ ;  /* 0x000000ffffff79a7 */ /* 0x000fe20008100404 */
[----:B------:R-:W-:Y:S05]  /*134c0*/  BRA `(.L_x_10) ;  /* 0x0000002c008c7947 */ /* 0x000fea0003800000 */
.L_x_9:
[----:B------:R-:W-:Y:S01]  /*134d0*/  ULDC.64 UR4, c[0x0][0x8f8] ;  /* 0x00023e0000047ab9 */ /* 0x000fe20000000a00 */
[----:B------:R-:W-:Y:S01]  /*134e0*/  PRMT R10, RZ, 0x7610, R10 ;  /* 0x00007610ff0a7816 */ /* 0x000fe2000000000a */
[----:B------:R-:W-:Y:S01]  /*134f0*/  IMAD.MOV.U32 R7, RZ, RZ, -0x1 ;  /* 0xffffffffff077424 */ /* 0x000fe200078e00ff */
[----:B------:R-:W-:Y:S02]  /*13500*/  ISETP.GE.U32.AND P1, PT, R16, UR4, PT ;  /* 0x0000000410007c0c */ /* 0x000fe4000bf26070 */
[----:B------:R-:W-:Y:S02]  /*13510*/  MOV R13, 0xffffffff ;  /* 0xffffffff000d7802 */ /* 0x000fe40000000f00 */
[----:B------:R-:W-:Y:S02]  /*13520*/  ISETP.GE.U32.AND.EX P1, PT, R17, UR5, PT, P1 ;  /* 0x0000000511007c0c */ /* 0x000fe4000bf26110 */
[----:B------:R-:W-:-:S11]  /*13530*/  MOV R6, 0xffffffff ;  /* 0xffffffff00067802 */ /* 0x000fd60000000f00 */
[----:B------:R-:W-:Y:S05]  /*13540*/  @P1 BRA `(.L_x_135) ;  /* 0x00000004005c1947 */ /* 0x000fea0003800000 */
[----:B------:R-:W1:Y:S01]  /*13550*/  LDC.64 R14, c[0x0][0x8d0] ;  /* 0x00023400ff0e7b82 */ /* 0x000e620000000a00 */
[----:B------:R-:W-:Y:S02]  /*13560*/  MOV R12, R16 ;  /* 0x00000010000c7202 */ /* 0x000fe40000000f00 */
[----:B------:R-:W-:-:S05]  /*13570*/  MOV R13, R17 ;  /* 0x00000011000d7202 */ /* 0x000fca0000000f00 */
        /* <DEDUP_REMOVED lines=15> */
.L_x_136:
[--C-:B------:R-:W-:Y:S01]  /*13670*/  SHF.R.U64 R14, R12, R20, R13.reuse ;  /* 0x000000140c0e7219 */ /* 0x100fe2000000120d */
[----:B------:R-:W1:Y:S01]  /*13680*/  LDC R26, c[0x0][0x8c0] ;  /* 0x00023000ff1a7b82 */ /* 0x000e620000000800 */
[----:B------:R-:W-:Y:S01]  /*13690*/  I2FP.F32.U32 R7, R8 ;  /* 0x0000000800077245 */ /* 0x000fe20000201000 */
[----:B------:R-:W-:Y:S01]  /*136a0*/  ULDC UR4, c[0x0][0x150] ;  /* 0x0000540000047ab9 */ /* 0x000fe20000000800 */
[----:B------:R-:W-:Y:S02]  /*136b0*/  SHF.R.U32.HI R6, RZ, R20, R13 ;  /* 0x00000014ff067219 */ /* 0x000fe4000001160d */
[----:B------:R-:W-:Y:S01]  /*136c0*/  IADD3 R9, P1, RZ, -R14, RZ ;  /* 0x8000000eff097210 */ /* 0x000fe20007f3e0ff */
[----:B------:R-:W-:Y:S01]  /*136d0*/  FMUL R13, R7, UR4 ;  /* 0x00000004070d7c20 */ /* 0x000fe20008400000 */
[----:B------:R-:W-:Y:S01]  /*136e0*/  ULDC UR4, c[0x0][0x154] ;  /* 0x0000550000047ab9 */ /* 0x000fe20000000800 */
[----:B------:R-:W2:Y:S01]  /*136f0*/  LDC.64 R28, c[0x0][0x8e8] ;  /* 0x00023a00ff1c7b82 */ /* 0x000ea20000000a00 */
[----:B------:R-:W-:Y:S01]  /*13700*/  IADD3.X R11, RZ, ~R6, RZ, P1, !PT ;  /* 0x80000006ff0b7210 */ /* 0x000fe20000ffe4ff */
[----:B------:R-:W-:-:S02]  /*13710*/  IMAD.WIDE.U32 R6, R9, R24, R16 ;  /* 0x0000001809067225 */ /* 0x000fc400078e0010 */
[----:B------:R-:W3:Y:S02]  /*13720*/  F2I.U32.TRUNC.NTZ R13, R13 ;  /* 0x0000000d000d7305 */ /* 0x000ee4000020f000 */
[----:B------:R-:W-:Y:S02]  /*13730*/  IMAD R10, R11, R24, RZ ;  /* 0x000000180b0a7224 */ /* 0x000fe400078e02ff */
[----:B------:R-:W4:Y:S02]  /*13740*/  LDC R15, c[0x0][0x144] ;  /* 0x00005100ff0f7b82 */ /* 0x000f240000000800 */
[----:B------:R-:W-:Y:S01]  /*13750*/  IMAD R9, R9, R25, R10 ;  /* 0x0000001909097224 */ /* 0x000fe200078e020a */
[----:B------:R-:W-:-:S03]  /*13760*/  MOV R10, 0xffffffff ;  /* 0xffffffff000a7802 */ /* 0x000fc60000000f00 */
[----:B------:R-:W-:Y:S01]  /*13770*/  IMAD.IADD R7, R7, 0x1, R9 ;  /* 0x0000000107077824 */ /* 0x000fe200078e0209 */
[----:B------:R-:W-:Y:S01]  /*13780*/  I2FP.F32.U32 R9, R3 ;  /* 0x0000000300097245 */ /* 0x000fe20000201000 */
[----:B------:R-:W5:Y:S03]  /*13790*/  LDC R20, c[0x0][0x8b0] ;  /* 0x00022c00ff147b82 */ /* 0x000f660000000800 */
[-CC-:B-1----:R-:W-:Y:S01]  /*137a0*/  SHF.R.U64 R12, R6, R26.reuse, R7.reuse ;  /* 0x0000001a060c7219 */ /* 0x182fe20000001207 */
[----:B------:R-:W-:Y:S01]  /*137b0*/  FMUL R9, R9, UR4 ;  /* 0x0000000409097c20 */ /* 0x000fe20008400000 */
[----:B---3--:R-:W-:Y:S02]  /*137c0*/  IADD3 R6, -R13, RZ, RZ ;  /* 0x000000ff0d067210 */ /* 0x008fe40007ffe1ff */
[----:B------:R-:W-:Y:S01]  /*137d0*/  SHF.R.U32.HI R7, RZ, R26, R7 ;  /* 0x0000001aff077219 */ /* 0x000fe20000011607 */
[----:B------:R-:W1:Y:S01]  /*137e0*/  LDC R11, c[0x0][0x900] ;  /* 0x00024000ff0b7b82 */ /* 0x000e620000000800 */
[----:B--2---:R-:W-:-:S04]  /*137f0*/  ISETP.NE.U32.AND P1, PT, R28, RZ, PT ;  /* 0x000000ff1c00720c */ /* 0x004fc80003f25070 */
[----:B------:R-:W-:-:S03]  /*13800*/  ISETP.NE.AND.EX P1, PT, R29, RZ, PT, P1 ;  /* 0x000000ff1d00720c */ /* 0x000fc60003f25310 */
[----:B------:R-:W2:Y:S01]  /*13810*/  LDC R24, c[0x0][0x148] ;  /* 0x00005200ff187b82 */ /* 0x000ea20000000800 */
[----:B----4-:R-:W-:Y:S01]  /*13820*/  IMAD R25, R15, R6, R8 ;  /* 0x000000060f197224 */ /* 0x010fe200078e0208 */
[----:B------:R-:W-:-:S06]  /*13830*/  MOV R8, 0x1 ;  /* 0x0000000100087802 */ /* 0x000fcc0000000f00 */
        /* <DEDUP_REMOVED lines=11> */
[----:B------:R-:W-:-:S05]  /*138f0*/  MOV R6, R21 ;  /* 0x0000001500067202 */ /* 0x000fca0000000f00 */
[----:B------:R-:W1:Y:S01]  /*13900*/  LDC R31, c[0x0][0x8b8] ;  /* 0x00022e00ff1f7b82 */ /* 0x000e620000000800 */
[----:B----4-:R-:W-:Y:S05]  /*13910*/  @!P1 BRA `(.L_x_137) ;  /* 0x0000000000289947 */ /* 0x010fea0003800000 */
[----:B------:R-:W4:Y:S02]  /*13920*/  LDC R6, c[0x0][0x8f4] ;  /* 0x00023d00ff067b82 */ /* 0x000f240000000800 */
[----:B----4-:R-:W-:-:S04]  /*13930*/  IADD3 R11, P1, R21, R6, RZ ;  /* 0x00000006150b7210 */ /* 0x010fc80007f3e0ff */
        /* <DEDUP_REMOVED lines=8> */
.L_x_137:
[----:B------:R-:W-:Y:S01]  /*139c0*/  ISETP.NE.AND P1, PT, R2, 0x1, PT ;  /* 0x000000010200780c */ /* 0x000fe20003f25270 */
[----:B---3--:R-:W-:Y:S01]  /*139d0*/  VIADD R9, R23, 0xffffffff ;  /* 0xffffffff17097836 */ /* 0x008fe20000000000 */
[----:B--2---:R-:W-:Y:S02]  /*139e0*/  SHF.R.U64 R7, R6, R27, R7 ;  /* 0x0000001b06077219 */ /* 0x004fe40000001207 */
[----:B------:R-:W-:Y:S02]  /*139f0*/  IADD3 R20, -R20, RZ, RZ ;  /* 0x000000ff14147210 */ /* 0x000fe40007ffe1ff */
[----:B------:R-:W-:Y:S02]  /*13a00*/  LOP3.LUT R6, R15, R32, RZ, 0xc0, !PT ;  /* 0x000000200f067212 */ /* 0x000fe400078ec0ff */
[----:B------:R-:W-:Y:S02]  /*13a10*/  IADD3 R8, -R7, RZ, RZ ;  /* 0x000000ff07087210 */ /* 0x000fe40007ffe1ff */
[----:B------:R-:W-:Y:S01]  /*13a20*/  LOP3.LUT R12, R12, R9, RZ, 0xc0, !PT ;  /* 0x000000090c0c7212 */ /* 0x000fe200078ec0ff */
[----:B------:R-:W-:Y:S01]  /*13a30*/  IMAD R6, R26, R7, R6 ;  /* 0x000000071a067224 */ /* 0x000fe200078e0206 */
[----:B------:R-:W-:Y:S01]  /*13a40*/  MOV R10, 0x1 ;  /* 0x00000001000a7802 */ /* 0x000fe20000000f00 */
[----:B------:R-:W-:-:S02]  /*13a50*/  @P1 IMAD R25, R24, R20, R3 ;  /* 0x0000001418191224 */ /* 0x000fc400078e0203 */
[----:B-1----:R-:W-:Y:S02]  /*13a60*/  IMAD R3, R8, R30, R21 ;  /* 0x0000001e08037224 */ /* 0x002fe400078e0215 */
[----:B------:R-:W-:Y:S02]  /*13a70*/  IMAD R13, R6, R31, R25 ;  /* 0x0000001f060d7224 */ /* 0x000fe400078e0219 */
[----:B------:R-:W-:-:S05]  /*13a80*/  IMAD R6, R3, R23, R12 ;  /* 0x0000001703067224 */ /* 0x000fca00078e020c */
[----:B------:R-:W-:Y:S02]  /*13a90*/  SEL R7, R6, R13, !P1 ;  /* 0x0000000d06077207 */ /* 0x000fe40004800000 */
[----:B------:R-:W-:Y:S02]  /*13aa0*/  SEL R13, R13, R6, !P1 ;  /* 0x000000060d0d7207 */ /* 0x000fe40004800000 */
[----:B------:R-:W-:-:S07]  /*13ab0*/  MOV R6, R14 ;  /* 0x0000000e00067202 */ /* 0x000fce0000000f00 */
.L_x_135:
[----:B------:R-:W-:-:S08]  /*13ac0*/  NOP ;  /* 0x0000000000007918 */ /* 0x000fd00000000000 */
[----:B------:R-:W1:-:S00]  /*13ad0*/  USETMAXREG.DEALLOC.CTAPOOL 0x28 ;  /* 0x00000028000079c8 */ /* 0x000e4000080e0500 */
[----:B-1----:R-:W-:-:S13]  /*13ae0*/  ISETP.NE.AND P1, PT, R0, 0x1, PT ;  /* 0x000000010000780c */ /* 0x002fda0003f25270 */
[----:B------:R-:W-:Y:S05]  /*13af0*/  @!P1 BRA `(.L_x_10) ;  /* 0x0000002800009947 */ /* 0x000fea0003800000 */
[----:B------:R-:W-:Y:S05]  /*13b00*/  @!P4 BRA `(.L_x_138) ;  /* 0x000000180018c947 */ /* 0x000fea0003800000 */
[----:B------:R-:W-:-:S13]  /*13b10*/  ISETP.NE.OR P0, PT, R0, 0x2, P0 ;  /* 0x000000020000780c */ /* 0x000fda0000705670 */
[----:B------:R-:W-:Y:S05]  /*13b20*/  @P0 BRA `(.L_x_10) ;  /* 0x0000002400f40947 */ /* 0x000fea0003800000 */
[----:B------:R-:W-:-:S13]  /*13b30*/  LOP3.LUT P1, RZ, R10, 0xff, RZ, 0xc0, !PT ;  /* 0x000000ff0aff7812 */ /* 0x000fda000782c0ff */
[----:B------:R-:W-:Y:S05]  /*13b40*/  @!P1 BRA `(.L_x_139) ;  /* 0x0000000000189947 */ /* 0x000fea0003800000 */
[----:B------:R-:W-:Y:S01]  /*13b50*/  UMOV UR4, 0x400 ;  /* 0x0000040000047882 */ /* 0x000fe20000000000 */
[----:B------:R-:W-:Y:S01]  /*13b60*/  MOV R0, RZ ;  /* 0x000000ff00007202 */ /* 0x000fe20000000f00 */
[----:B------:R-:W-:-:S03]  /*13b70*/  ULEA UR4, UR37, UR4, 0x18 ;  /* 0x0000000425047291 */ /* 0x000fc6000f8ec03f */
[----:B------:R-:W-:-:S06]  /*13b80*/  SHF.L.U32 R0, R0, 0x1f, RZ ;  /* 0x0000001f00007819 */ /* 0x000fcc00000006ff */
[----:B------:R-:W1:Y:S02]  /*13b90*/  SYNCS.PHASECHK.TRANS64.TRYWAIT P0, [UR4+0x88], R0 ;  /* 0x00008800ff0075a7 */ /* 0x000e640008000144 */
[----:B-1----:R-:W-:Y:S05]  /*13ba0*/  @!P0 BRA `(.L_x_140) ;  /* 0x0000002800ac8947 */ /* 0x002fea0003800000 */
.L_x_139:
[----:B------:R-:W-:Y:S01]  /*13bb0*/  PRMT R9, RZ, 0x7610, R9 ;  /* 0x00007610ff097816 */ /* 0x000fe20000000009 */
[----:B------:R-:W-:Y:S06]  /*13bc0*/  @P3 BRA `(.L_x_141) ;  /* 0x0000000000243947 */ /* 0x000fec0003800000 */
[----:B------:R-:W-:Y:S02]  /*13bd0*/  ULDC.64 UR4, c[0x0][0x588] ;  /* 0x0001620000047ab9 */ /* 0x000fe40000000a00 */
[----:B------:R-:W-:-:S04]  /*13be0*/  ISETP.NE.U32.AND P0, PT, RZ, UR4, PT ;  /* 0x00000004ff007c0c */ /* 0x000fc8000bf05070 */
[----:B------:R-:W-:-:S13]  /*13bf0*/  ISETP.NE.AND.EX P0, PT, RZ, UR5, PT, P0 ;  /* 0x00000005ff007c0c */ /* 0x000fda000bf05300 */
[----:B------:R-:W-:Y:S05]  /*13c00*/  @!P0 BRA `(.L_x_142) ;  /* 0x00000000000c8947 */ /* 0x000fea0003800000 */
[----:B------:R2:W5:Y:S01]  /*13c10*/  LDG.E R11, desc[UR42][R4.64] ;  /* 0x0000002a040b7981 */ /* 0x000562000c1e1900 */
[----:B------:R-:W-:Y:S01]  /*13c20*/  MOV R9, 0x1 ;  /* 0x0000000100097802 */ /* 0x000fe20000000f00 */
[----:B------:R-:W-:Y:S06]  /*13c30*/  BRA `(.L_x_141) ;  /* 0x0000000000087947 */ /* 0x000fec0003800000 */
.L_x_142:
[----:B------:R-:W3:Y:S01]  /*13c40*/  LDC R11, c[0x0][0x580] ;  /* 0x00016000ff0b7b82 */ /* 0x000ee20000000800 */
[----:B------:R-:W-:-:S07]  /*13c50*/  MOV R9, 0x1 ;  /* 0x0000000100097802 */ /* 0x000fce0000000f00 */
.L_x_141:
[----:B------:R-:W-:Y:S05]  /*13c60*/  @!P1 BRA `(.L_x_143) ;  /* 0x0000001400489947 */ /* 0x000fea0003800000 */
[----:B-1----:R-:W1:Y:S01]  /*13c70*/  LDC R0, c[0x0][0x900] ;  /* 0x00024000ff007b82 */ /* 0x002e620000000800 */
[----:B--2---:R-:W-:Y:S01]  /*13c80*/  MOV R5, 0xffffffff ;  /* 0xffffffff00057802 */ /* 0x004fe20000000f00 */
[----:B------:R-:W-:Y:S01]  /*13c90*/  ULDC.64 UR22, c[0x0][0x198] ;  /* 0x0000660000167ab9 */ /* 0x000fe20000000a00 */
[----:B------:R-:W-:Y:S01]  /*13ca0*/  MOV R15, 0x1 ;  /* 0x00000001000f7802 */ /* 0x000fe20000000f00 */
[----:B------:R-:W-:Y:S01]  /*13cb0*/  ULDC.64 UR4, c[0x0][0x588] ;  /* 0x0001620000047ab9 */ /* 0x000fe20000000a00 */
[----:B------:R-:W-:Y:S01]  /*13cc0*/  LOP3.LUT R10, R19, 0x2, RZ, 0xfc, !PT ;  /* 0x00000002130a7812 */ /* 0x000fe200078efcff */
[----:B------:R-:W-:Y:S01]  /*13cd0*/  ULDC.64 UR6, c[0x0][0x8f8] ;  /* 0x00023e0000067ab9 */ /* 0x000fe20000000a00 */
[----:B------:R-:W-:Y:S01]  /*13ce0*/  ULDC.64 UR14, c[0x0][0x590] ;  /* 0x00016400000e7ab9 */ /* 0x000fe20000000a00 */
[----:B------:R-:W2:Y:S01]  /*13cf0*/  LDC R3, c[0x0][0x8a8] ;  /* 0x00022a00ff037b82 */ /* 0x000ea20000000800 */
[-C--:B-1----:R-:W-:Y:S02]  /*13d00*/  SHF.L.U32 R5, R5, R0.reuse, RZ ;  /* 0x0000000005057219 */ /* 0x082fe400000006ff */
[----:B------:R-:W-:-:S02]  /*13d10*/  SHF.L.U32 R0, R15, R0, RZ ;  /* 0x000000000f007219 */ /* 0x000fc400000006ff */
[----:B------:R-:W-:Y:S01]  /*13d20*/  LOP3.LUT R8, RZ, R5, RZ, 0x33, !PT ;  /* 0x00000005ff087212 */ /* 0x000fe200078e33ff */
[----:B--2---:R-:W-:-:S07]  /*13d30*/  VIADD R3, R3, 0xffffffff ;  /* 0xffffffff03037836 */ /* 0x004fce0000000000 */
.L_x_199:
[----:B------:R-:W-:Y:S02]  /*13d40*/  ISETP.NE.U32.AND P0, PT, RZ, UR14, PT ;  /* 0x0000000eff007c0c */ /* 0x000fe4000bf05070 */
[----:B------:R-:W-:Y:S02]  /*13d50*/  R2UR UR19, R13 ;  /* 0x000000000d1372ca */ /* 0x000fe400000e0000 */
[----:B------:R-:W-:Y:S02]  /*13d60*/  R2UR UR18, R7 ;  /* 0x00000000071272ca */ /* 0x000fe400000e0000 */
[----:B------:R-:W-:-:S09]  /*13d70*/  ISETP.NE.AND.EX P0, PT, RZ, UR15, PT, P0 ;  /* 0x0000000fff007c0c */ /* 0x000fd2000bf05300 */
[----:B------:R-:W-:Y:S02]  /*13d80*/  USHF.L.U32 UR19, UR19, 0x8, URZ ;  /* 0x0000000813137899 */ /* 0x000fe4000800063f */
[----:B------:R-:W-:Y:S02]  /*13d90*/  USHF.L.U32 UR18, UR18, 0x7, URZ ;  /* 0x0000000712127899 */ /* 0x000fe4000800063f */
[----:B--234-:R-:W-:Y:S10]  /*13da0*/  @!P0 BRA `(.L_x_144) ;  /* 0x00000000002c8947 */ /* 0x01cff40003800000 */
[----:B------:R-:W-:-:S04]  /*13db0*/  ISETP.NE.U32.AND P1, PT, RZ, UR4, PT ;  /* 0x00000004ff007c0c */ /* 0x000fc8000bf25070 */
[----:B------:R-:W-:-:S13]  /*13dc0*/  ISETP.NE.AND.EX P1, PT, RZ, UR5, PT, P1 ;  /* 0x00000005ff007c0c */ /* 0x000fda000bf25310 */
[----:B------:R-:W-:Y:S05]  /*13dd0*/  @!P1 BRA `(.L_x_145) ;  /* 0x0000000000189947 */ /* 0x000fea0003800000 */
[----:B------:R-:W1:Y:S01]  /*13de0*/  LDC.64 R4, c[0x0][0x588] ;  /* 0x00016200ff047b82 */ /* 0x000e620000000a00 */
[----:B------:R-:W-:-:S04]  /*13df0*/  IMAD R7, R6, UR14, RZ ;  /* 0x0000000e06077c24 */ /* 0x000fc8000f8e02ff */
[----:B-1----:R-:W-:-:S05]  /*13e00*/  IMAD.WIDE R4, R7, 0x4, R4 ;  /* 0x0000000407047825 */ /* 0x002fca00078e0204 */
[----:B---3-5:R1:W5:Y:S01]  /*13e10*/  LDG.E R11, desc[UR42][R4.64] ;  /* 0x0000002a040b7981 */ /* 0x028362000c1e1900 */
[----:B------:R-:W-:Y:S01]  /*13e20*/  MOV R9, 0x1 ;  /* 0x0000000100097802 */ /* 0x000fe20000000f00 */
[----:B------:R-:W-:Y:S06]  /*13e30*/  BRA `(.L_x_144) ;  /* 0x0000000000087947 */ /* 0x000fec0003800000 */
.L_x_145:
[----:B---3-5:R-:W2:Y:S01]  /*13e40*/  LDC R11, c[0x0][0x580] ;  /* 0x00016000ff0b7b82 */ /* 0x028ea20000000800 */
[----:B------:R-:W-:-:S07]  /*13e50*/  MOV R9, 0x1 ;  /* 0x0000000100097802 */ /* 0x000fce0000000f00 */
.L_x_144:
[----:B------:R-:W-:Y:S05]  /*13e60*/  @!P0 BRA `(.L_x_146) ;  /* 0x00000000001c8947 */ /* 0x000fea0003800000 */
[----:B------:R-:W-:-:S13]  /*13e70*/  LOP3.LUT P2, RZ, R9, 0xff, RZ, 0xc0, !PT ;  /* 0x000000ff09ff7812 */ /* 0x000fda000784c0ff */
[----:B-1----:R-:W1:Y:S02]  /*13e80*/  @!P2 LDC.64 R4, c[0x0][0x588] ;  /* 0x00016200ff04ab82 */ /* 0x002e640000000a00 */
[----:B-1----:R-:W-:-:S04]  /*13e90*/  @!P2 ISETP.NE.U32.AND P0, PT, R4, RZ, PT ;  /* 0x000000ff0400a20c */ /* 0x002fc80003f05070 */
[----:B------:R-:W-:Y:S02]  /*13ea0*/  @!P2 ISETP.NE.AND.EX P1, PT, R5, RZ, PT, P0 ;  /* 0x000000ff0500a20c */ /* 0x000fe40003f25300 */
[----:B--23-5:R-:W-:Y:S02]  /*13eb0*/  @P2 FSETP.EQ.AND P0, PT, R11, RZ, PT ;  /* 0x000000ff0b00220b */ /* 0x02cfe40003f02000 */
[----:B------:R-:W-:Y:S01]  /*13ec0*/  @!P2 PLOP3.LUT P0, PT, P1, PT, PT, 0x8, 0x0 ;  /* 0x000000000000a81c */ /* 0x000fe20000f0e170 */
[----:B------:R-:W-:-:S12]  /*13ed0*/  BRA `(.L_x_147) ;  /* 0x0000000000047947 */ /* 0x000fd80003800000 */
.L_x_146:
[----:B--23-5:R-:W-:-:S13]  /*13ee0*/  FSETP.EQ.AND P0, PT, R11, RZ, PT ;  /* 0x000000ff0b00720b */ /* 0x02cfda0003f02000 */
.L_x_147:
[----:B------:R-:W-:Y:S02]  /*13ef0*/  ISETP.NE.AND P2, PT, R10, 0x3, PT ;  /* 0x000000030a00780c */ /* 0x000fe40003f45270 */
[----:B------:R-:W-:-:S04]  /*13f00*/  ELECT P1, URZ, PT ;  /* 0x00000000003f782f */ /* 0x000fc80003820000 */
[----:B------:R-:W-:-:S07]  /*13f10*/  PLOP3.LUT P0, PT, P1, P0, PT, 0x20, 0x0 ;  /* 0x000000000000781c */ /* 0x000fce0000f00470 */
[----:B------:R-:W-:Y:S06]  /*13f20*/  @!P2 BRA `(.L_x_148) ;  /* 0x000000000004a947 */ /* 0x000fec0003800000 */
[----:B------:R-:W-:Y:S01]  /*13f30*/  BPT.TRAP 0x1 ;  /* 0x000000040000795c */ /* 0x000fe20000300000 */
.L_x_148:
[----:B------:R-:W2:Y:S01]  /*13f40*/  S2UR UR37, SR_CgaCtaId ;  /* 0x00000000002579c3 */ /* 0x000ea20000008800 */
[----:B------:R-:W-:Y:S01]  /*13f50*/  UMOV UR13, 0x400 ;  /* 0x00000400000d7882 */ /* 0x000fe20000000000 */
[----:B-1----:R-:W-:-:S04]  /*13f60*/  MOV R4, 0x1 ;  /* 0x0000000100047802 */ /* 0x002fc80000000f00 */
[----:B------:R-:W-:Y:S01]  /*13f70*/  SHF.L.U32 R4, R4, 0x1f, RZ ;  /* 0x0000001f04047819 */ /* 0x000fe200000006ff */
[----:B--2---:R-:W-:-:S09]  /*13f80*/  ULEA UR13, UR37, UR13, 0x18 ;  /* 0x0000000d250d7291 */ /* 0x004fd2000f8ec03f */
[----:B------:R-:W1:Y:S02]  /*13f90*/  SYNCS.PHASECHK.TRANS64.TRYWAIT P1, [UR13+0x60], R4 ;  /* 0x00006004ff0075a7 */ /* 0x000e64000802014d */
[----:B-1----:R-:W-:Y:S05]  /*13fa0*/  @!P1 BRA `(.L_x_149) ;  /* 0x0000002400c49947 */ /* 0x002fea0003800000 */
.L_x_235:
[----:B------:R-:W-:Y:S04]  /*13fb0*/  BSSY B0, `(.L_x_150) ;  /* 0x000000e000007945 */ /* 0x000fe80003800000 */
[----:B------:R-:W-:Y:S05]  /*13fc0*/  @!P0 BRA `(.L_x_151) ;  /* 0x0000000000308947 */ /* 0x000fea0003800000 */
[----:B------:R-:W-:Y:S01]  /*13fd0*/  R2UR UR20, R6 ;  /* 0x00000000061472ca */ /* 0x000fe200000e0000 */
[----:B------:R-:W-:Y:S02]  /*13fe0*/  UIADD3 UR8, UP0, UR22, 0x3f0, URZ ;  /* 0x000003f016087890 */ /* 0x000fe4000ff1e03f */
[----:B------:R-:W-:Y:S02]  /*13ff0*/  UIADD3 UR16, UR13, 0x200, URZ ;  /* 0x000002000d107890 */ /* 0x000fe4000fffe03f */
[----:B------:R-:W-:Y:S02]  /*14000*/  UIADD3 UR17, UR13, 0x40, URZ ;  /* 0x000000400d117890 */ /* 0x000fe4000fffe03f */
[----:B------:R-:W-:Y:S01]  /*14010*/  UIADD3.X UR9, URZ, UR23, URZ, UP0, !UPT ;  /* 0x000000173f097290 */ /* 0x000fe200087fe43f */
[----:B------:R-:W-:Y:S01]  /*14020*/  UMOV UR10, 0x0 ;  /* 0x00000000000a7882 */ /* 0x000fe20000000000 */
[----:B------:R-:W-:-:S07]  /*14030*/  UMOV UR11, 0x10000000 ;  /* 0x10000000000b7882 */ /* 0x000fce0000000000 */
[----:B------:R2:W-:Y:S02]  /*14040*/  UTMALDG.3D [UR16], [UR8], desc[UR10] ;  /* 0x00000a10080075b4 */ /* 0x0005e40008011000 */
[----:B--2---:R-:W-:Y:S05]  /*14050*/  @!P2 BRA `(.L_x_152) ;  /* 0x000000000004a947 */ /* 0x004fea0003800000 */
[----:B------:R-:W-:Y:S01]  /*14060*/  BPT.TRAP 0x1 ;  /* 0x000000040000795c */ /* 0x000fe20000300000 */
.L_x_152:
[----:B-1----:R-:W1:Y:S02]  /*14070*/  LDC R5, c[0x0][0x800] ;  /* 0x00020000ff057b82 */ /* 0x002e640000000800 */
[----:B-1----:R2:W-:Y:S02]  /*14080*/  SYNCS.ARRIVE.TRANS64.RED.A0TR RZ, [UR13+0x40], R5 ;  /* 0x00004005ffff79a7 */ /* 0x0025e4000830040d */
.L_x_151:
[----:B------:R-:W-:Y:S05]  /*14090*/  BSYNC B0 ;  /* 0x0000000000007941 */ /* 0x000fea0003800000 */
.L_x_150:
[----:B------:R-:W-:Y:S05]  /*140a0*/  @!P2 BRA `(.L_x_153) ;  /* 0x000000000004a947 */ /* 0x000fea0003800000 */
[----:B------:R-:W-:Y:S01]  /*140b0*/  BPT.TRAP 0x1 ;  /* 0x000000040000795c */ /* 0x000fe20000300000 */
.L_x_153:
[----:B------:R-:W-:-:S04]  /*140c0*/  UIADD3 UR33, UR13, 0x40, URZ ;  /* 0x000000400d217890 */ /* 0x000fc8000fffe03f */
[----:B------:R-:W-:-:S09]  /*140d0*/  UPRMT UR16, UR37, 0x654, UR33 ;  /* 0x0000065425107896 */ /* 0x000fd20008000021 */
[----:B------:R-:W-:Y:S01]  /*140e0*/  SYNCS.ARRIVE.TRANS64.RED.A1T0 RZ, [UR16], RZ ;  /* 0x000000ffffff79a7 */ /* 0x000fe20008100410 */
[----:B------:R-:W-:Y:S05]  /*140f0*/  @!P2 BRA `(.L_x_154) ;  /* 0x000000000004a947 */ /* 0x000fea0003800000 */
[----:B------:R-:W-:Y:S01]  /*14100*/  BPT.TRAP 0x1 ;  /* 0x000000040000795c */ /* 0x000fe20000300000 */
.L_x_154:
[----:B------:R-:W3:Y:S02]  /*14110*/  SYNCS.PHASECHK.TRANS64.TRYWAIT P1, [UR13+0x68], R4 ;  /* 0x00006804ff0075a7 */ /* 0x000ee4000802014d */
[----:B---3--:R-:W-:Y:S05]  /*14120*/  @!P1 BRA `(.L_x_155) ;  /* 0x00000024007c9947 */ /* 0x008fea0003800000 */
.L_x_236:
[----:B------:R-:W-:Y:S04]  /*14130*/  BSSY B0, `(.L_x_156) ;  /* 0x0000010000007945 */ /* 0x000fe80003800000 */
[----:B------:R-:W-:Y:S05]  /*14140*/  @!P0 BRA `(.L_x_157) ;  /* 0x0000000000388947 */ /* 0x000fea0003800000 */
[----:B------:R-:W-:Y:S01]  /*14150*/  UIADD3 UR20, UP0, UR22, 0x3f0, URZ ;  /* 0x000003f016147890 */ /* 0x000fe2000ff1e03f */
[----:B------:R-:W-:Y:S01]  /*14160*/  R2UR UR12, R6 ;  /* 0x00000000060c72ca */ /* 0x000fe200000e0000 */
[----:B------:R-:W-:Y:S02]  /*14170*/  UIADD3 UR11, UR19, 0x80, URZ ;  /* 0x00000080130b7890 */ /* 0x000fe4000fffe03f */
[----:B------:R-:W-:Y:S02]  /*14180*/  UIADD3 UR8, UR13, 0x2200, URZ ;  /* 0x000022000d087890 */ /* 0x000fe4000fffe03f */
[----:B------:R-:W-:Y:S02]  /*14190*/  UIADD3 UR9, UR13, 0x48, URZ ;  /* 0x000000480d097890 */ /* 0x000fe4000fffe03f */
[----:B------:R-:W-:Y:S01]  /*141a0*/  UIADD3.X UR21, URZ, UR23, URZ, UP0, !UPT ;  /* 0x000000173f157290 */ /* 0x000fe200087fe43f */
[----:B------:R-:W-:Y:S01]  /*141b0*/  UMOV UR24, 0x0 ;  /* 0x0000000000187882 */ /* 0x000fe20000000000 */
[----:B------:R-:W-:Y:S01]  /*141c0*/  UMOV UR25, 0x10000000 ;  /* 0x1000000000197882 */ /* 0x000fe20000000000 */
[----:B------:R-:W-:-:S06]  /*141d0*/  UMOV UR10, UR18 ;  /* 0x00000012000a7c82 */ /* 0x000fcc0008000000 */
[----:B------:R3:W-:Y:S02]  /*141e0*/  UTMALDG.3D [UR8], [UR20], desc[UR24] ;  /* 0x00001808140075b4 */ /* 0x0007e40008011000 */
[----:B---3--:R-:W-:Y:S05]  /*141f0*/  @!P2 BRA `(.L_x_158) ;  /* 0x000000000004a947 */ /* 0x008fea0003800000 */
[----:B------:R-:W-:Y:S01]  /*14200*/  BPT.TRAP 0x1 ;  /* 0x000000040000795c */ /* 0x000fe20000300000 */
.L_x_158:
[----:B-12---:R-:W1:Y:S02]  /*14210*/  LDC R5, c[0x0][0x800] ;  /* 0x00020000ff057b82 */ /* 0x006e640000000800 */
[----:B-1----:R3:W-:Y:S02]  /*14220*/  SYNCS.ARRIVE.TRANS64.RED.A0TR RZ, [UR13+0x48], R5 ;  /* 0x00004805ffff79a7 */ /* 0x0027e4000830040d */
.L_x_157:
[----:B------:R-:W-:Y:S05]  /*14230*/  BSYNC B0 ;  /* 0x0000000000007941 */ /* 0x000fea0003800000 */
.L_x_156:
[----:B------:R-:W-:Y:S05]  /*14240*/  @!P2 BRA `(.L_x_159) ;  /* 0x000000000004a947 */ /* 0x000fea0003800000 */
[----:B------:R-:W-:Y:S01]  /*14250*/  BPT.TRAP 0x1 ;  /* 0x000000040000795c */ /* 0x000fe20000300000 */
.L_x_159:
[----:B------:R-:W-:Y:S02]  /*14260*/  UIADD3 UR25, UR13, 0x48, URZ ;  /* 0x000000480d197890 */ /* 0x000fe4000fffe03f */
[----:B------:R-:W-:Y:S02]  /*14270*/  UIADD3 UR10, UR18, 0x20, URZ ;  /* 0x00000020120a7890 */ /* 0x000fe4000fffe03f */
[----:B------:R-:W-:-:S09]  /*14280*/  UPRMT UR20, UR37, 0x654, UR25 ;  /* 0x0000065425147896 */ /* 0x000fd20008000019 */
[----:B------:R-:W-:Y:S01]  /*14290*/  SYNCS.ARRIVE.TRANS64.RED.A1T0 RZ, [UR20], RZ ;  /* 0x000000ffffff79a7 */ /* 0x000fe20008100414 */
[----:B------:R-:W-:Y:S05]  /*142a0*/  @!P2 BRA `(.L_x_160) ;  /* 0x000000000004a947 */ /* 0x000fea0003800000 */
[----:B------:R-:W-:Y:S01]  /*142b0*/  BPT.TRAP 0x1 ;  /* 0x000000040000795c */ /* 0x000fe20000300000 */
.L_x_160:
[----:B------:R-:W4:Y:S02]  /*142c0*/  SYNCS.PHASECHK.TRANS64.TRYWAIT P1, [UR13+0x70], R4 ;  /* 0x00007004ff0075a7 */ /* 0x000f24000802014d */
[----:B----4-:R-:W-:Y:S05]  /*142d0*/  @!P1 BRA `(.L_x_161) ;  /* 0x0000002400289947 */ /* 0x010fea0003800000 */
.L_x_237:
        /* <DEDUP_REMOVED lines=8> */
[----:B------:R-:W-:Y:S01]  /*14360*/  UMOV UR29, 0x10000000 ;  /* 0x10000000001d7882 */ /* 0x000fe20000000000 */
[----:B------:R-:W-:-:S06]  /*14370*/  UMOV UR11, UR19 ;  /* 0x00000013000b7c82 */ /* 0x000fcc0008000000 */
[----:B------:R4:W-:Y:S02]  /*14380*/  UTMALDG.3D [UR8], [UR26], desc[UR28] ;  /* 0x00001c081a0075b4 */ /* 0x0009e40008011000 */
[----:B----4-:R-:W-:Y:S05]  /*14390*/  @!P2 BRA `(.L_x_164) ;  /* 0x000000000004a947 */ /* 0x010fea0003800000 */
[----:B------:R-:W-:Y:S01]  /*143a0*/  BPT.TRAP 0x1 ;  /* 0x000000040000795c */ /* 0x000fe20000300000 */
.L_x_164:
[----:B-123--:R-:W1:Y:S02]  /*143b0*/  LDC R5, c[0x0][0x800] ;  /* 0x00020000ff057b82 */ /* 0x00ee640000000800 */
[----:B-1----:R4:W-:Y:S02]  /*143c0*/  SYNCS.ARRIVE.TRANS64.RED.A0TR RZ, [UR13+0x50], R5 ;  /* 0x00005005ffff79a7 */ /* 0x0029e4000830040d */
.L_x_163:
[----:B------:R-:W-:Y:S05]  /*143d0*/  BSYNC B0 ;  /* 0x0000000000007941 */ /* 0x000fea0003800000 */
.L_x_162:
[----:B------:R-:W-:Y:S05]  /*143e0*/  @!P2 BRA `(.L_x_165) ;  /* 0x000000000004a947 */ /* 0x000fea0003800000 */
[----:B------:R-:W-:Y:S01]  /*143f0*/  BPT.TRAP 0x1 ;  /* 0x000000040000795c */ /* 0x000fe20000300000 */
.L_x_165:
[----:B------:R-:W-:-:S04]  /*14400*/  UIADD3 UR17, UR13, 0x50, URZ ;  /* 0x000000500d117890 */ /* 0x000fc8000fffe03f */
[----:B------:R-:W-:-:S09]  /*14410*/  UPRMT UR21, UR37, 0x654, UR17 ;  /* 0x0000065425157896 */ /* 0x000fd20008000011 */
[----:B------:R-:W-:Y:S01]  /*14420*/  SYNCS.ARRIVE.TRANS64.RED.A1T0 RZ, [UR21], RZ ;  /* 0x000000ffffff79a7 */ /* 0x000fe20008100415 */
[----:B------:R-:W-:Y:S05]  /*14430*/  @!P2 BRA `(.L_x_166) ;  /* 0x000000000004a947 */ /* 0x000fea0003800000 */
[----:B------:R-:W-:Y:S01]  /*14440*/  BPT.TRAP 0x1 ;  /* 0x000000040000795c */ /* 0x000fe20000300000 */
.L_x_166:
[----:B------:R-:W5:Y:S02]  /*14450*/  SYNCS.PHASECHK.TRANS64.TRYWAIT P1, [UR13+0x78], R4 ;  /* 0x00007804ff0075a7 */ /* 0x000f64000802014d */
[----:B-----5:R-:W-:Y:S05]  /*14460*/  @!P1 BRA `(.L_x_167) ;  /* 0x0000002000dc9947 */ /* 0x020fea0003800000 */
.L_x_238:
        /* <DEDUP_REMOVED lines=9> */
[----:B------:R-:W-:-:S07]  /*14500*/  UMOV UR29, 0x10000000 ;  /* 0x10000000001d7882 */ /* 0x000fce0000000000 */
[----:B------:R1:W-:Y:S02]  /*14510*/  UTMALDG.3D [UR8], [UR26], desc[UR28] ;  /* 0x00001c081a0075b4 */ /* 0x0003e40008011000 */
[----:B-1----:R-:W-:Y:S05]  /*14520*/  @!P2 BRA `(.L_x_170) ;  /* 0x000000000004a947 */ /* 0x002fea0003800000 */
[----:B------:R-:W-:Y:S01]  /*14530*/  BPT.TRAP 0x1 ;  /* 0x000000040000795c */ /* 0x000fe20000300000 */
.L_x_170:
[----:B------:R-:W1:Y:S02]  /*14540*/  LDC R4, c[0x0][0x800] ;  /* 0x00020000ff047b82 */ /* 0x000e640000000800 */
[----:B-1----:R1:W-:Y:S02]  /*14550*/  SYNCS.ARRIVE.TRANS64.RED.A0TR RZ, [UR13+0x58], R4 ;  /* 0x00005804ffff79a7 */ /* 0x0023e4000830040d */
.L_x_169:
[----:B------:R-:W-:Y:S05]  /*14560*/  BSYNC B0 ;  /* 0x0000000000007941 */ /* 0x000fea0003800000 */
.L_x_168:
[----:B------:R-:W-:Y:S05]  /*14570*/  @!P2 BRA `(.L_x_171) ;  /* 0x000000000004a947 */ /* 0x000fea0003800000 */
[----:B------:R-:W-:Y:S01]  /*14580*/  BPT.TRAP 0x1 ;  /* 0x000000040000795c */ /* 0x000fe20000300000 */
.L_x_171:
[----:B------:R-:W-:Y:S02]  /*14590*/  UIADD3 UR9, UR13, 0x58, URZ ;  /* 0x000000580d097890 */ /* 0x000fe4000fffe03f */
[----:B------:R-:W-:Y:S02]  /*145a0*/  UIADD3 UR34, UR18, 0x40, URZ ;  /* 0x0000004012227890 */ /* 0x000fe4000fffe03f */
[----:B------:R-:W-:-:S09]  /*145b0*/  UPRMT UR29, UR37, 0x654, UR9 ;  /* 0x00000654251d7896 */ /* 0x000fd20008000009 */
[----:B------:R-:W-:Y:S01]  /*145c0*/  SYNCS.ARRIVE.TRANS64.RED.A1T0 RZ, [UR29], RZ ;  /* 0x000000ffffff79a7 */ /* 0x000fe2000810041d */
[----:B------:R-:W-:Y:S05]  /*145d0*/  @!P2 BRA `(.L_x_172) ;  /* 0x000000000004a947 */ /* 0x000fea0003800000 */
[----:B------:R-:W-:Y:S01]  /*145e0*/  BPT.TRAP 0x1 ;  /* 0x000000040000795c */ /* 0x000fe20000300000 */
.L_x_172:
[----:B-1----:R-:W-:-:S04]  /*145f0*/  SHF.L.U32 R4, RZ, 0x1f, RZ ;  /* 0x0000001fff047819 */ /* 0x002fc800000006ff */
[----:B------:R-:W1:Y:S02]  /*14600*/  SYNCS.PHASECHK.TRANS64.TRYWAIT P1, [UR13+0x60], R4 ;  /* 0x00006004ff0075a7 */ /* 0x000e64000802014d */
[----:B-1----:R-:W-:Y:S05]  /*14610*/  @!P1 BRA `(.L_x_173) ;  /* 0x0000002000889947 */ /* 0x002fea0003800000 */
.L_x_239:
[----:B------:R-:W-:Y:S04]  /*14620*/  BSSY B0, `(.L_x_174) ;  /* 0x000000e000007945 */ /* 0x000fe80003800000 */
[----:B------:R-:W-:Y:S05]  /*14630*/  @!P0 BRA `(.L_x_175) ;  /* 0x0000000000308947 */ /* 0x000fea0003800000 */
[----:B------:R-:W-:Y:S01]  /*14640*/  R2UR UR36, R6 ;  /* 0x00000000062472ca */ /* 0x000fe200000e0000 */
[----:B------:R-:W-:Y:S02]  /*14650*/  UIADD3 UR10, UP0, UR22, 0x3f0, URZ ;  /* 0x000003f0160a7890 */ /* 0x000fe4000ff1e03f */
[----:B------:R-:W-:Y:S02]  /*14660*/  UIADD3 UR32, UR13, 0x200, URZ ;  /* 0x000002000d207890 */ /* 0x000fe4000fffe03f */
[----:B------:R-:W-:Y:S01]  /*14670*/  UIADD3.X UR11, URZ, UR23, URZ, UP0, !UPT ;  /* 0x000000173f0b7290 */ /* 0x000fe200087fe43f */
[----:B------:R-:W-:Y:S01]  /*14680*/  UMOV UR26, 0x0 ;  /* 0x00000000001a7882 */ /* 0x000fe20000000000 */
[----:B------:R-:W-:Y:S01]  /*14690*/  UMOV UR27, 0x10000000 ;  /* 0x10000000001b7882 */ /* 0x000fe20000000000 */
[----:B------:R-:W-:-:S06]  /*146a0*/  UMOV UR35, UR19 ;  /* 0x0000001300237c82 */ /* 0x000fcc0008000000 */
[----:B------:R1:W-:Y:S02]  /*146b0*/  UTMALDG.3D [UR32], [UR10], desc[UR26] ;  /* 0x00001a200a0075b4 */ /* 0x0003e40008011000 */
[----:B-1----:R-:W-:Y:S05]  /*146c0*/  @!P2 BRA `(.L_x_176) ;  /* 0x000000000004a947 */ /* 0x002fea0003800000 */
[----:B------:R-:W-:Y:S01]  /*146d0*/  BPT.TRAP 0x1 ;  /* 0x000000040000795c */ /* 0x000fe20000300000 */
.L_x_176:
[----:B--234-:R-:W1:Y:S02]  /*146e0*/  LDC R5, c[0x0][0x800] ;  /* 0x00020000ff057b82 */ /* 0x01ce640000000800 */
[----:B-1----:R1:W-:Y:S02]  /*146f0*/  SYNCS.ARRIVE.TRANS64.RED.A0TR RZ, [UR13+0x40], R5 ;  /* 0x00004005ffff79a7 */ /* 0x0023e4000830040d */
.L_x_175:
[----:B------:R-:W-:Y:S05]  /*14700*/  BSYNC B0 ;  /* 0x0000000000007941 */ /* 0x000fea0003800000 */
.L_x_174:
[----:B------:R-:W-:Y:S05]  /*14710*/  @!P2 BRA `(.L_x_177) ;  /* 0x000000000004a947 */ /* 0x000fea0003800000 */
[----:B------:R-:W-:Y:S01]  /*14720*/  BPT.TRAP 0x1 ;  /* 0x000000040000795c */ /* 0x000fe20000300000 */
.L_x_177:
[----:B------:R-:W-:Y:S01]  /*14730*/  SYNCS.ARRIVE.TRANS64.RED.A1T0 RZ, [UR16], RZ ;  /* 0x000000ffffff79a7 */ /* 0x000fe20008100410 */
[----:B------:R-:W-:Y:S05]  /*14740*/  @!P2 BRA `(.L_x_178) ;  /* 0x000000000004a947 */ /* 0x000fea0003800000 */
[----:B------:R-:W-:Y:S01]  /*14750*/  BPT.TRAP 0x1 ;  /* 0x000000040000795c */ /* 0x000fe20000300000 */
.L_x_178:
[----:B------:R-:W5:Y:S02]  /*14760*/  SYNCS.PHASECHK.TRANS64.TRYWAIT P1, [UR13+0x68], R4 ;  /* 0x00006804ff0075a7 */ /* 0x000f64000802014d */
[----:B-----5:R-:W-:Y:S05]  /*14770*/  @!P1 BRA `(.L_x_179) ;  /* 0x0000002000489947 */ /* 0x020fea0003800000 */
.L_x_240:
        /* <DEDUP_REMOVED lines=13> */
.L_x_182:
[----:B--234-:R-:W1:Y:S02]  /*14850*/  LDC R5, c[0x0][0x800] ;  /* 0x00020000ff057b82 */ /* 0x01ce640000000800 */
[----:B-1----:R1:W-:Y:S02]  /*14860*/  SYNCS.ARRIVE.TRANS64.RED.A0TR RZ, [UR13+0x48], R5 ;  /* 0x00004805ffff79a7 */ /* 0x0023e4000830040d */
.L_x_181:
[----:B------:R-:W-:Y:S05]  /*14870*/  BSYNC B0 ;  /* 0x0000000000007941 */ /* 0x000fea0003800000 */
.L_x_180:
[----:B------:R-:W-:Y:S05]  /*14880*/  @!P2 BRA `(.L_x_183) ;  /* 0x000000000004a947 */ /* 0x000fea0003800000 */
[----:B------:R-:W-:Y:S01]  /*14890*/  BPT.TRAP 0x1 ;  /* 0x000000040000795c */ /* 0x000fe20000300000 */
.L_x_183:
[----:B------:R-:W-:Y:S01]  /*148a0*/  SYNCS.ARRIVE.TRANS64.RED.A1T0 RZ, [UR20], RZ ;  /* 0x000000ffffff79a7 */ /* 0x000fe20008100414 */
[----:B------:R-:W-:Y:S01]  /*148b0*/  UIADD3 UR18, UR18, 0x60, URZ ;  /* 0x0000006012127890 */ /* 0x000fe2000fffe03f */
[----:B------:R-:W-:Y:S11]  /*148c0*/  @!P2 BRA `(.L_x_184) ;  /* 0x000000000004a947 */ /* 0x000ff60003800000 */
[----:B------:R-:W-:Y:S01]  /*148d0*/  BPT.TRAP 0x1 ;  /* 0x000000040000795c */ /* 0x000fe20000300000 */
.L_x_184:
[----:B------:R-:W5:Y:S02]  /*148e0*/  SYNCS.PHASECHK.TRANS64.TRYWAIT P1, [UR13+0x70], R4 ;  /* 0x00007004ff0075a7 */ /* 0x000f64000802014d */
[----:B-----5:R-:W-:Y:S05]  /*148f0*/  @!P1 BRA `(.L_x_185) ;  /* 0x0000002000009947 */ /* 0x020fea0003800000 */
.L_x_241:
[----:B------:R-:W-:Y:S04]  /*14900*/  BSSY B0, `(.L_x_186) ;  /* 0x000000d000007945 */ /* 0x000fe80003800000 */
[----:B------:R-:W-:Y:S05]  /*14910*/  @!P0 BRA `(.L_x_187) ;  /* 0x00000000002c8947 */ /* 0x000fea0003800000 */
[----:B------:R-:W-:Y:S01]  /*14920*/  R2UR UR20, R6 ;  /* 0x00000000061472ca */ /* 0x000fe200000e0000 */
[----:B------:R-:W-:Y:S02]  /*14930*/  UIADD3 UR10, UP0, UR22, 0x3f0, URZ ;  /* 0x000003f0160a7890 */ /* 0x000fe4000ff1e03f */
[----:B------:R-:W-:Y:S02]  /*14940*/  UIADD3 UR16, UR13, 0x4200, URZ ;  /* 0x000042000d107890 */ /* 0x000fe4000fffe03f */
[----:B------:R-:W-:Y:S01]  /*14950*/  UIADD3.X UR11, URZ, UR23, URZ, UP0, !UPT ;  /* 0x000000173f0b7290 */ /* 0x000fe200087fe43f */
[----:B------:R-:W-:Y:S01]  /*14960*/  UMOV UR24, 0x0 ;  /* 0x0000000000187882 */ /* 0x000fe20000000000 */
[----:B------:R-:W-:-:S07]  /*14970*/  UMOV UR25, 0x10000000 ;  /* 0x1000000000197882 */ /* 0x000fce0000000000 */
[----:B------:R1:W-:Y:S02]  /*14980*/  UTMALDG.3D [UR16], [UR10], desc[UR24] ;  /* 0x000018100a0075b4 */ /* 0x0003e40008011000 */
[----:B-1----:R-:W-:Y:S05]  /*14990*/  @!P2 BRA `(.L_x_188) ;  /* 0x000000000004a947 */ /* 0x002fea0003800000 */
[----:B------:R-:W-:Y:S01]  /*149a0*/  BPT.TRAP 0x1 ;  /* 0x000000040000795c */ /* 0x000fe20000300000 */
.L_x_188:
[----:B--234-:R-:W1:Y:S02]  /*149b0*/  LDC R5, c[0x0][0x800] ;  /* 0x00020000ff057b82 */ /* 0x01ce640000000800 */
[----:B-1----:R1:W-:Y:S02]  /*149c0*/  SYNCS.ARRIVE.TRANS64.RED.A0TR RZ, [UR13+0x50], R5 ;  /* 0x00005005ffff79a7 */ /* 0x0023e4000830040d */
.L_x_187:
[----:B------:R-:W-:Y:S05]  /*149d0*/  BSYNC B0 ;  /* 0x0000000000007941 */ /* 0x000fea0003800000 */
.L_x_186:
[----:B------:R-:W-:Y:S05]  /*149e0*/  @!P2 BRA `(.L_x_189) ;  /* 0x000000000004a947 */ /* 0x000fea0003800000 */
[----:B------:R-:W-:Y:S01]  /*149f0*/  BPT.TRAP 0x1 ;  /* 0x000000040000795c */ /* 0x000fe20000300000 */
.L_x_189:
[----:B------:R-:W-:Y:S01]  /*14a00*/  SYNCS.ARRIVE.TRANS64.RED.A1T0 RZ, [UR21], RZ ;  /* 0x000000ffffff79a7 */ /* 0x000fe20008100415 */
[----:B------:R-:W-:Y:S05]  /*14a10*/  @!P2 BRA `(.L_x_190) ;  /* 0x000000000004a947 */ /* 0x000fea0003800000 */
[----:B------:R-:W-:Y:S01]  /*14a20*/  BPT.TRAP 0x1 ;  /* 0x000000040000795c */ /* 0x000fe20000300000 */
.L_x_190:
[----:B------:R-:W5:Y:S02]  /*14a30*/  SYNCS.PHASECHK.TRANS64.TRYWAIT P1, [UR13+0x78], R4 ;  /* 0x00007804ff0075a7 */ /* 0x000f64000802014d */
[----:B-----5:R-:W-:Y:S05]  /*14a40*/  @!P1 BRA `(.L_x_191) ;  /* 0x0000001c00c49947 */ /* 0x020fea0003800000 */
.L_x_242:
        /* <DEDUP_REMOVED lines=13> */
.L_x_194:
[----:B------:R-:W1:Y:S02]  /*14b20*/  LDC R4, c[0x0][0x800] ;  /* 0x00020000ff047b82 */ /* 0x000e640000000800 */
[----:B-1----:R1:W-:Y:S02]  /*14b30*/  SYNCS.ARRIVE.TRANS64.RED.A0TR RZ, [UR13+0x58], R4 ;  /* 0x00005804ffff79a7 */ /* 0x0023e4000830040d */
.L_x_193:
[----:B------:R-:W-:Y:S05]  /*14b40*/  BSYNC B0 ;  /* 0x0000000000007941 */ /* 0x000fea0003800000 */
.L_x_192:
[----:B------:R-:W-:Y:S05]  /*14b50*/  @!P2 BRA `(.L_x_195) ;  /* 0x000000000004a947 */ /* 0x000fea0003800000 */
[----:B------:R-:W-:Y:S01]  /*14b60*/  BPT.TRAP 0x1 ;  /* 0x000000040000795c */ /* 0x000fe20000300000 */
.L_x_195:
[----:B------:R-:W-:Y:S01]  /*14b70*/  IADD3 R16, P0, R16, UR40, RZ ;  /* 0x0000002810107c10 */ /* 0x000fe2000ff1e0ff */
[----:B------:R-:W-:Y:S01]  /*14b80*/  SYNCS.ARRIVE.TRANS64.RED.A1T0 RZ, [UR29], RZ ;  /* 0x000000ffffff79a7 */ /* 0x000fe2000810041d */
[----:B-1----:R-:W-:Y:S02]  /*14b90*/  PRMT R4, RZ, 0x7610, R4 ;  /* 0x00007610ff047816 */ /* 0x002fe40000000004 */
[----:B------:R-:W-:Y:S02]  /*14ba0*/  IADD3.X R17, R17, UR38, RZ, P0, !PT ;  /* 0x0000002611117c10 */ /* 0x000fe400087fe4ff */
[----:B------:R-:W-:Y:S02]  /*14bb0*/  ISETP.GE.U32.AND P0, PT, R16, UR6, PT ;  /* 0x0000000610007c0c */ /* 0x000fe4000bf06070 */
[----:B------:R-:W-:Y:S02]  /*14bc0*/  MOV R13, 0xffffffff ;  /* 0xffffffff000d7802 */ /* 0x000fe40000000f00 */
[----:B------:R-:W-:-:S02]  /*14bd0*/  ISETP.GE.U32.AND.EX P0, PT, R17, UR7, PT, P0 ;  /* 0x0000000711007c0c */ /* 0x000fc4000bf06100 */
[----:B------:R-:W-:Y:S02]  /*14be0*/  MOV R7, 0xffffffff ;  /* 0xffffffff00077802 */ /* 0x000fe40000000f00 */
[----:B------:R-:W-:-:S09]  /*14bf0*/  MOV R6, 0xffffffff ;  /* 0xffffffff00067802 */ /* 0x000fd20000000f00 */
[----:B------:R-:W-:Y:S05]  /*14c00*/  @P0 BRA `(.L_x_196) ;  /* 0x0000000400580947 */ /* 0x000fea0003800000 */
[----:B------:R-:W1:Y:S01]  /*14c10*/  S2R R15, SR_CTAID.X ;  /* 0x00000000000f7919 */ /* 0x000e620000002500 */
[----:B------:R-:W5:Y:S01]  /*14c20*/  LDC.64 R12, c[0x0][0x8d0] ;  /* 0x00023400ff0c7b82 */ /* 0x000f620000000a00 */
[----:B------:R-:W-:Y:S01]  /*14c30*/  ULDC UR8, c[0x0][0x150] ;  /* 0x0000540000087ab9 */ /* 0x000fe20000000800 */
[----:B------:R-:W-:Y:S01]  /*14c40*/  MOV R7, R16 ;  /* 0x0000001000077202 */ /* 0x000fe20000000f00 */
[----:B------:R-:W2:Y:S01]  /*14c50*/  S2R R18, SR_CTAID.Y ;  /* 0x0000000000127919 */ /* 0x000ea20000002600 */
[----:B------:R-:W-:-:S04]  /*14c60*/  MOV R21, R17 ;  /* 0x0000001100157202 */ /* 0x000fc80000000f00 */
[----:B------:R-:W2:Y:S08]  /*14c70*/  LDC R22, c[0x0][0x144] ;  /* 0x00005100ff167b82 */ /* 0x000eb00000000800 */
[----:B------:R-:W3:Y:S01]  /*14c80*/  LDC R20, c[0x0][0x8d8] ;  /* 0x00023600ff147b82 */ /* 0x000ee20000000800 */
[----:B-----5:R-:W-:-:S04]  /*14c90*/  ISETP.NE.U32.AND P0, PT, R12, RZ, PT ;  /* 0x000000ff0c00720c */ /* 0x020fc80003f05070 */
[----:B------:R-:W-:Y:S02]  /*14ca0*/  ISETP.NE.AND.EX P0, PT, R13, RZ, PT, P0 ;  /* 0x000000ff0d00720c */ /* 0x000fe40003f05300 */
[----:B-1----:R-:W-:Y:S02]  /*14cb0*/  I2FP.F32.U32 R4, R15 ;  /* 0x0000000f00047245 */ /* 0x002fe40000201000 */
[----:B--2---:R-:W-:-:S03]  /*14cc0*/  I2FP.F32.U32 R23, R18 ;  /* 0x0000001200177245 */ /* 0x004fc60000201000 */
[----:B------:R-:W-:-:S04]  /*14cd0*/  FMUL R4, R4, UR8 ;  /* 0x0000000804047c20 */ /* 0x000fc80008400000 */
[----:B------:R1:W2:Y:S02]  /*14ce0*/  F2I.U32.TRUNC.NTZ R14, R4 ;  /* 0x00000004000e7305 */ /* 0x0002a4000020f000 */
[----:B---3--:R-:W-:Y:S05]  /*14cf0*/  @!P0 BRA `(.L_x_197) ;  /* 0x0000000000308947 */ /* 0x008fea0003800000 */
[----:B----4-:R-:W3:Y:S02]  /*14d00*/  LDC R5, c[0x0][0x8dc] ;  /* 0x00023700ff057b82 */ /* 0x010ee40000000800 */
[----:B---3--:R-:W-:-:S05]  /*14d10*/  IADD3 R5, P0, R16, R5, RZ ;  /* 0x0000000510057210 */ /* 0x008fca0007f1e0ff */
[----:B------:R-:W-:-:S04]  /*14d20*/  IMAD.X R21, RZ, RZ, R17, P0 ;  /* 0x000000ffff157224 */ /* 0x000fc800000e0611 */
[----:B------:R-:W-:-:S04]  /*14d30*/  IMAD.WIDE.U32 R6, R21, R12, RZ ;  /* 0x0000000c15067225 */ /* 0x000fc800078e00ff */
[----:B------:R-:W-:-:S04]  /*14d40*/  IMAD.WIDE.U32 R6, P0, R5, R13, R6 ;  /* 0x0000000d05067225 */ /* 0x000fc80007800006 */
[----:B-1----:R-:W-:Y:S01]  /*14d50*/  IMAD.WIDE.U32 R4, R5, R12, RZ ;  /* 0x0000000c05047225 */ /* 0x002fe200078e00ff */
[----:B------:R-:W-:-:S04]  /*14d60*/  MOV R4, R7 ;  /* 0x0000000700047202 */ /* 0x000fc80000000f00 */
[----:B------:R-:W-:Y:S02]  /*14d70*/  IADD3 RZ, P1, R5, R6, RZ ;  /* 0x0000000605ff7210 */ /* 0x000fe40007f3e0ff */
[----:B------:R-:W-:-:S03]  /*14d80*/  IADD3.X R5, RZ, RZ, RZ, P0, !PT ;  /* 0x000000ffff057210 */ /* 0x000fc600007fe4ff */
[----:B------:R-:W-:-:S03]  /*14d90*/  IMAD.WIDE.U32.X R4, R21, R13, R4, P1 ;  /* 0x0000000d15047225 */ /* 0x000fc600008e0404 */
[----:B------:R-:W-:Y:S02]  /*14da0*/  MOV R7, R4 ;  /* 0x0000000400077202 */ /* 0x000fe40000000f00 */
[----:B------:R-:W-:-:S07]  /*14db0*/  MOV R21, R5 ;  /* 0x0000000500157202 */ /* 0x000fce0000000f00 */
.L_x_197:
[----:B------:R-:W-:Y:S01]  /*14dc0*/  ULDC UR8, c[0x0][0x154] ;  /* 0x0000550000087ab9 */ /* 0x000fe20000000800 */
[----:B------:R-:W3:Y:S01]  /*14dd0*/  LDC R13, c[0x0][0x148] ;  /* 0x00005200ff0d7b82 */ /* 0x000ee20000000800 */
[----:B------:R-:W-:Y:S01]  /*14de0*/  FMUL R23, R23, UR8 ;  /* 0x0000000817177c20 */ /* 0x000fe20008400000 */
[----:B------:R-:W-:Y:S02]  /*14df0*/  ISETP.NE.AND P2, PT, R2, 0x1, PT ;  /* 0x000000010200780c */ /* 0x000fe40003f45270 */
[----:B--2---:R-:W-:Y:S02]  /*14e00*/  IADD3 R6, -R14, RZ, RZ ;  /* 0x000000ff0e067210 */ /* 0x004fe40007ffe1ff */
[-CC-:B------:R-:W-:Y:S01]  /*14e10*/  SHF.R.U64 R14, R7, R20.reuse, R21.reuse ;  /* 0x00000014070e7219 */ /* 0x180fe20000001215 */
[----:B------:R-:W2:Y:S01]  /*14e20*/  F2I.U32.TRUNC.NTZ R23, R23 ;  /* 0x0000001700177305 */ /* 0x000ea2000020f000 */
[----:B-1--4-:R-:W1:Y:S01]  /*14e30*/  LDC.64 R4, c[0x0][0x8c8] ;  /* 0x00023200ff047b82 */ /* 0x012e620000000a00 */
[----:B------:R-:W-:Y:S01]  /*14e40*/  SHF.R.U32.HI R20, RZ, R20, R21 ;  /* 0x00000014ff147219 */ /* 0x000fe20000011615 */
[----:B------:R-:W-:Y:S01]  /*14e50*/  IMAD R15, R22, R6, R15 ;  /* 0x00000006160f7224 */ /* 0x000fe200078e020f */
[----:B------:R-:W-:-:S04]  /*14e60*/  IADD3 R21, P0, RZ, -R14, RZ ;  /* 0x8000000eff157210 */ /* 0x000fc80007f1e0ff */
[----:B------:R-:W-:Y:S01]  /*14e70*/  IADD3.X R7, RZ, ~R20, RZ, P0, !PT ;  /* 0x80000014ff077210 */ /* 0x000fe200007fe4ff */
[----:B------:R-:W4:Y:S01]  /*14e80*/  LDC R24, c[0x0][0x8c0] ;  /* 0x00023000ff187b82 */ /* 0x000f220000000800 */
[----:B--2---:R-:W-:-:S07]  /*14e90*/  IADD3 R12, -R23, RZ, RZ ;  /* 0x000000ff170c7210 */ /* 0x004fce0007ffe1ff */
[----:B------:R-:W2:Y:S01]  /*14ea0*/  LDC R27, c[0x0][0x900] ;  /* 0x00024000ff1b7b82 */ /* 0x000ea20000000800 */
[----:B---3--:R-:W-:-:S07]  /*14eb0*/  @P2 IMAD R15, R13, R12, R18 ;  /* 0x0000000c0d0f2224 */ /* 0x008fce00078e0212 */
[----:B------:R-:W3:Y:S01]  /*14ec0*/  LDC.64 R12, c[0x0][0x8e8] ;  /* 0x00023a00ff0c7b82 */ /* 0x000ee20000000a00 */
[----:B-1----:R-:W-:-:S04]  /*14ed0*/  IMAD R6, R7, R4, RZ ;  /* 0x0000000407067224 */ /* 0x002fc800078e02ff */
[C---:B------:R-:W-:Y:S02]  /*14ee0*/  IMAD R7, R21.reuse, R5, R6 ;  /* 0x0000000515077224 */ /* 0x040fe400078e0206 */
[----:B------:R-:W-:Y:S01]  /*14ef0*/  IMAD.WIDE.U32 R4, R21, R4, R16 ;  /* 0x0000000415047225 */ /* 0x000fe200078e0010 */
[----:B------:R-:W1:Y:S04]  /*14f00*/  LDC R6, c[0x0][0x8b0] ;  /* 0x00022c00ff067b82 */ /* 0x000e680000000800 */
[----:B------:R-:W-:-:S04]  /*14f10*/  IADD3 R5, R5, R7, RZ ;  /* 0x0000000705057210 */ /* 0x000fc80007ffe0ff */
[----:B------:R-:W2:Y:S01]  /*14f20*/  LDC R25, c[0x0][0x8f0] ;  /* 0x00023c00ff197b82 */ /* 0x000ea20000000800 */
[-CC-:B----4-:R-:W-:Y:S02]  /*14f30*/  SHF.R.U64 R22, R4, R24.reuse, R5.reuse ;  /* 0x0000001804167219 */ /* 0x190fe40000001205 */
[----:B------:R-:W-:-:S05]  /*14f40*/  SHF.R.U32.HI R5, RZ, R24, R5 ;  /* 0x00000018ff057219 */ /* 0x000fca0000011605 */
[----:B------:R-:W4:Y:S01]  /*14f50*/  LDC R21, c[0x0][0x8e0] ;  /* 0x00023800ff157b82 */ /* 0x000f220000000800 */
[----:B---3--:R-:W-:-:S04]  /*14f60*/  ISETP.NE.U32.AND P0, PT, R12, RZ, PT ;  /* 0x000000ff0c00720c */ /* 0x008fc80003f05070 */
[----:B------:R-:W-:-:S03]  /*14f70*/  ISETP.NE.AND.EX P0, PT, R13, RZ, PT, P0 ;  /* 0x000000ff0d00720c */ /* 0x000fc60003f05300 */
[----:B------:R-:W3:Y:S01]  /*14f80*/  LDC R20, c[0x0][0x8b8] ;  /* 0x00022e00ff147b82 */ /* 0x000ee20000000800 */
[-CC-:B-1----:R-:W-:Y:S02]  /*14f90*/  SHF.R.U64 R23, R22, R6.reuse, R5.reuse ;  /* 0x0000000616177219 */ /* 0x182fe40000001205 */
[----:B------:R-:W-:-:S04]  /*14fa0*/  SHF.R.U32.HI R4, RZ, R6, R5 ;  /* 0x00000006ff047219 */ /* 0x000fc80000011605 */
[-CC-:B--2---:R-:W-:Y:S01]  /*14fb0*/  SHF.R.U64 R24, R23, R27.reuse, R4.reuse ;  /* 0x0000001b17187219 */ /* 0x184fe20000001204 */
[----:B------:R-:W1:Y:S01]  /*14fc0*/  LDC R18, c[0x0][0x8a8] ;  /* 0x00022a00ff127b82 */ /* 0x000e620000000800 */
[----:B------:R-:W-:-:S03]  /*14fd0*/  SHF.R.U32.HI R27, RZ, R27, R4 ;  /* 0x0000001bff1b7219 */ /* 0x000fc60000011604 */
[----:B------:R-:W-:Y:S01]  /*14fe0*/  IMAD.MOV.U32 R4, RZ, RZ, R24 ;  /* 0x000000ffff047224 */ /* 0x000fe200078e0018 */
[----:B------:R-:W-:Y:S01]  /*14ff0*/  MOV R5, R27 ;  /* 0x0000001b00057202 */ /* 0x000fe20000000f00 */
[----:B------:R-:W-:Y:S06]  /*15000*/  @!P0 BRA `(.L_x_198) ;  /* 0x0000000000288947 */ /* 0x000fec0003800000 */
[----:B------:R-:W2:Y:S02]  /*15010*/  LDC R5, c[0x0][0x8f4] ;  /* 0x00023d00ff057b82 */ /* 0x000ea40000000800 */
[----:B--2---:R-:W-:-:S04]  /*15020*/  IADD3 R5, P0, R24, R5, RZ ;  /* 0x0000000518057210 */ /* 0x004fc80007f1e0ff */
[----:B------:R-:W-:-:S05]  /*15030*/  IADD3.X R27, RZ, R27, RZ, P0, !PT ;  /* 0x0000001bff1b7210 */ /* 0x000fca00007fe4ff */
[----:B------:R-:W-:-:S04]  /*15040*/  IMAD.WIDE.U32 R6, R27, R12, RZ ;  /* 0x0000000c1b067225 */ /* 0x000fc800078e00ff */
[----:B------:R-:W-:-:S04]  /*15050*/  IMAD.WIDE.U32 R6, P0, R5, R13, R6 ;  /* 0x0000000d05067225 */ /* 0x000fc80007800006 */
[----:B------:R-:W-:Y:S01]  /*15060*/  IMAD.WIDE.U32 R4, R5, R12, RZ ;  /* 0x0000000c05047225 */ /* 0x000fe200078e00ff */
[----:B------:R-:W-:-:S04]  /*15070*/  MOV R4, R7 ;  /* 0x0000000700047202 */ /* 0x000fc80000000f00 */
[----:B------:R-:W-:Y:S02]  /*15080*/  IADD3 RZ, P1, R5, R6, RZ ;  /* 0x0000000605ff7210 */ /* 0x000fe40007f3e0ff */
[----:B------:R-:W-:-:S03]  /*15090*/  IADD3.X R5, RZ, RZ, RZ, P0, !PT ;  /* 0x000000ffff057210 */ /* 0x000fc600007fe4ff */
[----:B------:R-:W-:-:S08]  /*150a0*/  IMAD.WIDE.U32.X R4, R27, R13, R4, P1 ;  /* 0x0000000d1b047225 */ /* 0x000fd000008e0404 */
.L_x_198:
[----:B------:R-:W-:Y:S02]  /*150b0*/  SHF.R.U64 R25, R4, R25, R5 ;  /* 0x0000001904197219 */ /* 0x000fe40000001205 */
[----:B------:R-:W-:Y:S02]  /*150c0*/  LOP3.LUT R23, R23, R8, RZ, 0xc0, !PT ;  /* 0x0000000817177212 */ /* 0x000fe400078ec0ff */
[----:B------:R-:W-:Y:S02]  /*150d0*/  IADD3 R4, -R25, RZ, RZ ;  /* 0x000000ff19047210 */ /* 0x000fe40007ffe1ff */
[----:B------:R-:W-:Y:S01]  /*150e0*/  LOP3.LUT R22, R22, R3, RZ, 0xc0, !PT ;  /* 0x0000000316167212 */ /* 0x000fe200078ec0ff */
[----:B------:R-:W-:Y:S01]  /*150f0*/  IMAD R23, R0, R25, R23 ;  /* 0x0000001900177224 */ /* 0x000fe200078e0217 */
[----:B------:R-:W-:Y:S01]  /*15100*/  MOV R6, R14 ;  /* 0x0000000e00067202 */ /* 0x000fe20000000f00 */
[----:B----4-:R-:W-:Y:S01]  /*15110*/  IMAD R21, R4, R21, R24 ;  /* 0x0000001504157224 */ /* 0x010fe200078e0218 */
[----:B------:R-:W-:Y:S01]  /*15120*/  MOV R4, 0x1 ;  /* 0x0000000100047802 */ /* 0x000fe20000000f00 */
[----:B---3--:R-:W-:-:S02]  /*15130*/  IMAD R15, R23, R20, R15 ;  /* 0x00000014170f7224 */ /* 0x008fc400078e020f */
[----:B-1----:R-:W-:-:S05]  /*15140*/  IMAD R18, R21, R18, R22 ;  /* 0x0000001215127224 */ /* 0x002fca00078e0216 */
[----:B------:R-:W-:Y:S02]  /*15150*/  SEL R7, R18, R15, !P2 ;  /* 0x0000000f12077207 */ /* 0x000fe40005000000 */
[----:B------:R-:W-:-:S07]  /*15160*/  SEL R13, R15, R18, !P2 ;  /* 0x000000120f0d7207 */ /* 0x000fce0005000000 */
.L_x_196:
[----:B------:R-:W-:-:S13]  /*15170*/  LOP3.LUT P0, RZ, R4, 0xff, RZ, 0xc0, !PT ;  /* 0x000000ff04ff7812 */ /* 0x000fda000780c0ff */
[----:B------:R-:W-:Y:S05]  /*15180*/  @P0 BRA `(.L_x_199) ;  /* 0xffffffe800ec0947 */ /* 0x000fea000383ffff */
.L_x_143:
[----:B------:R-:W-:-:S13]  /*15190*/  ELECT P0, URZ, PT ;  /* 0x00000000003f782f */ /* 0x000fda0003800000 */
[----:B------:R-:W-:Y:S05]  /*151a0*/  @!P0 BRA `(.L_x_10) ;  /* 0x0000001000548947 */ /* 0x000fea0003800000 */
[----:B------:R-:W-:-:S04]  /*151b0*/  LOP3.LUT R19, R19, 0x2, RZ, 0xfc, !PT ;  /* 0x0000000213137812 */ /* 0x000fc800078efcff */
[----:B------:R-:W-:-:S13]  /*151c0*/  ISETP.NE.AND P1, PT, R19, 0x3, PT ;  /* 0x000000031300780c */ /* 0x000fda0003f25270 */
[----:B------:R-:W-:Y:S05]  /*151d0*/  @!P1 BRA `(.L_x_200) ;  /* 0x0000000000049947 */ /* 0x000fea0003800000 */
[----:B------:R-:W-:Y:S01]  /*151e0*/  BPT.TRAP 0x1 ;  /* 0x000000040000795c */ /* 0x000fe20000300000 */
.L_x_200:
[----:B-1----:R-:W-:Y:S01]  /*151f0*/  MOV R0, 0x400 ;  /* 0x0000040000007802 */ /* 0x002fe20000000f00 */
[----:B------:R-:W-:Y:S01]  /*15200*/  IMAD.MOV.U32 R2, RZ, RZ, 0x1 ;  /* 0x00000001ff027424 */ /* 0x000fe200078e00ff */
[----:B------:R-:W-:-:S04]  /*15210*/  MOV R3, UR37 ;  /* 0x0000002500037c02 */ /* 0x000fc80008000f00 */
[----:B------:R-:W-:Y:S02]  /*15220*/  LEA R0, R3, R0, 0x18 ;  /* 0x0000000003007211 */ /* 0x000fe400078ec0ff */
[----:B------:R-:W-:-:S04]  /*15230*/  SHF.L.U32 R3, R2, 0x1f, RZ ;  /* 0x0000001f02037819 */ /* 0x000fc800000006ff */
[----:B------:R-:W1:Y:S02]  /*15240*/  SYNCS.PHASECHK.TRANS64.TRYWAIT P0, [R0+URZ+0x60], R3 ;  /* 0x00006003000075a7 */ /* 0x000e64000800017f */
[----:B-1----:R-:W-:Y:S05]  /*15250*/  @!P0 BRA `(.L_x_201) ;  /* 0x0000001400d88947 */ /* 0x002fea0003800000 */
.L_x_243:
[----:B------:R-:W-:Y:S05]  /*15260*/  @!P1 BRA `(.L_x_202) ;  /* 0x0000000000049947 */ /* 0x000fea0003800000 */
[----:B------:R-:W-:Y:S01]  /*15270*/  BPT.TRAP 0x1 ;  /* 0x000000040000795c */ /* 0x000fe20000300000 */
.L_x_202:
[----:B------:R-:W1:Y:S02]  /*15280*/  SYNCS.PHASECHK.TRANS64.TRYWAIT P0, [R0+URZ+0x68], R3 ;  /* 0x00006803000075a7 */ /* 0x000e64000800017f */
[----:B-1----:R-:W-:Y:S05]  /*15290*/  @!P0 BRA `(.L_x_203) ;  /* 0x0000001400dc8947 */ /* 0x002fea0003800000 */
.L_x_244:
[----:B------:R-:W-:Y:S05]  /*152a0*/  @!P1 BRA `(.L_x_204) ;  /* 0x0000000000049947 */ /* 0x000fea0003800000 */
[----:B------:R-:W-:Y:S01]  /*152b0*/  BPT.TRAP 0x1 ;  /* 0x000000040000795c */ /* 0x000fe20000300000 */
.L_x_204:
[----:B------:R-:W1:Y:S02]  /*152c0*/  SYNCS.PHASECHK.TRANS64.TRYWAIT P0, [R0+URZ+0x70], R3 ;  /* 0x00007003000075a7 */ /* 0x000e64000800017f */
[----:B-1----:R-:W-:Y:S05]  /*152d0*/  @!P0 BRA `(.L_x_205) ;  /* 0x0000001400e08947 */ /* 0x002fea0003800000 */
.L_x_245:
[----:B------:R-:W-:Y:S05]  /*152e0*/  @!P1 BRA `(.L_x_206) ;  /* 0x0000000000049947 */ /* 0x000fea0003800000 */
[----:B------:R-:W-:Y:S01]  /*152f0*/  BPT.TRAP 0x1 ;  /* 0x000000040000795c */ /* 0x000fe20000300000 */
.L_x_206:
[----:B------:R-:W-:-:S04]  /*15300*/  MOV R3, 0x1 ;  /* 0x0000000100037802 */ /* 0x000fc80000000f00 */
[----:B------:R-:W-:-:S07]  /*15310*/  SHF.L.U32 R3, R3, 0x1f, RZ ;  /* 0x0000001f03037819 */ /* 0x000fce00000006ff */
.L_x_207:
[----:B------:R1:W1:Y:S02]  /*15320*/  SYNCS.PHASECHK.TRANS64.TRYWAIT P0, [R0+URZ+0x78], R3 ;  /* 0x00007803000075a7 */ /* 0x000264000800017f */
[----:B-1----:R-:W-:Y:S05]  /*15330*/  @!P0 NANOSLEEP.SYNCS 0x989680 ;  /* 0x009896800000895d */ /* 0x002fea0003900000 */
[----:B------:R-:W1:Y:S02]  /*15340*/  @!P0 SYNCS.PHASECHK.TRANS64 P0, [R0+URZ+0x78], R3 ;  /* 0x00007803000085a7 */ /* 0x000e64000800007f */
[----:B-1----:R-:W-:Y:S05]  /*15350*/  @P0 BRA `(.L_x_10) ;  /* 0x0000000c00e80947 */ /* 0x002fea0003800000 */
[----:B------:R-:W-:Y:S05]  /*15360*/  BRA `(.L_x_207) ;  /* 0xfffffffc00ec7947 */ /* 0x000fea000383ffff */
.L_x_138:
[----:B------:R-:W-:Y:S02]  /*15370*/  LOP3.LUT P0, RZ, R10, 0xff, RZ, 0xc0, !PT ;  /* 0x000000ff0aff7812 */ /* 0x000fe4000780c0ff */
[----:B------:R-:W-:Y:S02]  /*15380*/  MOV R3, 0x1 ;  /* 0x0000000100037802 */ /* 0x000fe40000000f00 */
[----:B------:R-:W-:-:S09]  /*15390*/  MOV R0, RZ ;  /* 0x000000ff00007202 */ /* 0x000fd20000000f00 */
[----:B------:R-:W-:Y:S05]  /*153a0*/  @!P0 BRA `(.L_x_208) ;  /* 0x0000000c00208947 */ /* 0x000fea0003800000 */
[----:B------:R-:W1:Y:S01]  /*153b0*/  LDC R0, c[0x0][0x28c] ;  /* 0x0000a300ff007b82 */ /* 0x000e620000000800 */
[C---:B------:R-:W-:Y:S01]  /*153c0*/  LOP3.LUT P2, RZ, R18.reuse, 0x7f, RZ, 0xc0, !PT ;  /* 0x0000007f12ff7812 */ /* 0x040fe2000784c0ff */
[----:B------:R-:W-:Y:S01]  /*153d0*/  ULDC UR5, c[0x0][0x900] ;  /* 0x0002400000057ab9 */ /* 0x000fe20000000800 */
[----:B------:R-:W-:Y:S01]  /*153e0*/  LOP3.LUT P0, RZ, R18, 0x1f, RZ, 0xc0, !PT ;  /* 0x0000001f12ff7812 */ /* 0x000fe2000780c0ff */
[----:B------:R-:W-:Y:S01]  /*153f0*/  UMOV UR6, 0xffffffff ;  /* 0xffffffff00067882 */ /* 0x000fe20000000000 */
[----:B------:R-:W-:Y:S01]  /*15400*/  BSSY B0, `(.L_x_208) ;  /* 0x00000c2000007945 */ /* 0x000fe20003800000 */
[----:B------:R-:W-:Y:S01]  /*15410*/  USHF.L.U32 UR6, UR6, UR5, URZ ;  /* 0x0000000506067299 */ /* 0x000fe2000800063f */
[----:B------:R-:W-:Y:S01]  /*15420*/  MOV R10, 0x1 ;  /* 0x00000001000a7802 */ /* 0x000fe20000000f00 */
[----:B------:R-:W-:Y:S01]  /*15430*/  ULDC UR4, c[0x0][0x8a8] ;  /* 0x00022a0000047ab9 */ /* 0x000fe20000000800 */
[----:B------:R-:W-:Y:S01]  /*15440*/  LOP3.LUT R18, R22, 0x2, RZ, 0xfc, !PT ;  /* 0x0000000216127812 */ /* 0x000fe200078efcff */
[----:B------:R-:W-:Y:S01]  /*15450*/  UMOV UR7, 0x1 ;  /* 0x0000000100077882 */ /* 0x000fe20000000000 */
[----:B------:R-:W-:Y:S01]  /*15460*/  PLOP3.LUT P0, PT, P0, P2, PT, 0x8a, 0x0 ;  /* 0x000000000000781c */ /* 0x000fe20000705172 */
[----:B------:R-:W-:-:S02]  /*15470*/  UIADD3 UR15, UR4, -0x1, URZ ;  /* 0xffffffff040f7890 */ /* 0x000fc4000fffe03f */
[----:B------:R-:W-:Y:S02]  /*15480*/  USHF.L.U32 UR17, UR7, UR5, URZ ;  /* 0x0000000507117299 */ /* 0x000fe4000800063f */
[----:B------:R-:W-:Y:S01]  /*15490*/  ULOP3.LUT UR16, URZ, UR6, URZ, 0x33, !UPT ;  /* 0x000000063f107292 */ /* 0x000fe2000f8e333f */
[----:B------:R-:W-:Y:S01]  /*154a0*/  ULDC.64 UR20, c[0x0][0x198] ;  /* 0x0000660000147ab9 */ /* 0x000fe20000000a00 */
[----:B-1----:R-:W-:-:S04]  /*154b0*/  IADD3 R0, R0, 0x3f, RZ ;  /* 0x0000003f00007810 */ /* 0x002fc80007ffe0ff */
[----:B------:R-:W-:-:S04]  /*154c0*/  SHF.R.S32.HI R3, RZ, 0x1f, R0 ;  /* 0x0000001fff037819 */ /* 0x000fc80000011400 */
[----:B------:R-:W-:Y:S02]  /*154d0*/  LEA.HI R3, R3, R0, RZ, 0x6 ;  /* 0x0000000003037211 */ /* 0x000fe400078f30ff */
[----:B------:R-:W-:Y:S02]  /*154e0*/  MOV R0, RZ ;  /* 0x000000ff00007202 */ /* 0x000fe40000000f00 */
[----:B------:R-:W-:Y:S02]  /*154f0*/  SHF.R.S32.HI R11, RZ, 0x6, R3 ;  /* 0x00000006ff0b7819 */ /* 0x000fe40000011403 */
[----:B------:R-:W-:Y:S02]  /*15500*/  MOV R3, 0x1 ;  /* 0x0000000100037802 */ /* 0x000fe40000000f00 */
[----:B------:R-:W-:-:S07]  /*15510*/  IADD3 R12, R11, 0x1, RZ ;  /* 0x000000010b0c7810 */ /* 0x000fce0007ffe0ff */
.L_x_220:
[----:B------:R-:W-:-:S03]  /*15520*/  UMOV UR4, 0xffffffff ;  /* 0xffffffff00047882 */ /* 0x000fc60000000000 */
[----:B------:R-:W-:Y:S05]  /*15530*/  BRA.DIV UR4, `(.L_x_209) ;  /* 0x00000016045c7947 */ /* 0x000fea000b800000 */
[----:B------:R-:W-:-:S13]  /*15540*/  ELECT P6, URZ, PT ;  /* 0x00000000003f782f */ /* 0x000fda00038c0000 */
.L_x_248:
[----:B------:R-:W1:Y:S01]  /*15550*/  LDC R4, c[0x0][0x28c] ;  /* 0x0000a300ff047b82 */ /* 0x000e620000000800 */
[----:B------:R-:W-:Y:S01]  /*15560*/  BSSY B1, `(.L_x_210) ;  /* 0x0000037000017945 */ /* 0x000fe20003800000 */
[----:B-1----:R-:W-:-:S13]  /*15570*/  ISETP.LT.OR P6, PT, R4, 0x1, !P6 ;  /* 0x000000010400780c */ /* 0x002fda00077c1670 */
[----:B------:R-:W-:Y:S05]  /*15580*/  @P6 BRA `(.L_x_211) ;  /* 0x0000000000d06947 */ /* 0x000fea0003800000 */
[----:B------:R-:W-:Y:S01]  /*15590*/  IMAD.SHL.U32 R14, R7, 0x80, RZ ;  /* 0x00000080070e7824 */ /* 0x000fe200078e00ff */
[----:B------:R-:W-:Y:S02]  /*155a0*/  SHF.L.U32 R13, R13, 0x8, RZ ;  /* 0x000000080d0d7819 */ /* 0x000fe400000006ff */
[----:B------:R-:W-:Y:S02]  /*155b0*/  MOV R19, RZ ;  /* 0x000000ff00137202 */ /* 0x000fe40000000f00 */
[----:B------:R-:W-:Y:S02]  /*155c0*/  MOV R4, R12 ;  /* 0x0000000c00047202 */ /* 0x000fe40000000f00 */
[----:B------:R-:W-:Y:S02]  /*155d0*/  MOV R5, R3 ;  /* 0x0000000300057202 */ /* 0x000fe40000000f00 */
[----:B------:R-:W-:-:S07]  /*155e0*/  MOV R7, R0 ;  /* 0x0000000000077202 */ /* 0x000fce0000000f00 */
.L_x_215:
[----:B------:R-:W1:Y:S01]  /*155f0*/  S2R R9, SR_CgaCtaId ;  /* 0x0000000000097919 */ /* 0x000e620000008800 */
[----:B------:R-:W-:-:S04]  /*15600*/  MOV R8, 0x400 ;  /* 0x0000040000087802 */ /* 0x000fc80000000f00 */
[----:B-1----:R-:W-:Y:S02]  /*15610*/  LEA R20, R9, R8, 0x18 ;  /* 0x0000000809147211 */ /* 0x002fe400078ec0ff */
[----:B------:R-:W-:Y:S01]  /*15620*/  SHF.L.U32 R8, R5, 0x1f, RZ ;  /* 0x0000001f05087819 */ /* 0x000fe200000006ff */
[----:B------:R-:W1:Y:S01]  /*15630*/  @!P2 LDC R9, c[0x0][0x500] ;  /* 0x00014000ff09ab82 */ /* 0x000e620000000800 */
[----:B------:R-:W-:-:S04]  /*15640*/  LEA R15, R7, R20, 0x3 ;  /* 0x00000014070f7211 */ /* 0x000fc800078e18ff */
[----:B------:R-:W2:Y:S02]  /*15650*/  SYNCS.PHASECHK.TRANS64.TRYWAIT P1, [R15+URZ+0x20], R8 ;  /* 0x000020080f0075a7 */ /* 0x000ea4000802017f */
[----:B--2---:R-:W-:Y:S05]  /*15660*/  @!P1 BRA `(.L_x_212) ;  /* 0x0000001400309947 */ /* 0x004fea0003800000 */
.L_x_249:
[----:B--2---:R-:W-:Y:S01]  /*15670*/  PRMT R8, R18, 0x9910, RZ ;  /* 0x0000991012087816 */ /* 0x004fe200000000ff */
[----:B-1----:R1:W-:Y:S03]  /*15680*/  @!P2 SYNCS.ARRIVE.TRANS64 RZ, [R15+URZ], R9 ;  /* 0x000000090fffa9a7 */ /* 0x0023e6000800003f */
[----:B------:R-:W-:-:S13]  /*15690*/  ISETP.NE.AND P1, PT, R8, 0x2, PT ;  /* 0x000000020800780c */ /* 0x000fda0003f25270 */
[----:B-1----:R-:W-:Y:S05]  /*156a0*/  @P1 BRA `(.L_x_213) ;  /* 0x0000000000041947 */ /* 0x002fea0003800000 */
[----:B------:R-:W-:Y:S01]  /*156b0*/  BPT.TRAP 0x1 ;  /* 0x000000040000795c */ /* 0x000fe20000300000 */
.L_x_213:
[----:B------:R-:W-:Y:S05]  /*156c0*/  @P0 BRA `(.L_x_214) ;  /* 0x0000000000040947 */ /* 0x000fea0003800000 */
[----:B------:R-:W-:Y:S01]  /*156d0*/  BPT.TRAP 0x1 ;  /* 0x000000040000795c */ /* 0x000fe20000300000 */
.L_x_214:
[CC--:B------:R-:W-:Y:S01]  /*156e0*/  LEA R8, R7.reuse, R20.reuse, 0xf ;  /* 0x0000001407087211 */ /* 0x0c0fe200078e78ff */
[----:B------:R-:W-:Y:S01]  /*156f0*/  UIADD3 UR4, UP0, UR20, 0xf0, URZ ;  /* 0x000000f014047890 */ /* 0x000fe2000ff1e03f */
[C---:B------:R-:W-:Y:S01]  /*15700*/  LEA R20, R7.reuse, R20, 0xe ;  /* 0x0000001407147211 */ /* 0x040fe200078e70ff */
[----:B------:R-:W-:Y:S01]  /*15710*/  UIADD3 UR22, UP1, UR20, 0x1f0, URZ ;  /* 0x000001f014167890 */ /* 0x000fe2000ff3e03f */
[----:B------:R-:W-:Y:S01]  /*15720*/  R2UR UR5, R8 ;  /* 0x00000000080572ca */ /* 0x000fe200000e0000 */
[----:B------:R-:W-:Y:S01]  /*15730*/  VIADD R7, R7, 0x1 ;  /* 0x0000000107077836 */ /* 0x000fe20000000000 */
[----:B------:R-:W-:Y:S01]  /*15740*/  R2UR UR8, R20 ;  /* 0x00000000140872ca */ /* 0x000fe200000e0000 */
[----:B------:R-:W-:Y:S01]  /*15750*/  UIADD3.X UR23, URZ, UR21, URZ, UP1, !UPT ;  /* 0x000000153f177290 */ /* 0x000fe20008ffe43f */
[----:B------:R-:W-:Y:S01]  /*15760*/  R2UR UR9, R15 ;  /* 0x000000000f0972ca */ /* 0x000fe200000e0000 */
[----:B------:R-:W-:Y:S01]  /*15770*/  UMOV UR6, 0x0 ;  /* 0x0000000000067882 */ /* 0x000fe20000000000 */
[----:B------:R-:W-:Y:S01]  /*15780*/  R2UR UR11, R13 ;  /* 0x000000000d0b72ca */ /* 0x000fe200000e0000 */
[----:B------:R-:W-:Y:S01]  /*15790*/  UMOV UR7, 0x10000000 ;  /* 0x1000000000077882 */ /* 0x000fe20000000000 */
[----:B------:R-:W-:-:S02]  /*157a0*/  R2UR UR10, R19 ;  /* 0x00000000130a72ca */ /* 0x000fc400000e0000 */
[----:B------:R-:W-:Y:S02]  /*157b0*/  R2UR UR12, R6 ;  /* 0x00000000060c72ca */ /* 0x000fe400000e0000 */
[----:B------:R-:W-:Y:S01]  /*157c0*/  IADD3 R4, R4, -0x1, RZ ;  /* 0xffffffff04047810 */ /* 0x000fe20007ffe0ff */
[----:B------:R-:W-:Y:S01]  /*157d0*/  UIADD3 UR13, UR5, 0x8400, URZ ;  /* 0x00008400050d7890 */ /* 0x000fe2000fffe03f */
[----:B------:R-:W-:Y:S01]  /*157e0*/  R2UR UR18, R14 ;  /* 0x000000000e1272ca */ /* 0x000fe200000e0000 */
[----:B------:R-:W-:Y:S01]  /*157f0*/  UIADD3.X UR5, URZ, UR21, URZ, UP0, !UPT ;  /* 0x000000153f057290 */ /* 0x000fe200087fe43f */
[----:B------:R-:W-:Y:S01]  /*15800*/  ISETP.GT.AND P3, PT, R4, 0x1, PT ;  /* 0x000000010400780c */ /* 0x000fe20003f64270 */
[----:B------:R-:W-:Y:S01]  /*15810*/  UIADD3 UR14, UR8, 0x28400, URZ ;  /* 0x00028400080e7890 */ /* 0x000fe2000fffe03f */
[----:B------:R-:W-:Y:S02]  /*15820*/  ISETP.NE.AND P1, PT, R7, 0x4, PT ;  /* 0x000000040700780c */ /* 0x000fe40003f25270 */
[----:B------:R-:W-:Y:S01]  /*15830*/  UMOV UR8, UR13 ;  /* 0x0000000d00087c82 */ /* 0x000fe20008000000 */
[----:B------:R-:W-:-:S02]  /*15840*/  IADD3 R19, R19, 0x40, RZ ;  /* 0x0000004013137810 */ /* 0x000fc40007ffe0ff */
[----:B------:R-:W-:Y:S01]  /*15850*/  SEL R8, RZ, 0x1, P1 ;  /* 0x00000001ff087807 */ /* 0x000fe20000800000 */
[----:B------:R1:W-:Y:S01]  /*15860*/  UTMALDG.3D [UR8], [UR4], desc[UR6] ;  /* 0x00000608040075b4 */ /* 0x0003e20008011000 */
[----:B------:R-:W-:Y:S02]  /*15870*/  SEL R7, R7, RZ, P1 ;  /* 0x000000ff07077207 */ /* 0x000fe40000800000 */
[----:B------:R-:W-:Y:S01]  /*15880*/  LOP3.LUT R5, R5, R8, RZ, 0x3c, !PT ;  /* 0x0000000805057212 */ /* 0x000fe200078e3cff */
[----:B-1----:R-:W-:Y:S01]  /*15890*/  UMOV UR8, UR14 ;  /* 0x0000000e00087c82 */ /* 0x002fe20008000000 */
[----:B------:R-:W-:Y:S02]  /*158a0*/  UMOV UR11, UR18 ;  /* 0x00000012000b7c82 */ /* 0x000fe40008000000 */
[----:B------:R1:W-:Y:S02]  /*158b0*/  UTMALDG.3D [UR8], [UR22], desc[UR6] ;  /* 0x00000608160075b4 */ /* 0x0003e40008011000 */
[----:B-1----:R-:W-:Y:S05]  /*158c0*/  @P3 BRA `(.L_x_215) ;  /* 0xfffffffc00483947 */ /* 0x002fea000383ffff */
.L_x_211:
[----:B------:R-:W-:Y:S05]  /*158d0*/  BSYNC B1 ;  /* 0x0000000000017941 */ /* 0x000fea0003800000 */
.L_x_210:
[----:B------:R-:W-:Y:S01]  /*158e0*/  LOP3.LUT P3, RZ, R10, 0xff, RZ, 0xc0, !PT ;  /* 0x000000ff0aff7812 */ /* 0x000fe2000786c0ff */
[----:B------:R-:W-:Y:S01]  /*158f0*/  ULDC.64 UR4, c[0x0][0x8f8] ;  /* 0x00023e0000047ab9 */ /* 0x000fe20000000a00 */
[----:B------:R-:W-:Y:S01]  /*15900*/  IADD3 R0, R11, R0, RZ ;  /* 0x000000000b007210 */ /* 0x000fe20007ffe0ff */
[----:B------:R-:W-:Y:S01]  /*15910*/  BSSY B1, `(.L_x_216) ;  /* 0x000006e000017945 */ /* 0x000fe20003800000 */
[----:B------:R-:W-:Y:S02]  /*15920*/  IADD3 R16, P4, R16, UR40, RZ ;  /* 0x0000002810107c10 */ /* 0x000fe4000ff9e0ff */
[----:B------:R-:W-:Y:S02]  /*15930*/  SHF.R.U32.HI R4, RZ, 0x2, R0 ;  /* 0x00000002ff047819 */ /* 0x000fe40000011600 */
[----:B------:R-:W-:Y:S02]  /*15940*/  ISETP.GT.U32.AND P1, PT, R0, 0x3, PT ;  /* 0x000000030000780c */ /* 0x000fe40003f24070 */
[----:B------:R-:W-:-:S02]  /*15950*/  LOP3.LUT R4, R4, 0x1, RZ, 0xc0, !PT ;  /* 0x0000000104047812 */ /* 0x000fc400078ec0ff */
[----:B------:R-:W-:Y:S01]  /*15960*/  ISETP.LT.U32.AND P1, PT, R11, 0x4, P1 ;  /* 0x000000040b00780c */ /* 0x000fe20000f21070 */
[----:B------:R-:W1:Y:S01]  /*15970*/  @P3 S2R R6, SR_CgaCtaId ;  /* 0x0000000000063919 */ /* 0x000e620000008800 */
[----:B------:R-:W-:Y:S02]  /*15980*/  @P3 MOV R5, 0x400 ;  /* 0x0000040000053802 */ /* 0x000fe40000000f00 */
[----:B------:R-:W-:Y:S02]  /*15990*/  IADD3.X R17, R17, UR38, RZ, P4, !PT ;  /* 0x0000002611117c10 */ /* 0x000fe4000a7fe4ff */
[----:B------:R-:W-:Y:S02]  /*159a0*/  ISETP.GE.U32.AND P4, PT, R16, UR4, PT ;  /* 0x0000000410007c0c */ /* 0x000fe4000bf86070 */
[----:B------:R-:W-:Y:S02]  /*159b0*/  MOV R13, 0xffffffff ;  /* 0xffffffff000d7802 */ /* 0x000fe40000000f00 */
[----:B------:R-:W-:-:S02]  /*159c0*/  MOV R7, 0xffffffff ;  /* 0xffffffff00077802 */ /* 0x000fc40000000f00 */
[----:B------:R-:W-:Y:S02]  /*159d0*/  LOP3.LUT R0, R0, 0x3, RZ, 0xc0, !PT ;  /* 0x0000000300007812 */ /* 0x000fe400078ec0ff */
[----:B------:R-:W-:Y:S02]  /*159e0*/  PRMT R10, RZ, 0x7610, R10 ;  /* 0x00007610ff0a7816 */ /* 0x000fe4000000000a */
[----:B-1----:R-:W-:Y:S02]  /*159f0*/  @P3 LEA R5, R6, R5, 0x18 ;  /* 0x0000000506053211 */ /* 0x002fe400078ec0ff */
[----:B------:R-:W-:Y:S02]  /*15a00*/  MOV R6, 0xffffffff ;  /* 0xffffffff00067802 */ /* 0x000fe40000000f00 */
[----:B------:R1:W-:Y:S01]  /*15a10*/  @P3 SYNCS.ARRIVE.TRANS64.A1T0 RZ, [R5+URZ+0x88], RZ ;  /* 0x000088ff05ff39a7 */ /* 0x0003e2000810003f */
[----:B------:R-:W-:Y:S02]  /*15a20*/  ISETP.NE.U32.AND P3, PT, R4, 0x1, PT ;  /* 0x000000010400780c */ /* 0x000fe40003f65070 */
[----:B------:R-:W-:-:S02]  /*15a30*/  SEL R4, RZ, 0x1, !P1 ;  /* 0x00000001ff047807 */ /* 0x000fc40004800000 */
[----:B------:R-:W-:Y:S02]  /*15a40*/  ISETP.GE.U32.AND.EX P1, PT, R17, UR5, PT, P4 ;  /* 0x0000000511007c0c */ /* 0x000fe4000bf26140 */
[----:B------:R-:W-:-:S04]  /*15a50*/  ISETP.GT.U32.AND P3, PT, R11, 0x3, !P3 ;  /* 0x000000030b00780c */ /* 0x000fc80005f64070 */
[----:B-1----:R-:W-:-:S04]  /*15a60*/  SEL R5, RZ, 0x1, !P3 ;  /* 0x00000001ff057807 */ /* 0x002fc80005800000 */
[--C-:B------:R-:W-:Y:S02]  /*15a70*/  LOP3.LUT R3, R5, R3, R4.reuse, 0x96, !PT ;  /* 0x0000000305037212 */ /* 0x100fe400078e9604 */
[----:B------:R-:W-:Y:S01]  /*15a80*/  PRMT R4, RZ, 0x7610, R4 ;  /* 0x00007610ff047816 */ /* 0x000fe20000000004 */
[----:B------:R-:W-:Y:S06]  /*15a90*/  @P1 BRA `(.L_x_217) ;  /* 0x0000000400541947 */ /* 0x000fec0003800000 */
[----:B------:R-:W-:Y:S01]  /*15aa0*/  ULDC.64 UR4, c[0x0][0x8d0] ;  /* 0x0002340000047ab9 */ /* 0x000fe20000000a00 */
[----:B------:R-:W1:Y:S01]  /*15ab0*/  S2R R14, SR_CTAID.X ;  /* 0x00000000000e7919 */ /* 0x000e620000002500 */
[----:B------:R-:W-:Y:S01]  /*15ac0*/  ISETP.NE.U32.AND P1, PT, RZ, UR4, PT ;  /* 0x00000004ff007c0c */ /* 0x000fe2000bf25070 */
[----:B------:R-:W-:Y:S01]  /*15ad0*/  ULDC UR7, c[0x0][0x8d8] ;  /* 0x0002360000077ab9 */ /* 0x000fe20000000800 */
[----:B------:R-:W-:Y:S01]  /*15ae0*/  MOV R4, R16 ;  /* 0x0000001000047202 */ /* 0x000fe20000000f00 */
[----:B------:R-:W2:Y:S01]  /*15af0*/  S2R R13, SR_CTAID.Y ;  /* 0x00000000000d7919 */ /* 0x000ea20000002600 */
[----:B------:R-:W-:Y:S02]  /*15b00*/  ISETP.NE.AND.EX P1, PT, RZ, UR5, PT, P1 ;  /* 0x00000005ff007c0c */ /* 0x000fe4000bf25310 */
[----:B------:R-:W-:-:S11]  /*15b10*/  MOV R5, R17 ;  /* 0x0000001100057202 */ /* 0x000fd60000000f00 */
[----:B------:R-:W-:Y:S05]  /*15b20*/  @!P1 BRA `(.L_x_218) ;  /* 0x0000000000289947 */ /* 0x000fea0003800000 */
[----:B------:R-:W-:Y:S02]  /*15b30*/  ULDC UR6, c[0x0][0x8dc] ;  /* 0x0002370000067ab9 */ /* 0x000fe40000000800 */
[----:B------:R-:W-:-:S05]  /*15b40*/  IADD3 R9, P1, R16, UR6, RZ ;  /* 0x0000000610097c10 */ /* 0x000fca000ff3e0ff */
[----:B------:R-:W-:-:S04]  /*15b50*/  IMAD.X R15, RZ, RZ, R17, P1 ;  /* 0x000000ffff0f7224 */ /* 0x000fc800008e0611 */
[----:B------:R-:W-:-:S04]  /*15b60*/  IMAD.WIDE.U32 R6, R15, UR4, RZ ;  /* 0x000000040f067c25 */ /* 0x000fc8000f8e00ff */
[----:B------:R-:W-:-:S04]  /*15b70*/  IMAD.WIDE.U32 R6, P1, R9, UR5, R6 ;  /* 0x0000000509067c25 */ /* 0x000fc8000f820006 */
[----:B------:R-:W-:Y:S01]  /*15b80*/  IMAD.WIDE.U32 R8, R9, UR4, RZ ;  /* 0x0000000409087c25 */ /* 0x000fe2000f8e00ff */
[----:B------:R-:W-:Y:S02]  /*15b90*/  IADD3.X R5, RZ, RZ, RZ, P1, !PT ;  /* 0x000000ffff057210 */ /* 0x000fe40000ffe4ff */
[----:B------:R-:W-:Y:S02]  /*15ba0*/  MOV R4, R7 ;  /* 0x0000000700047202 */ /* 0x000fe40000000f00 */
[----:B------:R-:W-:-:S05]  /*15bb0*/  IADD3 RZ, P1, R9, R6, RZ ;  /* 0x0000000609ff7210 */ /* 0x000fca0007f3e0ff */
[----:B------:R-:W-:-:S08]  /*15bc0*/  IMAD.WIDE.U32.X R4, R15, UR5, R4, P1 ;  /* 0x000000050f047c25 */ /* 0x000fd000088e0404 */
.L_x_218:
[--C-:B------:R-:W-:Y:S01]  /*15bd0*/  SHF.R.U64 R8, R4, UR7, R5.reuse ;  /* 0x0000000704087c19 */ /* 0x100fe20008001205 */
[----:B------:R-:W-:Y:S01]  /*15be0*/  ULDC.64 UR4, c[0x0][0x8c8] ;  /* 0x0002320000047ab9 */ /* 0x000fe20000000a00 */
[----:B------:R-:W-:Y:S01]  /*15bf0*/  SHF.R.U32.HI R4, RZ, UR7, R5 ;  /* 0x00000007ff047c19 */ /* 0x000fe20008011605 */
[----:B------:R-:W3:Y:S01]  /*15c00*/  LDC R25, c[0x0][0x144] ;  /* 0x00005100ff197b82 */ /* 0x000ee20000000800 */
[----:B------:R-:W-:Y:S01]  /*15c10*/  IADD3 R7, P1, RZ, -R8, RZ ;  /* 0x80000008ff077210 */ /* 0x000fe20007f3e0ff */
[----:B------:R-:W-:Y:S01]  /*15c20*/  ULDC.64 UR8, c[0x0][0x8e8] ;  /* 0x00023a0000087ab9 */ /* 0x000fe20000000a00 */
[----:B-1----:R-:W-:Y:S01]  /*15c30*/  I2FP.F32.U32 R9, R14 ;  /* 0x0000000e00097245 */ /* 0x002fe20000201000 */
[----:B------:R-:W-:Y:S01]  /*15c40*/  ULDC UR6, c[0x0][0x8b0] ;  /* 0x00022c0000067ab9 */ /* 0x000fe20000000800 */
[----:B------:R-:W-:Y:S02]  /*15c50*/  IADD3.X R4, RZ, ~R4, RZ, P1, !PT ;  /* 0x80000004ff047210 */ /* 0x000fe40000ffe4ff */
[----:B------:R-:W-:Y:S01]  /*15c60*/  ISETP.NE.U32.AND P1, PT, RZ, UR8, PT ;  /* 0x00000008ff007c0c */ /* 0x000fe2000bf25070 */
[----:B------:R-:W1:Y:S02]  /*15c70*/  LDC R20, c[0x0][0x148] ;  /* 0x00005200ff147b82 */ /* 0x000e640000000800 */
[----:B------:R-:W-:Y:S01]  /*15c80*/  IMAD R6, R4, UR4, RZ ;  /* 0x0000000404067c24 */ /* 0x000fe2000f8e02ff */
[----:B------:R-:W-:Y:S01]  /*15c90*/  ISETP.NE.AND.EX P1, PT, RZ, UR9, PT, P1 ;  /* 0x00000009ff007c0c */ /* 0x000fe2000bf25310 */
[----:B------:R-:W-:Y:S01]  /*15ca0*/  IMAD.WIDE.U32 R4, R7, UR4, R16 ;  /* 0x0000000407047c25 */ /* 0x000fe2000f8e0010 */
[----:B------:R-:W-:-:S03]  /*15cb0*/  ULDC UR4, c[0x0][0x150] ;  /* 0x0000540000047ab9 */ /* 0x000fc60000000800 */
[----:B------:R-:W-:Y:S02]  /*15cc0*/  IMAD R7, R7, UR5, R6 ;  /* 0x0000000507077c24 */ /* 0x000fe4000f8e0206 */
[----:B------:R-:W-:Y:S01]  /*15cd0*/  FMUL R6, R9, UR4 ;  /* 0x0000000409067c20 */ /* 0x000fe20008400000 */
[----:B------:R-:W-:Y:S01]  /*15ce0*/  ULDC UR4, c[0x0][0x8c0] ;  /* 0x0002300000047ab9 */ /* 0x000fe20000000800 */
[----:B------:R-:W-:Y:S01]  /*15cf0*/  ULDC UR5, c[0x0][0x154] ;  /* 0x0000550000057ab9 */ /* 0x000fe20000000800 */
[----:B------:R-:W-:-:S03]  /*15d00*/  IADD3 R5, R5, R7, RZ ;  /* 0x0000000705057210 */ /* 0x000fc60007ffe0ff */
[----:B------:R-:W4:Y:S01]  /*15d10*/  F2I.U32.TRUNC.NTZ R6, R6 ;  /* 0x0000000600067305 */ /* 0x000f22000020f000 */
[----:B------:R-:W-:Y:S02]  /*15d20*/  SHF.R.U64 R9, R4, UR4, R5 ;  /* 0x0000000404097c19 */ /* 0x000fe40008001205 */
[----:B--2---:R-:W-:-:S05]  /*15d30*/  I2FP.F32.U32 R4, R13 ;  /* 0x0000000d00047245 */ /* 0x004fca0000201000 */
[----:B------:R-:W-:Y:S01]  /*15d40*/  FMUL R21, R4, UR5 ;  /* 0x0000000504157c20 */ /* 0x000fe20008400000 */
[----:B------:R-:W-:Y:S01]  /*15d50*/  SHF.R.U32.HI R4, RZ, UR4, R5 ;  /* 0x00000004ff047c19 */ /* 0x000fe20008011605 */
[----:B------:R-:W-:-:S03]  /*15d60*/  ULDC UR4, c[0x0][0x900] ;  /* 0x0002400000047ab9 */ /* 0x000fc60000000800 */
[--C-:B------:R-:W-:Y:S01]  /*15d70*/  SHF.R.U64 R19, R9, UR6, R4.reuse ;  /* 0x0000000609137c19 */ /* 0x100fe20008001204 */
[----:B------:R-:W2:Y:S01]  /*15d80*/  F2I.U32.TRUNC.NTZ R21, R21 ;  /* 0x0000001500157305 */ /* 0x000ea2000020f000 */
[----:B------:R-:W-:Y:S02]  /*15d90*/  SHF.R.U32.HI R4, RZ, UR6, R4 ;  /* 0x00000006ff047c19 */ /* 0x000fe40008011604 */
[----:B----4-:R-:W-:Y:S02]  /*15da0*/  IADD3 R6, -R6, RZ, RZ ;  /* 0x000000ff06067210 */ /* 0x010fe40007ffe1ff */
[--C-:B------:R-:W-:Y:S02]  /*15db0*/  SHF.R.U64 R15, R19, UR4, R4.reuse ;  /* 0x00000004130f7c19 */ /* 0x100fe40008001204 */
[----:B------:R-:W-:Y:S01]  /*15dc0*/  SHF.R.U32.HI R23, RZ, UR4, R4 ;  /* 0x00000004ff177c19 */ /* 0x000fe20008011604 */
[----:B---3--:R-:W-:Y:S01]  /*15dd0*/  IMAD R14, R25, R6, R14 ;  /* 0x00000006190e7224 */ /* 0x008fe200078e020e */
[----:B------:R-:W-:-:S02]  /*15de0*/  MOV R4, R15 ;  /* 0x0000000f00047202 */ /* 0x000fc40000000f00 */
[----:B------:R-:W-:Y:S01]  /*15df0*/  MOV R5, R23 ;  /* 0x0000001700057202 */ /* 0x000fe20000000f00 */
[----:B------:R-:W-:Y:S06]  /*15e00*/  @!P1 BRA `(.L_x_219) ;  /* 0x0000000000289947 */ /* 0x000fec0003800000 */
[----:B------:R-:W-:Y:S02]  /*15e10*/  ULDC UR4, c[0x0][0x8f4] ;  /* 0x00023d0000047ab9 */ /* 0x000fe40000000800 */
[----:B------:R-:W-:-:S04]  /*15e20*/  IADD3 R5, P1, R15, UR4, RZ ;  /* 0x000000040f057c10 */ /* 0x000fc8000ff3e0ff */
[----:B------:R-:W-:-:S05]  /*15e30*/  IADD3.X R23, RZ, R23, RZ, P1, !PT ;  /* 0x00000017ff177210 */ /* 0x000fca0000ffe4ff */
[----:B------:R-:W-:-:S04]  /*15e40*/  IMAD.WIDE.U32 R6, R23, UR8, RZ ;  /* 0x0000000817067c25 */ /* 0x000fc8000f8e00ff */
[----:B------:R-:W-:-:S04]  /*15e50*/  IMAD.WIDE.U32 R6, P1, R5, UR9, R6 ;  /* 0x0000000905067c25 */ /* 0x000fc8000f820006 */
[----:B------:R-:W-:Y:S01]  /*15e60*/  IMAD.WIDE.U32 R4, R5, UR8, RZ ;  /* 0x0000000805047c25 */ /* 0x000fe2000f8e00ff */
[----:B------:R-:W-:-:S04]  /*15e70*/  MOV R4, R7 ;  /* 0x0000000700047202 */ /* 0x000fc80000000f00 */
[----:B------:R-:W-:Y:S01]  /*15e80*/  IADD3 RZ, P3, R5, R6, RZ ;  /* 0x0000000605ff7210 */ /* 0x000fe20007f7e0ff */
[----:B------:R-:W-:-:S04]  /*15e90*/  IMAD.X R5, RZ, RZ, RZ, P1 ;  /* 0x000000ffff057224 */ /* 0x000fc800008e06ff */
[----:B------:R-:W-:-:S08]  /*15ea0*/  IMAD.WIDE.U32.X R4, R23, UR9, R4, P3 ;  /* 0x0000000917047c25 */ /* 0x000fd000098e0404 */
.L_x_219:
[----:B------:R-:W-:Y:S01]  /*15eb0*/  ISETP.NE.AND P1, PT, R2, 0x1, PT ;  /* 0x000000010200780c */ /* 0x000fe20003f25270 */
[----:B------:R-:W-:Y:S01]  /*15ec0*/  ULDC UR4, c[0x0][0x8f0] ;  /* 0x00023c0000047ab9 */ /* 0x000fe20000000800 */
[----:B------:R-:W-:Y:S01]  /*15ed0*/  LOP3.LUT R19, R19, UR16, RZ, 0xc0, !PT ;  /* 0x0000001013137c12 */ /* 0x000fe2000f8ec0ff */
[----:B------:R-:W-:Y:S01]  /*15ee0*/  ULDC UR5, c[0x0][0x8b8] ;  /* 0x00022e0000057ab9 */ /* 0x000fe20000000800 */
[----:B------:R-:W-:Y:S01]  /*15ef0*/  SHF.R.U64 R4, R4, UR4, R5 ;  /* 0x0000000404047c19 */ /* 0x000fe20008001205 */
[----:B------:R-:W-:Y:S01]  /*15f00*/  ULDC UR4, c[0x0][0x8e0] ;  /* 0x0002380000047ab9 */ /* 0x000fe20000000800 */
[----:B--2---:R-:W-:Y:S02]  /*15f10*/  IADD3 R21, -R21, RZ, RZ ;  /* 0x000000ff15157210 */ /* 0x004fe40007ffe1ff */
[C---:B------:R-:W-:Y:S01]  /*15f20*/  IADD3 R6, -R4.reuse, RZ, RZ ;  /* 0x000000ff04067210 */ /* 0x040fe20007ffe1ff */
[----:B------:R-:W-:Y:S01]  /*15f30*/  IMAD R19, R4, UR17, R19 ;  /* 0x0000001104137c24 */ /* 0x000fe2000f8e0213 */
[----:B------:R-:W-:-:S02]  /*15f40*/  LOP3.LUT R4, R9, UR15, RZ, 0xc0, !PT ;  /* 0x0000000f09047c12 */ /* 0x000fc4000f8ec0ff */
[----:B------:R-:W-:Y:S01]  /*15f50*/  MOV R5, 0x1 ;  /* 0x0000000100057802 */ /* 0x000fe20000000f00 */
[----:B-1----:R-:W-:Y:S02]  /*15f60*/  @P1 IMAD R14, R20, R21, R13 ;  /* 0x00000015140e1224 */ /* 0x002fe400078e020d */
[----:B------:R-:W-:Y:S01]  /*15f70*/  IMAD R15, R6, UR4, R15 ;  /* 0x00000004060f7c24 */ /* 0x000fe2000f8e020f */
[----:B------:R-:W-:Y:S01]  /*15f80*/  ULDC UR4, c[0x0][0x8a8] ;  /* 0x00022a0000047ab9 */ /* 0x000fe20000000800 */
[----:B------:R-:W-:Y:S01]  /*15f90*/  IMAD R14, R19, UR5, R14 ;  /* 0x00000005130e7c24 */ /* 0x000fe2000f8e020e */
[----:B------:R-:W-:Y:S01]  /*15fa0*/  MOV R6, R8 ;  /* 0x0000000800067202 */ /* 0x000fe20000000f00 */
[--C-:B------:R-:W-:Y:S01]  /*15fb0*/  IMAD R15, R15, UR4, R4.reuse ;  /* 0x000000040f0f7c24 */ /* 0x100fe2000f8e0204 */
[----:B------:R-:W-:-:S04]  /*15fc0*/  PRMT R4, R5, 0x7610, R4 ;  /* 0x0000761005047816 */ /* 0x000fc80000000004 */
[----:B------:R-:W-:Y:S02]  /*15fd0*/  SEL R7, R15, R14, !P1 ;  /* 0x0000000e0f077207 */ /* 0x000fe40004800000 */
[----:B------:R-:W-:-:S07]  /*15fe0*/  SEL R13, R14, R15, !P1 ;  /* 0x0000000f0e0d7207 */ /* 0x000fce0004800000 */
.L_x_217:
[----:B------:R-:W-:Y:S05]  /*15ff0*/  BSYNC B1 ;  /* 0x0000000000017941 */ /* 0x000fea0003800000 */
.L_x_216:
[----:B------:R-:W-:-:S13]  /*16000*/  LOP3.LUT P1, RZ, R4, 0xff, RZ, 0xc0, !PT ;  /* 0x000000ff04ff7812 */ /* 0x000fda000782c0ff */
[----:B------:R-:W-:Y:S05]  /*16010*/  @P1 BRA `(.L_x_220) ;  /* 0xfffffff400401947 */ /* 0x000fea000383ffff */
[----:B------:R-:W-:Y:S05]  /*16020*/  BSYNC B0 ;  /* 0x0000000000007941 */ /* 0x000fea0003800000 */
.L_x_208:
[----:B------:R-:W-:-:S03]  /*16030*/  UMOV UR4, 0xffffffff ;  /* 0xffffffff00047882 */ /* 0x000fc60000000000 */
[----:B------:R-:W-:Y:S05]  /*16040*/  BRA.DIV UR4, `(.L_x_221) ;  /* 0x0000000a04cc7947 */ /* 0x000fea000b800000 */
[----:B------:R-:W-:-:S13]  /*16050*/  ELECT P6, URZ, PT ;  /* 0x00000000003f782f */ /* 0x000fda00038c0000 */
.L_x_252:
[----:B------:R-:W-:Y:S05]  /*16060*/  @!P6 BRA `(.L_x_10) ;  /* 0x0000000000a4e947 */ /* 0x000fea0003800000 */
[----:B------:R-:W-:-:S04]  /*16070*/  LOP3.LUT R22, R22, 0x2, RZ, 0xfc, !PT ;  /* 0x0000000216167812 */ /* 0x000fc800078efcff */
[----:B------:R-:W-:-:S13]  /*16080*/  ISETP.NE.AND P0, PT, R22, 0x3, PT ;  /* 0x000000031600780c */ /* 0x000fda0003f05270 */
[----:B------:R-:W-:Y:S05]  /*16090*/  @!P0 BRA `(.L_x_222) ;  /* 0x0000000000048947 */ /* 0x000fea0003800000 */
[----:B------:R-:W-:Y:S01]  /*160a0*/  BPT.TRAP 0x1 ;  /* 0x000000040000795c */ /* 0x000fe20000300000 */
.L_x_222:
[----:B------:R-:W1:Y:S01]  /*160b0*/  S2R R5, SR_CgaCtaId ;  /* 0x0000000000057919 */ /* 0x000e620000008800 */
[----:B------:R-:W-:Y:S02]  /*160c0*/  MOV R2, 0x400 ;  /* 0x0000040000027802 */ /* 0x000fe40000000f00 */
[----:B------:R-:W-:Y:S02]  /*160d0*/  SHF.L.U32 R4, R3, 0x1f, RZ ;  /* 0x0000001f03047819 */ /* 0x000fe400000006ff */
[----:B-1----:R-:W-:-:S04]  /*160e0*/  LEA R5, R5, R2, 0x18 ;  /* 0x0000000205057211 */ /* 0x002fc800078ec0ff */
[----:B------:R-:W-:-:S04]  /*160f0*/  IADD3 R5, R5, 0x20, RZ ;  /* 0x0000002005057810 */ /* 0x000fc80007ffe0ff */
[C---:B------:R-:W-:Y:S02]  /*16100*/  LEA R7, R0.reuse, R5, 0x3 ;  /* 0x0000000500077211 */ /* 0x040fe400078e18ff */
[----:B------:R-:W-:Y:S02]  /*16110*/  IADD3 R0, R0, 0x1, RZ ;  /* 0x0000000100007810 */ /* 0x000fe40007ffe0ff */
[----:B------:R-:W1:Y:S02]  /*16120*/  SYNCS.PHASECHK.TRANS64.TRYWAIT P0, [R7+URZ], R4 ;  /* 0x00000004070075a7 */ /* 0x000e64000800017f */
[----:B------:R-:W-:-:S04]  /*16130*/  ISETP.NE.AND P1, PT, R0, 0x4, PT ;  /* 0x000000040000780c */ /* 0x000fc80003f25270 */
[----:B------:R-:W-:Y:S02]  /*16140*/  SEL R2, RZ, 0x1, P1 ;  /* 0x00000001ff027807 */ /* 0x000fe40000800000 */
[----:B------:R-:W-:Y:S02]  /*16150*/  SEL R0, R0, RZ, P1 ;  /* 0x000000ff00007207 */ /* 0x000fe40000800000 */
[----:B------:R-:W-:-:S03]  /*16160*/  LOP3.LUT R9, R3, R2, RZ, 0x3c, !PT ;  /* 0x0000000203097212 */ /* 0x000fc600078e3cff */
[----:B------:R-:W-:Y:S01]  /*16170*/  IMAD R6, R0, 0x8, R5 ;  /* 0x0000000800067824 */ /* 0x000fe200078e0205 */
[----:B------:R-:W-:Y:S01]  /*16180*/  SHF.L.U32 R3, R9, 0x1f, RZ ;  /* 0x0000001f09037819 */ /* 0x000fe200000006ff */
[----:B-1----:R-:W-:Y:S06]  /*16190*/  @!P0 BRA `(.L_x_223) ;  /* 0x0000000800988947 */ /* 0x002fec0003800000 */
.L_x_253:
[----:B------:R-:W2:Y:S01]  /*161a0*/  SYNCS.PHASECHK.TRANS64.TRYWAIT P0, [R6+URZ], R3 ;  /* 0x00000003060075a7 */ /* 0x000ea2000800017f */
[----:B------:R-:W-:-:S04]  /*161b0*/  IADD3 R0, R0, 0x1, RZ ;  /* 0x0000000100007810 */ /* 0x000fc80007ffe0ff */
[----:B------:R-:W-:-:S04]  /*161c0*/  ISETP.NE.AND P1, PT, R0, 0x4, PT ;  /* 0x000000040000780c */ /* 0x000fc80003f25270 */
[----:B------:R-:W-:Y:S02]  /*161d0*/  SEL R2, RZ, 0x1, P1 ;  /* 0x00000001ff027807 */ /* 0x000fe40000800000 */
[----:B------:R-:W-:Y:S02]  /*161e0*/  SEL R0, R0, RZ, P1 ;  /* 0x000000ff00007207 */ /* 0x000fe40000800000 */
[----:B------:R-:W-:Y:S02]  /*161f0*/  LOP3.LUT R9, R9, R2, RZ, 0x3c, !PT ;  /* 0x0000000209097212 */ /* 0x000fe400078e3cff */
[----:B-1----:R-:W-:Y:S02]  /*16200*/  LEA R7, R0, R5, 0x3 ;  /* 0x0000000500077211 */ /* 0x002fe400078e18ff */
[----:B------:R-:W-:Y:S01]  /*16210*/  SHF.L.U32 R4, R9, 0x1f, RZ ;  /* 0x0000001f09047819 */ /* 0x000fe200000006ff */
[----:B--2---:R-:W-:Y:S06]  /*16220*/  @!P0 BRA `(.L_x_224) ;  /* 0x0000000800888947 */ /* 0x004fec0003800000 */
.L_x_254:
[----:B------:R-:W2:Y:S01]  /*16230*/  SYNCS.PHASECHK.TRANS64.TRYWAIT P0, [R7+URZ], R4 ;  /* 0x00000004070075a7 */ /* 0x000ea2000800017f */
[----:B------:R-:W-:-:S04]  /*16240*/  IADD3 R0, R0, 0x1, RZ ;  /* 0x0000000100007810 */ /* 0x000fc80007ffe0ff */
[----:B------:R-:W-:-:S04]  /*16250*/  ISETP.NE.AND P1, PT, R0, 0x4, PT ;  /* 0x000000040000780c */ /* 0x000fc80003f25270 */
[----:B------:R-:W-:Y:S02]  /*16260*/  SEL R2, RZ, 0x1, P1 ;  /* 0x00000001ff027807 */ /* 0x000fe40000800000 */
[----:B------:R-:W-:Y:S02]  /*16270*/  SEL R0, R0, RZ, P1 ;  /* 0x000000ff00007207 */ /* 0x000fe40000800000 */
[----:B------:R-:W-:Y:S01]  /*16280*/  LOP3.LUT R2, R9, R2, RZ, 0x3c, !PT ;  /* 0x0000000209027212 */ /* 0x000fe200078e3cff */
[----:B--2---:R-:W-:Y:S06]  /*16290*/  @!P0 BRA `(.L_x_225) ;  /* 0x0000000800808947 */ /* 0x004fec0003800000 */
.L_x_255:
[----:B------:R-:W-:Y:S02]  /*162a0*/  LEA R5, R0, R5, 0x3 ;  /* 0x0000000500057211 */ /* 0x000fe400078e18ff */
[----:B------:R-:W-:-:S07]  /*162b0*/  SHF.L.U32 R0, R2, 0x1f, RZ ;  /* 0x0000001f02007819 */ /* 0x000fce00000006ff */
.L_x_226:
[----:B---3--:R3:W4:Y:S02]  /*162c0*/  SYNCS.PHASECHK.TRANS64.TRYWAIT P0, [R5+URZ], R0 ;  /* 0x00000000050075a7 */ /* 0x008724000800017f */
[----:B----4-:R-:W-:Y:S05]  /*162d0*/  @!P0 NANOSLEEP.SYNCS 0x989680 ;  /* 0x009896800000895d */ /* 0x010fea0003900000 */
[----:B------:R-:W4:Y:S02]  /*162e0*/  @!P0 SYNCS.PHASECHK.TRANS64 P0, [R5+URZ], R0 ;  /* 0x00000000050085a7 */ /* 0x000f24000800007f */
[----:B----4-:R-:W-:Y:S05]  /*162f0*/  @!P0 BRA `(.L_x_226) ;  /* 0xfffffffc00f08947 */ /* 0x010fea000383ffff */
.L_x_10:
[----:B------:R-:W-:Y:S05]  /*16300*/  BSYNC B6 ;  /* 0x0000000000067941 */ /* 0x000fea0003800000 */
.L_x_8:
[----:B------:R-:W-:Y:S05]  /*16310*/  EXIT ;  /* 0x000000000000794d */ /* 0x000fea0003800000 */
.L_x_23:
[----:B----4-:R4:W1:Y:S02]  /*16320*/  SYNCS.PHASECHK.TRANS64.TRYWAIT P1, [R3+URZ], R0 ;  /* 0x00000000030075a7 */ /* 0x010864000802017f */
[----:B-1----:R-:W-:Y:S05]  /*16330*/  @!P1 NANOSLEEP.SYNCS 0x989680 ;  /* 0x009896800000995d */ /* 0x002fea0003900000 */
[----:B------:R-:W1:Y:S02]  /*16340*/  @!P1 SYNCS.PHASECHK.TRANS64 P1, [R3+URZ], R0 ;  /* 0x00000000030095a7 */ /* 0x000e64000802007f */
[----:B-1----:R-:W-:Y:S05]  /*16350*/  @!P1 BRA `(.L_x_23) ;  /* 0xfffffffc00f09947 */ /* 0x002fea000383ffff */
[----:B------:R-:W-:Y:S05]  /*16360*/  BRA `(.L_x_22) ;  /* 0xfffffeb000f47947 */ /* 0x000fea000383ffff */
.L_x_28:
[----:B---3--:R-:W-:-:S04]  /*16370*/  MOV R4, UR7 ;  /* 0x0000000700047c02 */ /* 0x008fc80008000f00 */
[----:B------:R3:W4:Y:S03]  /*16380*/  SYNCS.PHASECHK.TRANS64.TRYWAIT P1, [R4+URZ], R3 ;  /* 0x00000003040075a7 */ /* 0x000726000802017f */
[----:B----4-:R-:W-:Y:S05]  /*16390*/  @!P1 NANOSLEEP.SYNCS 0x989680 ;  /* 0x009896800000995d */ /* 0x010fea0003900000 */
[----:B------:R-:W4:Y:S02]  /*163a0*/  @!P1 SYNCS.PHASECHK.TRANS64 P1, [R4+URZ], R3 ;  /* 0x00000003040095a7 */ /* 0x000f24000802007f */
[----:B----4-:R-:W-:Y:S05]  /*163b0*/  @!P1 BRA `(.L_x_28) ;  /* 0xfffffffc00ec9947 */ /* 0x010fea000383ffff */
[----:B------:R-:W-:Y:S05]  /*163c0*/  BRA `(.L_x_27) ;  /* 0xfffffeb800107947 */ /* 0x000fea000383ffff */
.L_x_49:
[----:B-1----:R-:W-:-:S04]  /*163d0*/  MOV R4, UR51 ;  /* 0x0000003300047c02 */ /* 0x002fc80008000f00 */
[----:B------:R1:W2:Y:S03]  /*163e0*/  SYNCS.PHASECHK.TRANS64.TRYWAIT P2, [R4+URZ+0x40], R3 ;  /* 0x00004003040075a7 */ /* 0x0002a6000804017f */
[----:B--2---:R-:W-:Y:S05]  /*163f0*/  @!P2 NANOSLEEP.SYNCS 0x989680 ;  /* 0x009896800000a95d */ /* 0x004fea0003900000 */
[----:B------:R-:W2:Y:S02]  /*16400*/  @!P2 SYNCS.PHASECHK.TRANS64 P2, [R4+URZ+0x40], R3 ;  /* 0x000040030400a5a7 */ /* 0x000ea4000804007f */
[----:B--2---:R-:W-:Y:S05]  /*16410*/  @!P2 BRA `(.L_x_49) ;  /* 0xfffffffc00eca947 */ /* 0x004fea000383ffff */
[----:B------:R-:W-:Y:S05]  /*16420*/  BRA `(.L_x_227) ;  /* 0xfffffec400207947 */ /* 0x000fea000383ffff */
.L_x_60:
[----:B-1----:R1:W2:Y:S02]  /*16430*/  SYNCS.PHASECHK.TRANS64.TRYWAIT P3, [R88+URZ+0x40], R89 ;  /* 0x00004059580075a7 */ /* 0x0022a4000806017f */
[----:B--2---:R-:W-:Y:S05]  /*16440*/  @!P3 NANOSLEEP.SYNCS 0x989680 ;  /* 0x009896800000b95d */ /* 0x004fea0003900000 */
[----:B------:R-:W2:Y:S02]  /*16450*/  @!P3 SYNCS.PHASECHK.TRANS64 P3, [R88+URZ+0x40], R89 ;  /* 0x000040595800b5a7 */ /* 0x000ea4000806007f */
[----:B--2---:R-:W-:Y:S05]  /*16460*/  @!P3 BRA `(.L_x_60) ;  /* 0xfffffffc00f0b947 */ /* 0x004fea000383ffff */
[----:B------:R-:W-:Y:S05]  /*16470*/  BRA `(.L_x_228) ;  /* 0xfffffee400d87947 */ /* 0x000fea000383ffff */
.L_x_70:
[----:B-1----:R1:W2:Y:S02]  /*16480*/  SYNCS.PHASECHK.TRANS64.TRYWAIT P3, [R14+URZ+0x40], R25 ;  /* 0x000040190e0075a7 */ /* 0x0022a4000806017f */
[----:B--2---:R-:W-:Y:S05]  /*16490*/  @!P3 NANOSLEEP.SYNCS 0x989680 ;  /* 0x009896800000b95d */ /* 0x004fea0003900000 */
[----:B------:R-:W2:Y:S02]  /*164a0*/  @!P3 SYNCS.PHASECHK.TRANS64 P3, [R14+URZ+0x40], R25 ;  /* 0x000040190e00b5a7 */ /* 0x000ea4000806007f */
[----:B--2---:R-:W-:Y:S05]  /*164b0*/  @!P3 BRA `(.L_x_70) ;  /* 0xfffffffc00f0b947 */ /* 0x004fea000383ffff */
[----:B------:R-:W-:Y:S05]  /*164c0*/  BRA `(.L_x_229) ;  /* 0xffffff0400c87947 */ /* 0x000fea000383ffff */
.L_x_80:
[----:B-1----:R1:W2:Y:S02]  /*164d0*/  SYNCS.PHASECHK.TRANS64.TRYWAIT P3, [R26+URZ+0x40], R25 ;  /* 0x000040191a0075a7 */ /* 0x0022a4000806017f */
[----:B--2---:R-:W-:Y:S05]  /*164e0*/  @!P3 NANOSLEEP.SYNCS 0x989680 ;  /* 0x009896800000b95d */ /* 0x004fea0003900000 */
[----:B------:R-:W2:Y:S02]  /*164f0*/  @!P3 SYNCS.PHASECHK.TRANS64 P3, [R26+URZ+0x40], R25 ;  /* 0x000040191a00b5a7 */ /* 0x000ea4000806007f */
[----:B--2---:R-:W-:Y:S05]  /*16500*/  @!P3 BRA `(.L_x_80) ;  /* 0xfffffffc00f0b947 */ /* 0x004fea000383ffff */
[----:B------:R-:W-:Y:S05]  /*16510*/  BRA `(.L_x_230) ;  /* 0xffffff2400c07947 */ /* 0x000fea000383ffff */
.L_x_90:
[----:B-1----:R1:W2:Y:S02]  /*16520*/  SYNCS.PHASECHK.TRANS64.TRYWAIT P3, [R26+URZ+0x40], R27 ;  /* 0x0000401b1a0075a7 */ /* 0x0022a4000806017f */
[----:B--2---:R-:W-:Y:S05]  /*16530*/  @!P3 NANOSLEEP.SYNCS 0x989680 ;  /* 0x009896800000b95d */ /* 0x004fea0003900000 */
[----:B------:R-:W2:Y:S02]  /*16540*/  @!P3 SYNCS.PHASECHK.TRANS64 P3, [R26+URZ+0x40], R27 ;  /* 0x0000401b1a00b5a7 */ /* 0x000ea4000806007f */
[----:B--2---:R-:W-:Y:S05]  /*16550*/  @!P3 BRA `(.L_x_90) ;  /* 0xfffffffc00f0b947 */ /* 0x004fea000383ffff */
[----:B------:R-:W-:Y:S05]  /*16560*/  BRA `(.L_x_231) ;  /* 0xffffff4400bc7947 */ /* 0x000fea000383ffff */
.L_x_100:
[----:B-1----:R1:W2:Y:S02]  /*16570*/  SYNCS.PHASECHK.TRANS64.TRYWAIT P3, [R12+URZ+0x40], R27 ;  /* 0x0000401b0c0075a7 */ /* 0x0022a4000806017f */
[----:B--2---:R-:W-:Y:S05]  /*16580*/  @!P3 NANOSLEEP.SYNCS 0x989680 ;  /* 0x009896800000b95d */ /* 0x004fea0003900000 */
[----:B------:R-:W2:Y:S02]  /*16590*/  @!P3 SYNCS.PHASECHK.TRANS64 P3, [R12+URZ+0x40], R27 ;  /* 0x0000401b0c00b5a7 */ /* 0x000ea4000806007f */
[----:B--2---:R-:W-:Y:S05]  /*165a0*/  @!P3 BRA `(.L_x_100) ;  /* 0xfffffffc00f0b947 */ /* 0x004fea000383ffff */
[----:B------:R-:W-:Y:S05]  /*165b0*/  BRA `(.L_x_232) ;  /* 0xffffff6400b07947 */ /* 0x000fea000383ffff */
.L_x_110:
[----:B-1----:R1:W2:Y:S02]  /*165c0*/  SYNCS.PHASECHK.TRANS64.TRYWAIT P3, [R12+URZ+0x40], R15 ;  /* 0x0000400f0c0075a7 */ /* 0x0022a4000806017f */
[----:B--2---:R-:W-:Y:S05]  /*165d0*/  @!P3 NANOSLEEP.SYNCS 0x989680 ;  /* 0x009896800000b95d */ /* 0x004fea0003900000 */
[----:B------:R-:W2:Y:S02]  /*165e0*/  @!P3 SYNCS.PHASECHK.TRANS64 P3, [R12+URZ+0x40], R15 ;  /* 0x0000400f0c00b5a7 */ /* 0x000ea4000806007f */
[----:B--2---:R-:W-:Y:S05]  /*165f0*/  @!P3 BRA `(.L_x_110) ;  /* 0xfffffffc00f0b947 */ /* 0x004fea000383ffff */
[----:B------:R-:W-:Y:S05]  /*16600*/  BRA `(.L_x_233) ;  /* 0xffffff8400a47947 */ /* 0x000fea000383ffff */
.L_x_120:
[----:B--2---:R2:W3:Y:S02]  /*16610*/  SYNCS.PHASECHK.TRANS64.TRYWAIT P3, [R15+URZ+0x40], R14 ;  /* 0x0000400e0f0075a7 */ /* 0x0044e4000806017f */
[----:B---3--:R-:W-:Y:S05]  /*16620*/  @!P3 NANOSLEEP.SYNCS 0x989680 ;  /* 0x009896800000b95d */ /* 0x008fea0003900000 */
[----:B------:R-:W3:Y:S02]  /*16630*/  @!P3 SYNCS.PHASECHK.TRANS64 P3, [R15+URZ+0x40], R14 ;  /* 0x0000400e0f00b5a7 */ /* 0x000ee4000806007f */
[----:B---3--:R-:W-:Y:S05]  /*16640*/  @!P3 BRA `(.L_x_120) ;  /* 0xfffffffc00f0b947 */ /* 0x008fea000383ffff */
[----:B------:R-:W-:Y:S05]  /*16650*/  BRA `(.L_x_234) ;  /* 0xffffffa400987947 */ /* 0x000fea000383ffff */
.L_x_140:
[----:B-1----:R-:W-:-:S04]  /*16660*/  MOV R3, UR4 ;  /* 0x0000000400037c02 */ /* 0x002fc80008000f00 */
[----:B------:R1:W2:Y:S03]  /*16670*/  SYNCS.PHASECHK.TRANS64.TRYWAIT P0, [R3+URZ+0x88], R0 ;  /* 0x00008800030075a7 */ /* 0x0002a6000800017f */
[----:B--2---:R-:W-:Y:S05]  /*16680*/  @!P0 NANOSLEEP.SYNCS 0x989680 ;  /* 0x009896800000895d */ /* 0x004fea0003900000 */
[----:B------:R-:W2:Y:S02]  /*16690*/  @!P0 SYNCS.PHASECHK.TRANS64 P0, [R3+URZ+0x88], R0 ;  /* 0x00008800030085a7 */ /* 0x000ea4000800007f */
[----:B--2---:R-:W-:Y:S05]  /*166a0*/  @!P0 BRA `(.L_x_140) ;  /* 0xfffffffc00ec8947 */ /* 0x004fea000383ffff */
[----:B------:R-:W-:Y:S05]  /*166b0*/  BRA `(.L_x_139) ;  /* 0xffffffd4003c7947 */ /* 0x000fea000383ffff */
.L_x_149:
[----:B-1----:R-:W-:-:S04]  /*166c0*/  MOV R5, UR13 ;  /* 0x0000000d00057c02 */ /* 0x002fc80008000f00 */
[----:B------:R1:W2:Y:S03]  /*166d0*/  SYNCS.PHASECHK.TRANS64.TRYWAIT P1, [R5+URZ+0x60], R4 ;  /* 0x00006004050075a7 */ /* 0x0002a6000802017f */
[----:B--2---:R-:W-:Y:S05]  /*166e0*/  @!P1 NANOSLEEP.SYNCS 0x989680 ;  /* 0x009896800000995d */ /* 0x004fea0003900000 */
[----:B------:R-:W2:Y:S02]  /*166f0*/  @!P1 SYNCS.PHASECHK.TRANS64 P1, [R5+URZ+0x60], R4 ;  /* 0x00006004050095a7 */ /* 0x000ea4000802007f */
[----:B--2---:R-:W-:Y:S05]  /*16700*/  @!P1 BRA `(.L_x_149) ;  /* 0xfffffffc00ec9947 */ /* 0x004fea000383ffff */
[----:B------:R-:W-:Y:S05]  /*16710*/  BRA `(.L_x_235) ;  /* 0xffffffd800247947 */ /* 0x000fea000383ffff */
.L_x_155:
[----:B-12---:R-:W-:-:S04]  /*16720*/  IMAD.U32 R5, RZ, RZ, UR13 ;  /* 0x0000000dff057e24 */ /* 0x006fc8000f8e00ff */
[----:B------:R1:W2:Y:S03]  /*16730*/  SYNCS.PHASECHK.TRANS64.TRYWAIT P1, [R5+URZ+0x68], R4 ;  /* 0x00006804050075a7 */ /* 0x0002a6000802017f */
[----:B--2---:R-:W-:Y:S05]  /*16740*/  @!P1 NANOSLEEP.SYNCS 0x989680 ;  /* 0x009896800000995d */ /* 0x004fea0003900000 */
[----:B------:R-:W2:Y:S02]  /*16750*/  @!P1 SYNCS.PHASECHK.TRANS64 P1, [R5+URZ+0x68], R4 ;  /* 0x00006804050095a7 */ /* 0x000ea4000802007f */
[----:B--2---:R-:W-:Y:S05]  /*16760*/  @!P1 BRA `(.L_x_155) ;  /* 0xfffffffc00ec9947 */ /* 0x004fea000383ffff */
[----:B------:R-:W-:Y:S05]  /*16770*/  BRA `(.L_x_236) ;  /* 0xffffffd8006c7947 */ /* 0x000fea000383ffff */
.L_x_161:
[----:B-123--:R-:W-:-:S04]  /*16780*/  MOV R5, UR13 ;  /* 0x0000000d00057c02 */ /* 0x00efc80008000f00 */
[----:B------:R1:W2:Y:S03]  /*16790*/  SYNCS.PHASECHK.TRANS64.TRYWAIT P1, [R5+URZ+0x70], R4 ;  /* 0x00007004050075a7 */ /* 0x0002a6000802017f */
[----:B--2---:R-:W-:Y:S05]  /*167a0*/  @!P1 NANOSLEEP.SYNCS 0x989680 ;  /* 0x009896800000995d */ /* 0x004fea0003900000 */
[----:B------:R-:W2:Y:S02]  /*167b0*/  @!P1 SYNCS.PHASECHK.TRANS64 P1, [R5+URZ+0x70], R4 ;  /* 0x00007004050095a7 */ /* 0x000ea4000802007f */
[----:B--2---:R-:W-:Y:S05]  /*167c0*/  @!P1 BRA `(.L_x_161) ;  /* 0xfffffffc00ec9947 */ /* 0x004fea000383ffff */
[----:B------:R-:W-:Y:S05]  /*167d0*/  BRA `(.L_x_237) ;  /* 0xffffffd800c07947 */ /* 0x000fea000383ffff */
.L_x_167:
[----:B-1234-:R-:W-:-:S04]  /*167e0*/  MOV R5, UR13 ;  /* 0x0000000d00057c02 */ /* 0x01efc80008000f00 */
[----:B------:R1:W2:Y:S03]  /*167f0*/  SYNCS.PHASECHK.TRANS64.TRYWAIT P1, [R5+URZ+0x78], R4 ;  /* 0x00007804050075a7 */ /* 0x0002a6000802017f */
[----:B--2---:R-:W-:Y:S05]  /*16800*/  @!P1 NANOSLEEP.SYNCS 0x989680 ;  /* 0x009896800000995d */ /* 0x004fea0003900000 */
[----:B------:R-:W2:Y:S02]  /*16810*/  @!P1 SYNCS.PHASECHK.TRANS64 P1, [R5+URZ+0x78], R4 ;  /* 0x00007804050095a7 */ /* 0x000ea4000802007f */
[----:B--2---:R-:W-:Y:S05]  /*16820*/  @!P1 BRA `(.L_x_167) ;  /* 0xfffffffc00ec9947 */ /* 0x004fea000383ffff */
[----:B------:R-:W-:Y:S05]  /*16830*/  BRA `(.L_x_238) ;  /* 0xffffffdc000c7947 */ /* 0x000fea000383ffff */
.L_x_173:
[----:B-1234-:R-:W-:-:S04]  /*16840*/  MOV R5, UR13 ;  /* 0x0000000d00057c02 */ /* 0x01efc80008000f00 */
[----:B------:R1:W2:Y:S03]  /*16850*/  SYNCS.PHASECHK.TRANS64.TRYWAIT P1, [R5+URZ+0x60], R4 ;  /* 0x00006004050075a7 */ /* 0x0002a6000802017f */
[----:B--2---:R-:W-:Y:S05]  /*16860*/  @!P1 NANOSLEEP.SYNCS 0x989680 ;  /* 0x009896800000995d */ /* 0x004fea0003900000 */
[----:B------:R-:W2:Y:S02]  /*16870*/  @!P1 SYNCS.PHASECHK.TRANS64 P1, [R5+URZ+0x60], R4 ;  /* 0x00006004050095a7 */ /* 0x000ea4000802007f */
[----:B--2---:R-:W-:Y:S05]  /*16880*/  @!P1 BRA `(.L_x_173) ;  /* 0xfffffffc00ec9947 */ /* 0x004fea000383ffff */
[----:B------:R-:W-:Y:S05]  /*16890*/  BRA `(.L_x_239) ;  /* 0xffffffdc00607947 */ /* 0x000fea000383ffff */
.L_x_179:
[----:B-1234-:R-:W-:-:S04]  /*168a0*/  MOV R5, UR13 ;  /* 0x0000000d00057c02 */ /* 0x01efc80008000f00 */
[----:B------:R1:W2:Y:S03]  /*168b0*/  SYNCS.PHASECHK.TRANS64.TRYWAIT P1, [R5+URZ+0x68], R4 ;  /* 0x00006804050075a7 */ /* 0x0002a6000802017f */
[----:B--2---:R-:W-:Y:S05]  /*168c0*/  @!P1 NANOSLEEP.SYNCS 0x989680 ;  /* 0x009896800000995d */ /* 0x004fea0003900000 */
[----:B------:R-:W2:Y:S02]  /*168d0*/  @!P1 SYNCS.PHASECHK.TRANS64 P1, [R5+URZ+0x68], R4 ;  /* 0x00006804050095a7 */ /* 0x000ea4000802007f */
[----:B--2---:R-:W-:Y:S05]  /*168e0*/  @!P1 BRA `(.L_x_179) ;  /* 0xfffffffc00ec9947 */ /* 0x004fea000383ffff */
[----:B------:R-:W-:Y:S05]  /*168f0*/  BRA `(.L_x_240) ;  /* 0xffffffdc00a07947 */ /* 0x000fea000383ffff */
.L_x_185:
[----:B-1234-:R-:W-:-:S04]  /*16900*/  MOV R5, UR13 ;  /* 0x0000000d00057c02 */ /* 0x01efc80008000f00 */
[----:B------:R1:W2:Y:S03]  /*16910*/  SYNCS.PHASECHK.TRANS64.TRYWAIT P1, [R5+URZ+0x70], R4 ;  /* 0x00007004050075a7 */ /* 0x0002a6000802017f */
[----:B--2---:R-:W-:Y:S05]  /*16920*/  @!P1 NANOSLEEP.SYNCS 0x989680 ;  /* 0x009896800000995d */ /* 0x004fea0003900000 */
[----:B------:R-:W2:Y:S02]  /*16930*/  @!P1 SYNCS.PHASECHK.TRANS64 P1, [R5+URZ+0x70], R4 ;  /* 0x00007004050095a7 */ /* 0x000ea4000802007f */
[----:B--2---:R-:W-:Y:S05]  /*16940*/  @!P1 BRA `(.L_x_185) ;  /* 0xfffffffc00ec9947 */ /* 0x004fea000383ffff */
[----:B------:R-:W-:Y:S05]  /*16950*/  BRA `(.L_x_241) ;  /* 0xffffffdc00e87947 */ /* 0x000fea000383ffff */
.L_x_191:
[----:B-1234-:R-:W-:-:S04]  /*16960*/  MOV R5, UR13 ;  /* 0x0000000d00057c02 */ /* 0x01efc80008000f00 */
[----:B------:R1:W2:Y:S03]  /*16970*/  SYNCS.PHASECHK.TRANS64.TRYWAIT P1, [R5+URZ+0x78], R4 ;  /* 0x00007804050075a7 */ /* 0x0002a6000802017f */
[----:B--2---:R-:W-:Y:S05]  /*16980*/  @!P1 NANOSLEEP.SYNCS 0x989680 ;  /* 0x009896800000995d */ /* 0x004fea0003900000 */
[----:B------:R-:W2:Y:S02]  /*16990*/  @!P1 SYNCS.PHASECHK.TRANS64 P1, [R5+URZ+0x78], R4 ;  /* 0x00007804050095a7 */ /* 0x000ea4000802007f */
[----:B--2---:R-:W-:Y:S05]  /*169a0*/  @!P1 BRA `(.L_x_191) ;  /* 0xfffffffc00ec9947 */ /* 0x004fea000383ffff */
[----:B------:R-:W-:Y:S05]  /*169b0*/  BRA `(.L_x_242) ;  /* 0xffffffe000247947 */ /* 0x000fea000383ffff */
.L_x_201:
[----:B------:R1:W1:Y:S02]  /*169c0*/  SYNCS.PHASECHK.TRANS64.TRYWAIT P0, [R0+URZ+0x60], R3 ;  /* 0x00006003000075a7 */ /* 0x000264000800017f */
[----:B-1----:R-:W-:Y:S05]  /*169d0*/  @!P0 NANOSLEEP.SYNCS 0x989680 ;  /* 0x009896800000895d */ /* 0x002fea0003900000 */
[----:B------:R-:W1:Y:S02]  /*169e0*/  @!P0 SYNCS.PHASECHK.TRANS64 P0, [R0+URZ+0x60], R3 ;  /* 0x00006003000085a7 */ /* 0x000e64000800007f */
[----:B-1----:R-:W-:Y:S05]  /*169f0*/  @!P0 BRA `(.L_x_201) ;  /* 0xfffffffc00f08947 */ /* 0x002fea000383ffff */
[----:B------:R-:W-:Y:S05]  /*16a00*/  BRA `(.L_x_243) ;  /* 0xffffffe800147947 */ /* 0x000fea000383ffff */
.L_x_203:
[----:B------:R1:W1:Y:S02]  /*16a10*/  SYNCS.PHASECHK.TRANS64.TRYWAIT P0, [R0+URZ+0x68], R3 ;  /* 0x00006803000075a7 */ /* 0x000264000800017f */
[----:B-1----:R-:W-:Y:S05]  /*16a20*/  @!P0 NANOSLEEP.SYNCS 0x989680 ;  /* 0x009896800000895d */ /* 0x002fea0003900000 */
[----:B------:R-:W1:Y:S02]  /*16a30*/  @!P0 SYNCS.PHASECHK.TRANS64 P0, [R0+URZ+0x68], R3 ;  /* 0x00006803000085a7 */ /* 0x000e64000800007f */
[----:B-1----:R-:W-:Y:S05]  /*16a40*/  @!P0 BRA `(.L_x_203) ;  /* 0xfffffffc00f08947 */ /* 0x002fea000383ffff */
[----:B------:R-:W-:Y:S05]  /*16a50*/  BRA `(.L_x_244) ;  /* 0xffffffe800107947 */ /* 0x000fea000383ffff */
.L_x_205:
[----:B------:R1:W1:Y:S02]  /*16a60*/  SYNCS.PHASECHK.TRANS64.TRYWAIT P0, [R0+URZ+0x70], R3 ;  /* 0x00007003000075a7 */ /* 0x000264000800017f */
[----:B-1----:R-:W-:Y:S05]  /*16a70*/  @!P0 NANOSLEEP.SYNCS 0x989680 ;  /* 0x009896800000895d */ /* 0x002fea0003900000 */
[----:B------:R-:W1:Y:S02]  /*16a80*/  @!P0 SYNCS.PHASECHK.TRANS64 P0, [R0+URZ+0x70], R3 ;  /* 0x00007003000085a7 */ /* 0x000e64000800007f */
[----:B-1----:R-:W-:Y:S05]  /*16a90*/  @!P0 BRA `(.L_x_205) ;  /* 0xfffffffc00f08947 */ /* 0x002fea000383ffff */
[----:B------:R-:W-:Y:S05]  /*16aa0*/  BRA `(.L_x_245) ;  /* 0xffffffe8000c7947 */ /* 0x000fea000383ffff */
.L_x_209:
[----:B------:R-:W-:Y:S01]  /*16ab0*/  BSSY B1, `(.L_x_246) ;  /* 0x0000006000017945 */ /* 0x000fe20003800000 */
[----:B------:R-:W-:-:S07]  /*16ac0*/  MOV R15, 0xffffffff ;  /* 0xffffffff000f7802 */ /* 0x000fce0000000f00 */
[----:B------:R-:W-:Y:S05]  /*16ad0*/  WARPSYNC.COLLECTIVE R15, `(.L_x_247) ;  /* 0x000000000f0c7348 */ /* 0x000fea0003c00000 */
[----:B------:R-:W-:Y:S02]  /*16ae0*/  ELECT P6, UR62, PT ;  /* 0x00000000003e782f */ /* 0x000fe400038c0000 */
[----:B------:R-:W-:Y:S01]  /*16af0*/  MOV R14, UR62 ;  /* 0x0000003e000e7c02 */ /* 0x000fe20008000f00 */
[----:B------:R-:W-:Y:S10]  /*16b00*/  ENDCOLLECTIVE ;  /* 0x000000000000791b */ /* 0x000ff40003800000 */
.L_x_247:
[----:B------:R-:W-:Y:S05]  /*16b10*/  BSYNC B1 ;  /* 0x0000000000017941 */ /* 0x000fea0003800000 */
.L_x_246:
[----:B------:R-:W-:Y:S05]  /*16b20*/  BRA `(.L_x_248) ;  /* 0xffffffe800887947 */ /* 0x000fea000383ffff */
.L_x_212:
[----:B--2---:R2:W3:Y:S02]  /*16b30*/  SYNCS.PHASECHK.TRANS64.TRYWAIT P1, [R15+URZ+0x20], R8 ;  /* 0x000020080f0075a7 */ /* 0x0044e4000802017f */
[----:B---3--:R-:W-:Y:S05]  /*16b40*/  @!P1 NANOSLEEP.SYNCS 0x989680 ;  /* 0x009896800000995d */ /* 0x008fea0003900000 */
[----:B------:R-:W3:Y:S02]  /*16b50*/  @!P1 SYNCS.PHASECHK.TRANS64 P1, [R15+URZ+0x20], R8 ;  /* 0x000020080f0095a7 */ /* 0x000ee4000802007f */
[----:B---3--:R-:W-:Y:S05]  /*16b60*/  @!P1 BRA `(.L_x_212) ;  /* 0xfffffffc00f09947 */ /* 0x008fea000383ffff */
[----:B------:R-:W-:Y:S05]  /*16b70*/  BRA `(.L_x_249) ;  /* 0xffffffe800bc7947 */ /* 0x000fea000383ffff */
.L_x_221:
[----:B------:R-:W-:Y:S01]  /*16b80*/  BSSY B0, `(.L_x_250) ;  /* 0x0000006000007945 */ /* 0x000fe20003800000 */
[----:B------:R-:W-:-:S07]  /*16b90*/  MOV R15, 0xffffffff ;  /* 0xffffffff000f7802 */ /* 0x000fce0000000f00 */
[----:B------:R-:W-:Y:S05]  /*16ba0*/  WARPSYNC.COLLECTIVE R15, `(.L_x_251) ;  /* 0x000000000f0c7348 */ /* 0x000fea0003c00000 */
[----:B------:R-:W-:Y:S02]  /*16bb0*/  ELECT P6, UR62, PT ;  /* 0x00000000003e782f */ /* 0x000fe400038c0000 */
[----:B------:R-:W-:Y:S01]  /*16bc0*/  MOV R14, UR62 ;  /* 0x0000003e000e7c02 */ /* 0x000fe20008000f00 */
[----:B------:R-:W-:Y:S10]  /*16bd0*/  ENDCOLLECTIVE ;  /* 0x000000000000791b */ /* 0x000ff40003800000 */
.L_x_251:
[----:B------:R-:W-:Y:S05]  /*16be0*/  BSYNC B0 ;  /* 0x0000000000007941 */ /* 0x000fea0003800000 */
.L_x_250:
[----:B------:R-:W-:Y:S05]  /*16bf0*/  BRA `(.L_x_252) ;  /* 0xfffffff400187947 */ /* 0x000fea000383ffff */
.L_x_223:
[----:B-1----:R1:W2:Y:S02]  /*16c00*/  SYNCS.PHASECHK.TRANS64.TRYWAIT P0, [R7+URZ], R4 ;  /* 0x00000004070075a7 */ /* 0x0022a4000800017f */
[----:B--2---:R-:W-:Y:S05]  /*16c10*/  @!P0 NANOSLEEP.SYNCS 0x989680 ;  /* 0x009896800000895d */ /* 0x004fea0003900000 */
[----:B------:R-:W2:Y:S02]  /*16c20*/  @!P0 SYNCS.PHASECHK.TRANS64 P0, [R7+URZ], R4 ;  /* 0x00000004070085a7 */ /* 0x000ea4000800007f */
[----:B--2---:R-:W-:Y:S05]  /*16c30*/  @!P0 BRA `(.L_x_223) ;  /* 0xfffffffc00f08947 */ /* 0x004fea000383ffff */
[----:B------:R-:W-:Y:S05]  /*16c40*/  BRA `(.L_x_253) ;  /* 0xfffffff400547947 */ /* 0x000fea000383ffff */
.L_x_224:
[----:B-1----:R1:W2:Y:S02]  /*16c50*/  SYNCS.PHASECHK.TRANS64.TRYWAIT P0, [R6+URZ], R3 ;  /* 0x00000003060075a7 */ /* 0x0022a4000800017f */
[----:B--2---:R-:W-:Y:S05]  /*16c60*/  @!P0 NANOSLEEP.SYNCS 0x989680 ;  /* 0x009896800000895d */ /* 0x004fea0003900000 */
[----:B------:R-:W2:Y:S02]  /*16c70*/  @!P0 SYNCS.PHASECHK.TRANS64 P0, [R6+URZ], R3 ;  /* 0x00000003060085a7 */ /* 0x000ea4000800007f */
[----:B--2---:R-:W-:Y:S05]  /*16c80*/  @!P0 BRA `(.L_x_224) ;  /* 0xfffffffc00f08947 */ /* 0x004fea000383ffff */
[----:B------:R-:W-:Y:S05]  /*16c90*/  BRA `(.L_x_254) ;  /* 0xfffffff400647947 */ /* 0x000fea000383ffff */
.L_x_225:
[----:B--2---:R2:W3:Y:S02]  /*16ca0*/  SYNCS.PHASECHK.TRANS64.TRYWAIT P0, [R7+URZ], R4 ;  /* 0x00000004070075a7 */ /* 0x0044e4000800017f */
[----:B---3--:R-:W-:Y:S05]  /*16cb0*/  @!P0 NANOSLEEP.SYNCS 0x989680 ;  /* 0x009896800000895d */ /* 0x008fea0003900000 */
[----:B------:R-:W3:Y:S02]  /*16cc0*/  @!P0 SYNCS.PHASECHK.TRANS64 P0, [R7+URZ], R4 ;  /* 0x00000004070085a7 */ /* 0x000ee4000800007f */
[----:B---3--:R-:W-:Y:S05]  /*16cd0*/  @!P0 BRA `(.L_x_225) ;  /* 0xfffffffc00f08947 */ /* 0x008fea000383ffff */
[----:B------:R-:W-:Y:S05]  /*16ce0*/  BRA `(.L_x_255) ;  /* 0xfffffff4006c7947 */ /* 0x000fea000383ffff */
.L_x_256:
[----:B------:R-:W-:-:S00]  /*16cf0*/  BRA `(.L_x_256) ;  /* 0xfffffffc00fc7947 */ /* 0x000fc0000383ffff */
[----:B------:R-:W-:-:S00]  /*16d00*/  NOP ;  /* 0x0000000000007918 */ /* 0x000fc00000000000 */
[----:B------:R-:W-:-:S00]  /*16d10*/  NOP ;  /* 0x0000000000007918 */ /* 0x000fc00000000000 */
[----:B------:R-:W-:-:S00]  /*16d20*/  NOP ;  /* 0x0000000000007918 */ /* 0x000fc00000000000 */
[----:B------:R-:W-:-:S00]  /*16d30*/  NOP ;  /* 0x0000000000007918 */ /* 0x000fc00000000000 */
[----:B------:R-:W-:-:S00]  /*16d40*/  NOP ;  /* 0x0000000000007918 */ /* 0x000fc00000000000 */
[----:B------:R-:W-:-:S00]  /*16d50*/  NOP ;  /* 0x0000000000007918 */ /* 0x000fc00000000000 */
[----:B------:R-:W-:-:S00]  /*16d60*/  NOP ;  /* 0x0000000000007918 */ /* 0x000fc00000000000 */
[----:B------:R-:W-:-:S00]  /*16d70*/  NOP ;  /* 0x0000000000007918 */ /* 0x000fc00000000000 */
.L_x_257:


//--------------------- .nv.global.init           --------------------------
	.section	.nv.global.init,"aw",@progbits
.nv.global.init:
	.type		$str$22,@object
	.size		$str$22,($str$26 - $str$22)
$str$22:
        /*0000*/ 	.byte	0x6b, 0x5f, 0x74, 0x69, 0x6c, 0x65, 0x5f, 0x63, 0x6f, 0x75, 0x6e, 0x74, 0x20, 0x3e, 0x3d, 0x20
        /*0010*/ 	.byte	0x31, 0x00
	.type		$str$26,@object
	.size		$str$26,($str$27 - $str$26)
$str$26:
        /*0012*/ 	.byte	0x28, 0x61, 0x64, 0x64, 0x72, 0x65, 0x73, 0x73, 0x20, 0x26, 0x20, 0x6d, 0x61, 0x73, 0x6b, 0x29
        /*0022*/ 	.byte	0x20, 0x3d, 0x3d, 0x20, 0x30, 0x00
	.type		$str$27,@object
	.size		$str$27,($str$23 - $str$27)
$str$27:
        /*0028*/ 	.byte	0x2f, 0x74, 0x6d, 0x70, 0x2f, 0x63, 0x75, 0x74, 0x6c, 0x61, 0x73, 0x73, 0x5f, 0x73, 0x77, 0x65
        /*0038*/ 	.byte	0x65, 0x70, 0x5f, 0x73, 0x72, 0x63, 0x2f, 0x69, 0x6e, 0x63, 0x6c, 0x75, 0x64, 0x65, 0x2f, 0x63
        /*0048*/ 	.byte	0x75, 0x74, 0x65, 0x2f, 0x70, 0x6f, 0x69, 0x6e, 0x74, 0x65, 0x72, 0x5f, 0x66, 0x6c, 0x61, 0x67
        /*0058*/ 	.byte	0x67, 0x65, 0x64, 0x2e, 0x68, 0x70, 0x70, 0x00
	.type		$str$23,@object
	.size		$str$23,(__unnamed_2 - $str$23)
$str$23:
        /*0060*/ 	.byte	0x2f, 0x74, 0x6d, 0x70, 0x2f, 0x63, 0x75, 0x74, 0x6c, 0x61, 0x73, 0x73, 0x5f, 0x73, 0x77, 0x65
        /*0070*/ 	.byte	0x65, 0x70, 0x5f, 0x73, 0x72, 0x63, 0x2f, 0x69, 0x6e, 0x63, 0x6c, 0x75, 0x64, 0x65, 0x2f, 0x63
        /*0080*/ 	.byte	0x75, 0x74, 0x6c, 0x61, 0x73, 0x73, 0x2f, 0x67, 0x65, 0x6d, 0x6d, 0x2f, 0x63, 0x6f, 0x6c, 0x6c
        /*0090*/ 	.byte	0x65, 0x63, 0x74, 0x69, 0x76, 0x65, 0x2f, 0x73, 0x6d, 0x39, 0x30, 0x5f, 0x6d, 0x6d, 0x61, 0x5f
        /*00a0*/ 	.byte	0x74, 0x6d, 0x61, 0x5f, 0x67, 0x6d, 0x6d, 0x61, 0x5f, 0x73, 0x73, 0x5f, 0x77, 0x61, 0x72, 0x70
        /*00b0*/ 	.byte	0x73, 0x70, 0x65, 0x63, 0x69, 0x61, 0x6c, 0x69, 0x7a, 0x65, 0x64, 0x2e, 0x68, 0x70, 0x70, 0x00
	.type		__unnamed_2,@object
	.size		__unnamed_2,(__unnamed_1 - __unnamed_2)
__unnamed_2:
        /*00c0*/ 	.byte	0x61, 0x75, 0x74, 0x6f, 0x20, 0x63, 0x75, 0x74, 0x65, 0x3a, 0x3a, 0x61, 0x73, 0x5f, 0x70, 0x6f
        /* <DEDUP_REMOVED lines=27> */
        /*0280*/ 	.byte	0x36, 0x3e, 0x3e, 0x3e, 0x3e, 0x3e, 0x5d, 0x00
	.type		__unnamed_1,@object
	.size		__unnamed_1,(.L_0 - __unnamed_1)
__unnamed_1:
        /* <DEDUP_REMOVED lines=180> */
        /*0dc8*/ 	.byte	0x65, 0x3a, 0x3a, 0x69, 0x64, 0x65, 0x6e, 0x74, 0x69, 0x74, 0x79, 0x5d, 0x00
.L_0:


//--------------------- .nv.shared._ZN7cutlass13device_kernelINS_4gemm6kernel13GemmUniversalIN4cute5tupleIJiiiiEEENS1_10collective13CollectiveMmaINS1_34MainloopSm90TmaGmmaWarpSpecializedILi4ENS5_IJNS4_1CILi1EEESB_SB_EEENS1_35KernelTmaWarpSpecializedCooperativeEEENS5_IJNSA_ILi256EEENSA_ILi128EEENSA_ILi64EEEEEENS_6half_tENS5_IJlSB_lEEESJ_SK_NS4_8TiledMMAINS4_8MMA_AtomIJNS4_4SM904GMMA26MMA_64x128x16_F32F16F16_SSILNSO_5MajorE0ELSQ_0ELNSO_7ScaleInE1ELSR_1EEEEEENS4_6LayoutINS5_IJNSA_ILi2EEESB_SB_EEENS5_IJSB_NSA_ILi0EEESX_EEEEENS5_IJNS4_10UnderscoreES10_S10_EEEEENS4_13SM90_TMA_LOADENS4_14ComposedLayoutINS4_7SwizzleILi3ELi4ELi3EEENS4_18smem_ptr_flag_bitsILi16EEENSU_INS5_IJNSA_ILi8EEESH_EEENS5_IJSH_SB_EEEEEEEvNS4_8identityES13_S1D_vS1E_EENS_8epilogue10collective18CollectiveEpilogueINS1G_22Sm90TmaWarpSpecializedILi4ELi2ELi16ELb1ELb0EEEJSI_NS5_IJSG_NSA_ILi32EEEEEESJ_SK_SJ_SK_NS1G_6fusion15FusionCallbacksIS1K_NS1N_13LinCombEltActINS1G_6thread4GELUESJ_fSJ_fLNS_15FloatRoundStyleE2EEESI_S1M_JEEES13_NS14_INS15_ILi2ELi4ELi3EEES18_NSU_INS5_IJS19_S1L_EEENS5_IJS1L_SB_EEEEEEENS4_17SM75_U32x4_LDSM_NENS4_14SM90_TMA_STOREES1Z_NS4_17SM90_U32x4_STSM_NENS4_9Copy_AtomIJS22_SJ_EEEvEEEvvEEEEvNT_6ParamsE --------------------------
	.section	.nv.shared._ZN7cutlass13device_kernelINS_4gemm6kernel13GemmUniversalIN4cute5tupleIJiiiiEEENS1_10collective13CollectiveMmaINS1_34MainloopSm90TmaGmmaWarpSpecializedILi4ENS5_IJNS4_1CILi1EEESB_SB_EEENS1_35KernelTmaWarpSpecializedCooperativeEEENS5_IJNSA_ILi256EEENSA_ILi128EEENSA_ILi64EEEEEENS_6half_tENS5_IJlSB_lEEESJ_SK_NS4_8TiledMMAINS4_8MMA_AtomIJNS4_4SM904GMMA26MMA_64x128x16_F32F16F16_SSILNSO_5MajorE0ELSQ_0ELNSO_7ScaleInE1ELSR_1EEEEEENS4_6LayoutINS5_IJNSA_ILi2EEESB_SB_EEENS5_IJSB_NSA_ILi0EEESX_EEEEENS5_IJNS4_10UnderscoreES10_S10_EEEEENS4_13SM90_TMA_LOADENS4_14ComposedLayoutINS4_7SwizzleILi3ELi4ELi3EEENS4_18smem_ptr_flag_bitsILi16EEENSU_INS5_IJNSA_ILi8EEESH_EEENS5_IJSH_SB_EEEEEEEvNS4_8identityES13_S1D_vS1E_EENS_8epilogue10collective18CollectiveEpilogueINS1G_22Sm90TmaWarpSpecializedILi4ELi2ELi16ELb1ELb0EEEJSI_NS5_IJSG_NSA_ILi32EEEEEESJ_SK_SJ_SK_NS1G_6fusion15FusionCallbacksIS1K_NS1N_13LinCombEltActINS1G_6thread4GELUESJ_fSJ_fLNS_15FloatRoundStyleE2EEESI_S1M_JEEES13_NS14_INS15_ILi2ELi4ELi3EEES18_NSU_INS5_IJS19_S1L_EEENS5_IJS1L_SB_EEEEEEENS4_17SM75_U32x4_LDSM_NENS4_14SM90_TMA_STOREES1Z_NS4_17SM90_U32x4_STSM_NENS4_9Copy_AtomIJS22_SJ_EEEvEEEvvEEEEvNT_6ParamsE,"aw",@nobits
	.sectionflags	@""
	.align	16
	.zero		1024


//--------------------- .nv.shared.reserved.0     --------------------------
	.section	.nv.shared.reserved.0,"aw",@nobits
	.weak		__nv_reservedSMEM_offset_0_alias
	.size		__nv_reservedSMEM_offset_0_alias, 0, 0
	.other		__nv_reservedSMEM_offset_0_alias,@"STO_CUDA_RESERVED_SHARED STV_DEFAULT"
__nv_reservedSMEM_offset_0_alias:
	.zero		0


//--------------------- .nv.global                --------------------------
	.section	.nv.global,"aw",@nobits
.nv.global:
	.type		_ZN39_INTERNAL_65fb187f_4_k_cu_194c2eec_28094cute1_E,@object
	.size		_ZN39_INTERNAL_65fb187f_4_k_cu_194c2eec_28094cute1_E,(_ZN39_INTERNAL_65fb187f_4_k_cu_194c2eec_28094cuda3std3__45__cpo6cbeginE - _ZN39_INTERNAL_65fb187f_4_k_cu_194c2eec_28094cute1_E)
_ZN39_INTERNAL_65fb187f_4_k_cu_194c2eec_28094cute1_E:
	.zero		1
	.type		_ZN39_INTERNAL_65fb187f_4_k_cu_194c2eec_28094cuda3std3__45__cpo6cbeginE,@object
	.size		_ZN39_INTERNAL_65fb187f_4_k_cu_194c2eec_28094cuda3std3__45__cpo6cbeginE,(_ZN39_INTERNAL_65fb187f_4_k_cu_194c2eec_28094cuda3std3__48in_placeE - _ZN39_INTERNAL_65fb187f_4_k_cu_194c2eec_28094cuda3std3__45__cpo6cbeginE)
_ZN39_INTERNAL_65fb187f_4_k_cu_194c2eec_28094cuda3std3__45__cpo6cbeginE:
	.zero		1
	.type		_ZN39_INTERNAL_65fb187f_4_k_cu_194c2eec_28094cuda3std3__48in_placeE,@object
	.size		_ZN39_INTERNAL_65fb187f_4_k_cu_194c2eec_28094cuda3std3__48in_placeE,(_ZN39_INTERNAL_65fb187f_4_k_cu_194c2eec_28094cuda3std6ranges3__45__cpo9iter_moveE - _ZN39_INTERNAL_65fb187f_4_k_cu_194c2eec_28094cuda3std3__48in_placeE)
_ZN39_INTERNAL_65fb187f_4_k_cu_194c2eec_28094cuda3std3__48in_placeE:
	.zero		1
	.type		_ZN39_INTERNAL_65fb187f_4_k_cu_194c2eec_28094cuda3std6ranges3__45__cpo9iter_moveE,@object
	.size		_ZN39_INTERNAL_65fb187f_4_k_cu_194c2eec_28094cuda3std6ranges3__45__cpo9iter_moveE,(_ZN39_INTERNAL_65fb187f_4_k_cu_194c2eec_28094cuda3std3__45__cpo5beginE - _ZN39_INTERNAL_65fb187f_4_k_cu_194c2eec_28094cuda3std6ranges3__45__cpo9iter_moveE)
_ZN39_INTERNAL_65fb187f_4_k_cu_194c2eec_28094cuda3std6ranges3__45__cpo9iter_moveE:
	.zero		1
	.type		_ZN39_INTERNAL_65fb187f_4_k_cu_194c2eec_28094cuda3std3__45__cpo5beginE,@object
	.size		_ZN39_INTERNAL_65fb187f_4_k_cu_194c2eec_28094cuda3std3__45__cpo5beginE,(_ZN39_INTERNAL_65fb187f_4_k_cu_194c2eec_28094cuda3std3__441_GLOBAL__N__65fb187f_4_k_cu_194c2eec_28096ignoreE - _ZN39_INTERNAL_65fb187f_4_k_cu_194c2eec_28094cuda3std3__45__cpo5beginE)
_ZN39_INTERNAL_65fb187f_4_k_cu_194c2eec_28094cuda3std3__45__cpo5beginE:
	.zero		1
	.type		_ZN39_INTERNAL_65fb187f_4_k_cu_194c2eec_28094cuda3std3__441_GLOBAL__N__65fb187f_4_k_cu_194c2eec_28096ignoreE,@object
	.size		_ZN39_INTERNAL_65fb187f_4_k_cu_194c2eec_28094cuda3std3__441_GLOBAL__N__65fb187f_4_k_cu_194c2eec_28096ignoreE,(_ZN39_INTERNAL_65fb187f_4_k_cu_194c2eec_28094cute7productE - _ZN39_INTERNAL_65fb187f_4_k_cu_194c2eec_28094cuda3std3__441_GLOBAL__N__65fb187f_4_k_cu_194c2eec_28096ignoreE)
_ZN39_INTERNAL_65fb187f_4_k_cu_194c2eec_28094cuda3std3__441_GLOBAL__N__65fb187f_4_k_cu_194c2eec_28096ignoreE:
	.zero		1
	.type		_ZN39_INTERNAL_65fb187f_4_k_cu_194c2eec_28094cute7productE,@object
	.size		_ZN39_INTERNAL_65fb187f_4_k_cu_194c2eec_28094cute7productE,(_ZN39_INTERNAL_65fb187f_4_k_cu_194c2eec_28094cuda3std3__45__cpo3endE - _ZN39_INTERNAL_65fb187f_4_k_cu_194c2eec_28094cute7productE)
_ZN39_INTERNAL_65fb187f_4_k_cu_194c2eec_28094cute7productE:
	.zero		1
	.type		_ZN39_INTERNAL_65fb187f_4_k_cu_194c2eec_28094cuda3std3__45__cpo3endE,@object
	.size		_ZN39_INTERNAL_65fb187f_4_k_cu_194c2eec_28094cuda3std3__45__cpo3endE,(_ZN39_INTERNAL_65fb187f_4_k_cu_194c2eec_28094cuda3std3__419piecewise_constructE - _ZN39_INTERNAL_65fb187f_4_k_cu_194c2eec_28094cuda3std3__45__cpo3endE)
_ZN39_INTERNAL_65fb187f_4_k_cu_194c2eec_28094cuda3std3__45__cpo3endE:
	.zero		1
	.type		_ZN39_INTERNAL_65fb187f_4_k_cu_194c2eec_28094cuda3std3__419piecewise_constructE,@object
	.size		_ZN39_INTERNAL_65fb187f_4_k_cu_194c2eec_28094cuda3std3__419piecewise_constructE,(_ZN39_INTERNAL_65fb187f_4_k_cu_194c2eec_28094cuda3std3__45__cpo4cendE - _ZN39_INTERNAL_65fb187f_4_k_cu_194c2eec_28094cuda3std3__419piecewise_constructE)
_ZN39_INTERNAL_65fb187f_4_k_cu_194c2eec_28094cuda3std3__419piecewise_constructE:
	.zero		1
	.type		_ZN39_INTERNAL_65fb187f_4_k_cu_194c2eec_28094cuda3std3__45__cpo4cendE,@object
	.size		_ZN39_INTERNAL_65fb187f_4_k_cu_194c2eec_28094cuda3std3__45__cpo4cendE,(_ZN39_INTERNAL_65fb187f_4_k_cu_194c2eec_28094cuda3std6ranges3__45__cpo4swapE - _ZN39_INTERNAL_65fb187f_4_k_cu_194c2eec_28094cuda3std3__45__cpo4cendE)
_ZN39_INTERNAL_65fb187f_4_k_cu_194c2eec_28094cuda3std3__45__cpo4cendE:
	.zero		1
	.type		_ZN39_INTERNAL_65fb187f_4_k_cu_194c2eec_28094cuda3std6ranges3__45__cpo4swapE,@object
	.size		_ZN39_INTERNAL_65fb187f_4_k_cu_194c2eec_28094cuda3std6ranges3__45__cpo4swapE,(.L_9 - _ZN39_INTERNAL_65fb187f_4_k_cu_194c2eec_28094cuda3std6ranges3__45__cpo4swapE)
_ZN39_INTERNAL_65fb187f_4_k_cu_194c2eec_28094cuda3std6ranges3__45__cpo4swapE:
	.zero		1
.L_9:


//--------------------- .nv.constant0._ZN7cutlass13device_kernelINS_4gemm6kernel13GemmUniversalIN4cute5tupleIJiiiiEEENS1_10collective13CollectiveMmaINS1_34MainloopSm90TmaGmmaWarpSpecializedILi4ENS5_IJNS4_1CILi1EEESB_SB_EEENS1_35KernelTmaWarpSpecializedCooperativeEEENS5_IJNSA_ILi256EEENSA_ILi128EEENSA_ILi64EEEEEENS_6half_tENS5_IJlSB_lEEESJ_SK_NS4_8TiledMMAINS4_8MMA_AtomIJNS4_4SM904GMMA26MMA_64x128x16_F32F16F16_SSILNSO_5MajorE0ELSQ_0ELNSO_7ScaleInE1ELSR_1EEEEEENS4_6LayoutINS5_IJNSA_ILi2EEESB_SB_EEENS5_IJSB_NSA_ILi0EEESX_EEEEENS5_IJNS4_10UnderscoreES10_S10_EEEEENS4_13SM90_TMA_LOADENS4_14ComposedLayoutINS4_7SwizzleILi3ELi4ELi3EEENS4_18smem_ptr_flag_bitsILi16EEENSU_INS5_IJNSA_ILi8EEESH_EEENS5_IJSH_SB_EEEEEEEvNS4_8identityES13_S1D_vS1E_EENS_8epilogue10collective18CollectiveEpilogueINS1G_22Sm90TmaWarpSpecializedILi4ELi2ELi16ELb1ELb0EEEJSI_NS5_IJSG_NSA_ILi32EEEEEESJ_SK_SJ_SK_NS1G_6fusion15FusionCallbacksIS1K_NS1N_13LinCombEltActINS1G_6thread4GELUESJ_fSJ_fLNS_15FloatRoundStyleE2EEESI_S1M_JEEES13_NS14_INS15_ILi2ELi4ELi3EEES18_NSU_INS5_IJS19_S1L_EEENS5_IJS1L_SB_EEEEEEENS4_17SM75_U32x4_LDSM_NENS4_14SM90_TMA_STOREES1Z_NS4_17SM90_U32x4_STSM_NENS4_9Copy_AtomIJS22_SJ_EEEvEEEvvEEEEvNT_6ParamsE --------------------------
	.section	.nv.constant0._ZN7cutlass13device_kernelINS_4gemm6kernel13GemmUniversalIN4cute5tupleIJiiiiEEENS1_10collective13CollectiveMmaINS1_34MainloopSm90TmaGmmaWarpSpecializedILi4ENS5_IJNS4_1CILi1EEESB_SB_EEENS1_35KernelTmaWarpSpecializedCooperativeEEENS5_IJNSA_ILi256EEENSA_ILi128EEENSA_ILi64EEEEEENS_6half_tENS5_IJlSB_lEEESJ_SK_NS4_8TiledMMAINS4_8MMA_AtomIJNS4_4SM904GMMA26MMA_64x128x16_F32F16F16_SSILNSO_5MajorE0ELSQ_0ELNSO_7ScaleInE1ELSR_1EEEEEENS4_6LayoutINS5_IJNSA_ILi2EEESB_SB_EEENS5_IJSB_NSA_ILi0EEESX_EEEEENS5_IJNS4_10UnderscoreES10_S10_EEEEENS4_13SM90_TMA_LOADENS4_14ComposedLayoutINS4_7SwizzleILi3ELi4ELi3EEENS4_18smem_ptr_flag_bitsILi16EEENSU_INS5_IJNSA_ILi8EEESH_EEENS5_IJSH_SB_EEEEEEEvNS4_8identityES13_S1D_vS1E_EENS_8epilogue10collective18CollectiveEpilogueINS1G_22Sm90TmaWarpSpecializedILi4ELi2ELi16ELb1ELb0EEEJSI_NS5_IJSG_NSA_ILi32EEEEEESJ_SK_SJ_SK_NS1G_6fusion15FusionCallbacksIS1K_NS1N_13LinCombEltActINS1G_6thread4GELUESJ_fSJ_fLNS_15FloatRoundStyleE2EEESI_S1M_JEEES13_NS14_INS15_ILi2ELi4ELi3EEES18_NSU_INS5_IJS19_S1L_EEENS5_IJS1L_SB_EEEEEEENS4_17SM75_U32x4_LDSM_NENS4_14SM90_TMA_STOREES1Z_NS4_17SM90_U32x4_STSM_NENS4_9Copy_AtomIJS22_SJ_EEEvEEEvvEEEEvNT_6ParamsE,"a",@progbits
	.sectionflags	@""
	.align	4
.nv.constant0._ZN7cutlass13device_kernelINS_4gemm6kernel13GemmUniversalIN4cute5tupleIJiiiiEEENS1_10collective13CollectiveMmaINS1_34MainloopSm90TmaGmmaWarpSpecializedILi4ENS5_IJNS4_1CILi1EEESB_SB_EEENS1_35KernelTmaWarpSpecializedCooperativeEEENS5_IJNSA_ILi256EEENSA_ILi128EEENSA_ILi64EEEEEENS_6half_tENS5_IJlSB_lEEESJ_SK_NS4_8TiledMMAINS4_8MMA_AtomIJNS4_4SM904GMMA26MMA_64x128x16_F32F16F16_SSILNSO_5MajorE0ELSQ_0ELNSO_7ScaleInE1ELSR_1EEEEEENS4_6LayoutINS5_IJNSA_ILi2EEESB_SB_EEENS5_IJSB_NSA_ILi0EEESX_EEEEENS5_IJNS4_10UnderscoreES10_S10_EEEEENS4_13SM90_TMA_LOADENS4_14ComposedLayoutINS4_7SwizzleILi3ELi4ELi3EEENS4_18smem_ptr_flag_bitsILi16EEENSU_INS5_IJNSA_ILi8EEESH_EEENS5_IJSH_SB_EEEEEEEvNS4_8identityES13_S1D_vS1E_EENS_8epilogue10collective18CollectiveEpilogueINS1G_22Sm90TmaWarpSpecializedILi4ELi2ELi16ELb1ELb0EEEJSI_NS5_IJSG_NSA_ILi32EEEEEESJ_SK_SJ_SK_NS1G_6fusion15FusionCallbacksIS1K_NS1N_13LinCombEltActINS1G_6thread4GELUESJ_fSJ_fLNS_15FloatRoundStyleE2EEESI_S1M_JEEES13_NS14_INS15_ILi2ELi4ELi3EEES18_NSU_INS5_IJS19_S1L_EEENS5_IJS1L_SB_EEEEEEENS4_17SM75_U32x4_LDSM_NENS4_14SM90_TMA_STOREES1Z_NS4_17SM90_U32x4_STSM_NENS4_9Copy_AtomIJS22_SJ_EEEvEEEvvEEEEvNT_6ParamsE:
	.zero		2432


//--------------------- SYMBOLS --------------------------

	.type		.nv.reservedSmem.offset0,@object
	.size		.nv.reservedSmem.offset0,0x4
	.type		__assertfail,@function
